	.target	sm_100a

	.elftype	@"ET_EXEC"


//--------------------- .note.nv.tkinfo           --------------------------
	.section	.note.nv.tkinfo,"",@"SHT_NOTE"
	.sectionflags	@"SHF_NOTE_NV_TKINFO"
	.tkinfo
        /*0018*/ 	.word	0x00000002
        /*0030*/ 	.string	""
        /*0030*/ 	.string	"ptxas"
        /*0030*/ 	.string	"Cuda compilation tools, release 13.0, V13.0.88"
        /*0030*/ 	.string	"Build cuda_13.0.r13.0/compiler.36424714_0"
        /*0030*/ 	.string	"-arch sm_100a -m 64 "



//--------------------- .note.nv.cuinfo           --------------------------
	.section	.note.nv.cuinfo,"",@"SHT_NOTE"
	.sectionflags	@"SHF_NOTE_NV_CUINFO"
        /*0018*/ 	.short	0x0002
        /*001a*/ 	.short	0x0064
        /*001c*/ 	.short	0x0082
	.zero		2


//--------------------- .nv.info                  --------------------------
	.section	.nv.info,"",@"SHT_CUDA_INFO"
	.align	4


	//----- nvinfo : EIATTR_REGCOUNT
	.align		4
        /*0000*/ 	.byte	0x04, 0x2f
        /*0002*/ 	.short	(.L_19 - .L_18)
	.align		4
.L_18:
        /*0004*/ 	.word	index@(_ZN7cutlass13device_kernelINS_4gemm6kernel13GemmUniversalIN4cute5tupleIJiiiiEEENS1_10collective13CollectiveMmaINS1_46MainloopSm100TmaUmmaWarpSpecializedBlockScaledILi7ELi2ELi2ENS5_IJNS4_1CILi4EEENSA_ILi2EEENSA_ILi1EEEEEEEENS5_IJNSA_ILi256EEENSA_ILi128EEESH_EEENS5_IJNS_12float_e5m2_tENS_13float_ue8m0_tEEEENS5_IJNS5_IJlSD_lEEENS4_6LayoutINS5_IJNS5_IJNS5_IJNSA_ILi32EEESB_EEEiEEESQ_NS5_IJSD_iEEEEEENS5_IJNS5_IJNS5_IJNSA_ILi16EEESB_EEEiEEENS5_IJNS5_IJNSA_ILi0EEESD_EEENSA_ILi512EEEEEENS5_IJSW_iEEEEEEEEEEESL_S13_NS4_8TiledMMAINS4_8MMA_AtomIJNS4_27SM100_MMA_MXF8F6F4_2x1SM_SSISJ_SJ_fSK_Li256ELi128ELNS4_4UMMA5MajorE0ELS18_0ELNS17_7ScaleInE0ELS19_0EEEEEENSN_INS5_IJSD_SD_SD_EEENS5_IJSW_SW_SW_EEEEENS5_IJNS4_10UnderscoreES1F_S1F_EEEEENS5_IJNS4_28SM100_TMA_2SM_LOAD_MULTICASTES1I_EEENS5_IJNS4_14ComposedLayoutINS4_7SwizzleILi3ELi4ELi3EEENS4_18smem_ptr_flag_bitsILi8EEENSN_INS5_IJNSA_ILi8EEESH_EEENS5_IJSH_SD_EEEEEEENSN_INS5_IJNS5_IJNS5_IJSP_SD_EEENS5_IJSO_SD_EEEEEESD_NS5_IJSB_SD_EEEEEENS5_IJNS5_IJNS5_IJSU_SY_EEESX_EEESW_NS5_IJSD_SY_EEEEEEEEEEEvNS4_8identityES1J_S24_vS25_EENS_8epilogue10collective18CollectiveEpilogueINS27_23Sm100TmaWarpSpecializedILi4ELi2ELi32ELb1ELb0EEEJNS5_IJSH_SH_SH_EEENS5_IJNSN_ISH_SD_EENSN_ISO_SD_EEEEENS_10bfloat16_tESM_S2G_SM_NS27_6fusion15FusionCallbacksIS2B_NS2H_17LinearCombinationIS2G_fS2G_fLNS_15FloatRoundStyleE2EEES2C_S2F_JEEENS4_5SM1004TMEM4LOAD26SM100_TMEM_LOAD_32dp32b32xENS4_13SM90_TMA_LOADENS1K_INS1L_ILi2ELi4ELi3EEENS1N_ILi16EEENSN_INS5_IJS1P_SO_EEES1V_EEEENS4_39AutoVectorizingCopyWithAssumedAlignmentILi128EEENS4_14SM90_TMA_STOREES2W_S2Y_S2Y_EEEvvEEEEvNT_6ParamsE)
        /*0008*/ 	.word	0x0000007a


	//----- nvinfo : EIATTR_FRAME_SIZE
	.align		4
.L_19:
        /*000c*/ 	.byte	0x04, 0x11
        /*000e*/ 	.short	(.L_21 - .L_20)
	.align		4
.L_20:
        /*0010*/ 	.word	index@($__internal_2_$__cuda_sm10x_tcgen05_guardrail_trap_unallocated_columns_being_dealloced)
        /*0014*/ 	.word	0x00000000


	//----- nvinfo : EIATTR_FRAME_SIZE
	.align		4
.L_21:
        /*0018*/ 	.byte	0x04, 0x11
        /*001a*/ 	.short	(.L_23 - .L_22)
	.align		4
.L_22:
        /*001c*/ 	.word	index@($__internal_1_$__cuda_sm10x_tcgen05_guardrail_trap_phase_invalid_during_alloc)
        /*0020*/ 	.word	0x00000000


	//----- nvinfo : EIATTR_FRAME_SIZE
	.align		4
.L_23:
        /*0024*/ 	.byte	0x04, 0x11
        /*0026*/ 	.short	(.L_25 - .L_24)
	.align		4
.L_24:
        /*0028*/ 	.word	index@($__internal_0_$__cuda_sm10x_tcgen05_guardrail_trap_col_being_dealloced_not_returned_by_alloc)
        /*002c*/ 	.word	0x00000000


	//----- nvinfo : EIATTR_FRAME_SIZE
	.align		4
.L_25:
        /*0030*/ 	.byte	0x04, 0x11
        /*0032*/ 	.short	(.L_27 - .L_26)
	.align		4
.L_26:
        /*0034*/ 	.word	index@(_ZN7cutlass13device_kernelINS_4gemm6kernel13GemmUniversalIN4cute5tupleIJiiiiEEENS1_10collective13CollectiveMmaINS1_46MainloopSm100TmaUmmaWarpSpecializedBlockScaledILi7ELi2ELi2ENS5_IJNS4_1CILi4EEENSA_ILi2EEENSA_ILi1EEEEEEEENS5_IJNSA_ILi256EEENSA_ILi128EEESH_EEENS5_IJNS_12float_e5m2_tENS_13float_ue8m0_tEEEENS5_IJNS5_IJlSD_lEEENS4_6LayoutINS5_IJNS5_IJNS5_IJNSA_ILi32EEESB_EEEiEEESQ_NS5_IJSD_iEEEEEENS5_IJNS5_IJNS5_IJNSA_ILi16EEESB_EEEiEEENS5_IJNS5_IJNSA_ILi0EEESD_EEENSA_ILi512EEEEEENS5_IJSW_iEEEEEEEEEEESL_S13_NS4_8TiledMMAINS4_8MMA_AtomIJNS4_27SM100_MMA_MXF8F6F4_2x1SM_SSISJ_SJ_fSK_Li256ELi128ELNS4_4UMMA5MajorE0ELS18_0ELNS17_7ScaleInE0ELS19_0EEEEEENSN_INS5_IJSD_SD_SD_EEENS5_IJSW_SW_SW_EEEEENS5_IJNS4_10UnderscoreES1F_S1F_EEEEENS5_IJNS4_28SM100_TMA_2SM_LOAD_MULTICASTES1I_EEENS5_IJNS4_14ComposedLayoutINS4_7SwizzleILi3ELi4ELi3EEENS4_18smem_ptr_flag_bitsILi8EEENSN_INS5_IJNSA_ILi8EEESH_EEENS5_IJSH_SD_EEEEEEENSN_INS5_IJNS5_IJNS5_IJSP_SD_EEENS5_IJSO_SD_EEEEEESD_NS5_IJSB_SD_EEEEEENS5_IJNS5_IJNS5_IJSU_SY_EEESX_EEESW_NS5_IJSD_SY_EEEEEEEEEEEvNS4_8identityES1J_S24_vS25_EENS_8epilogue10collective18CollectiveEpilogueINS27_23Sm100TmaWarpSpecializedILi4ELi2ELi32ELb1ELb0EEEJNS5_IJSH_SH_SH_EEENS5_IJNSN_ISH_SD_EENSN_ISO_SD_EEEEENS_10bfloat16_tESM_S2G_SM_NS27_6fusion15FusionCallbacksIS2B_NS2H_17LinearCombinationIS2G_fS2G_fLNS_15FloatRoundStyleE2EEES2C_S2F_JEEENS4_5SM1004TMEM4LOAD26SM100_TMEM_LOAD_32dp32b32xENS4_13SM90_TMA_LOADENS1K_INS1L_ILi2ELi4ELi3EEENS1N_ILi16EEENSN_INS5_IJS1P_SO_EEES1V_EEEENS4_39AutoVectorizingCopyWithAssumedAlignmentILi128EEENS4_14SM90_TMA_STOREES2W_S2Y_S2Y_EEEvvEEEEvNT_6ParamsE)
        /*0038*/ 	.word	0x00000000


	//----- nvinfo : EIATTR_MIN_STACK_SIZE
	.align		4
.L_27:
        /*003c*/ 	.byte	0x04, 0x12
        /*003e*/ 	.short	(.L_29 - .L_28)
	.align		4
.L_28:
        /*0040*/ 	.word	index@(_ZN7cutlass13device_kernelINS_4gemm6kernel13GemmUniversalIN4cute5tupleIJiiiiEEENS1_10collective13CollectiveMmaINS1_46MainloopSm100TmaUmmaWarpSpecializedBlockScaledILi7ELi2ELi2ENS5_IJNS4_1CILi4EEENSA_ILi2EEENSA_ILi1EEEEEEEENS5_IJNSA_ILi256EEENSA_ILi128EEESH_EEENS5_IJNS_12float_e5m2_tENS_13float_ue8m0_tEEEENS5_IJNS5_IJlSD_lEEENS4_6LayoutINS5_IJNS5_IJNS5_IJNSA_ILi32EEESB_EEEiEEESQ_NS5_IJSD_iEEEEEENS5_IJNS5_IJNS5_IJNSA_ILi16EEESB_EEEiEEENS5_IJNS5_IJNSA_ILi0EEESD_EEENSA_ILi512EEEEEENS5_IJSW_iEEEEEEEEEEESL_S13_NS4_8TiledMMAINS4_8MMA_AtomIJNS4_27SM100_MMA_MXF8F6F4_2x1SM_SSISJ_SJ_fSK_Li256ELi128ELNS4_4UMMA5MajorE0ELS18_0ELNS17_7ScaleInE0ELS19_0EEEEEENSN_INS5_IJSD_SD_SD_EEENS5_IJSW_SW_SW_EEEEENS5_IJNS4_10UnderscoreES1F_S1F_EEEEENS5_IJNS4_28SM100_TMA_2SM_LOAD_MULTICASTES1I_EEENS5_IJNS4_14ComposedLayoutINS4_7SwizzleILi3ELi4ELi3EEENS4_18smem_ptr_flag_bitsILi8EEENSN_INS5_IJNSA_ILi8EEESH_EEENS5_IJSH_SD_EEEEEEENSN_INS5_IJNS5_IJNS5_IJSP_SD_EEENS5_IJSO_SD_EEEEEESD_NS5_IJSB_SD_EEEEEENS5_IJNS5_IJNS5_IJSU_SY_EEESX_EEESW_NS5_IJSD_SY_EEEEEEEEEEEvNS4_8identityES1J_S24_vS25_EENS_8epilogue10collective18CollectiveEpilogueINS27_23Sm100TmaWarpSpecializedILi4ELi2ELi32ELb1ELb0EEEJNS5_IJSH_SH_SH_EEENS5_IJNSN_ISH_SD_EENSN_ISO_SD_EEEEENS_10bfloat16_tESM_S2G_SM_NS27_6fusion15FusionCallbacksIS2B_NS2H_17LinearCombinationIS2G_fS2G_fLNS_15FloatRoundStyleE2EEES2C_S2F_JEEENS4_5SM1004TMEM4LOAD26SM100_TMEM_LOAD_32dp32b32xENS4_13SM90_TMA_LOADENS1K_INS1L_ILi2ELi4ELi3EEENS1N_ILi16EEENSN_INS5_IJS1P_SO_EEES1V_EEEENS4_39AutoVectorizingCopyWithAssumedAlignmentILi128EEENS4_14SM90_TMA_STOREES2W_S2Y_S2Y_EEEvvEEEEvNT_6ParamsE)
        /*0044*/ 	.word	0x00000000
.L_29:


//--------------------- .nv.compat                --------------------------
	.section	.nv.compat,"",@"SHT_CUDA_COMPAT_INFO"
	.align	4
        /*0000*/ 	.byte	0x02, 0x09, 0x01, 0x00, 0x02, 0x02, 0x02, 0x00, 0x02, 0x05, 0x05, 0x00, 0x03, 0x07, 0x01, 0x01
        /*0010*/ 	.byte	0x02, 0x03, 0x01, 0x00, 0x02, 0x06, 0x01, 0x00, 0x04, 0x0b, 0x08, 0x00, 0x09, 0x00, 0x00, 0x00
        /*0020*/ 	.byte	0x00, 0x00, 0x00, 0x00


//--------------------- .nv.info._ZN7cutlass13device_kernelINS_4gemm6kernel13GemmUniversalIN4cute5tupleIJiiiiEEENS1_10collective13CollectiveMmaINS1_46MainloopSm100TmaUmmaWarpSpecializedBlockScaledILi7ELi2ELi2ENS5_IJNS4_1CILi4EEENSA_ILi2EEENSA_ILi1EEEEEEEENS5_IJNSA_ILi256EEENSA_ILi128EEESH_EEENS5_IJNS_12float_e5m2_tENS_13float_ue8m0_tEEEENS5_IJNS5_IJlSD_lEEENS4_6LayoutINS5_IJNS5_IJNS5_IJNSA_ILi32EEESB_EEEiEEESQ_NS5_IJSD_iEEEEEENS5_IJNS5_IJNS5_IJNSA_ILi16EEESB_EEEiEEENS5_IJNS5_IJNSA_ILi0EEESD_EEENSA_ILi512EEEEEENS5_IJSW_iEEEEEEEEEEESL_S13_NS4_8TiledMMAINS4_8MMA_AtomIJNS4_27SM100_MMA_MXF8F6F4_2x1SM_SSISJ_SJ_fSK_Li256ELi128ELNS4_4UMMA5MajorE0ELS18_0ELNS17_7ScaleInE0ELS19_0EEEEEENSN_INS5_IJSD_SD_SD_EEENS5_IJSW_SW_SW_EEEEENS5_IJNS4_10UnderscoreES1F_S1F_EEEEENS5_IJNS4_28SM100_TMA_2SM_LOAD_MULTICASTES1I_EEENS5_IJNS4_14ComposedLayoutINS4_7SwizzleILi3ELi4ELi3EEENS4_18smem_ptr_flag_bitsILi8EEENSN_INS5_IJNSA_ILi8EEESH_EEENS5_IJSH_SD_EEEEEEENSN_INS5_IJNS5_IJNS5_IJSP_SD_EEENS5_IJSO_SD_EEEEEESD_NS5_IJSB_SD_EEEEEENS5_IJNS5_IJNS5_IJSU_SY_EEESX_EEESW_NS5_IJSD_SY_EEEEEEEEEEEvNS4_8identityES1J_S24_vS25_EENS_8epilogue10collective18CollectiveEpilogueINS27_23Sm100TmaWarpSpecializedILi4ELi2ELi32ELb1ELb0EEEJNS5_IJSH_SH_SH_EEENS5_IJNSN_ISH_SD_EENSN_ISO_SD_EEEEENS_10bfloat16_tESM_S2G_SM_NS27_6fusion15FusionCallbacksIS2B_NS2H_17LinearCombinationIS2G_fS2G_fLNS_15FloatRoundStyleE2EEES2C_S2F_JEEENS4_5SM1004TMEM4LOAD26SM100_TMEM_LOAD_32dp32b32xENS4_13SM90_TMA_LOADENS1K_INS1L_ILi2ELi4ELi3EEENS1N_ILi16EEENSN_INS5_IJS1P_SO_EEES1V_EEEENS4_39AutoVectorizingCopyWithAssumedAlignmentILi128EEENS4_14SM90_TMA_STOREES2W_S2Y_S2Y_EEEvvEEEEvNT_6ParamsE --------------------------
	.section	.nv.info._ZN7cutlass13device_kernelINS_4gemm6kernel13GemmUniversalIN4cute5tupleIJiiiiEEENS1_10collective13CollectiveMmaINS1_46MainloopSm100TmaUmmaWarpSpecializedBlockScaledILi7ELi2ELi2ENS5_IJNS4_1CILi4EEENSA_ILi2EEENSA_ILi1EEEEEEEENS5_IJNSA_ILi256EEENSA_ILi128EEESH_EEENS5_IJNS_12float_e5m2_tENS_13float_ue8m0_tEEEENS5_IJNS5_IJlSD_lEEENS4_6LayoutINS5_IJNS5_IJNS5_IJNSA_ILi32EEESB_EEEiEEESQ_NS5_IJSD_iEEEEEENS5_IJNS5_IJNS5_IJNSA_ILi16EEESB_EEEiEEENS5_IJNS5_IJNSA_ILi0EEESD_EEENSA_ILi512EEEEEENS5_IJSW_iEEEEEEEEEEESL_S13_NS4_8TiledMMAINS4_8MMA_AtomIJNS4_27SM100_MMA_MXF8F6F4_2x1SM_SSISJ_SJ_fSK_Li256ELi128ELNS4_4UMMA5MajorE0ELS18_0ELNS17_7ScaleInE0ELS19_0EEEEEENSN_INS5_IJSD_SD_SD_EEENS5_IJSW_SW_SW_EEEEENS5_IJNS4_10UnderscoreES1F_S1F_EEEEENS5_IJNS4_28SM100_TMA_2SM_LOAD_MULTICASTES1I_EEENS5_IJNS4_14ComposedLayoutINS4_7SwizzleILi3ELi4ELi3EEENS4_18smem_ptr_flag_bitsILi8EEENSN_INS5_IJNSA_ILi8EEESH_EEENS5_IJSH_SD_EEEEEEENSN_INS5_IJNS5_IJNS5_IJSP_SD_EEENS5_IJSO_SD_EEEEEESD_NS5_IJSB_SD_EEEEEENS5_IJNS5_IJNS5_IJSU_SY_EEESX_EEESW_NS5_IJSD_SY_EEEEEEEEEEEvNS4_8identityES1J_S24_vS25_EENS_8epilogue10collective18CollectiveEpilogueINS27_23Sm100TmaWarpSpecializedILi4ELi2ELi32ELb1ELb0EEEJNS5_IJSH_SH_SH_EEENS5_IJNSN_ISH_SD_EENSN_ISO_SD_EEEEENS_10bfloat16_tESM_S2G_SM_NS27_6fusion15FusionCallbacksIS2B_NS2H_17LinearCombinationIS2G_fS2G_fLNS_15FloatRoundStyleE2EEES2C_S2F_JEEENS4_5SM1004TMEM4LOAD26SM100_TMEM_LOAD_32dp32b32xENS4_13SM90_TMA_LOADENS1K_INS1L_ILi2ELi4ELi3EEENS1N_ILi16EEENSN_INS5_IJS1P_SO_EEES1V_EEEENS4_39AutoVectorizingCopyWithAssumedAlignmentILi128EEENS4_14SM90_TMA_STOREES2W_S2Y_S2Y_EEEvvEEEEvNT_6ParamsE,"",@"SHT_CUDA_INFO"
	.sectionflags	@""
	.align	4


	//----- nvinfo : EIATTR_CUDA_API_VERSION
	.align		4
        /*0000*/ 	.byte	0x04, 0x37
        /*0002*/ 	.short	(.L_31 - .L_30)
.L_30:
        /*0004*/ 	.word	0x00000082


	//----- nvinfo : EIATTR_KPARAM_INFO
	.align		4
.L_31:
        /*0008*/ 	.byte	0x04, 0x17
        /*000a*/ 	.short	(.L_33 - .L_32)
.L_32:
        /*000c*/ 	.word	0x00000000
        /*0010*/ 	.short	0x0000
        /*0012*/ 	.short	0x0000
        /*0014*/ 	.byte	0x00, 0xf0, 0x01, 0x30


	//----- nvinfo : EIATTR_AT_ENTRY_FRAGMENTS
	.align		4
.L_33:
        /*0018*/ 	.byte	0x04, 0x4f
        /*001a*/ 	.short	(.L_35 - .L_34)


	//   ....[0]....
.L_34:
        /*001c*/ 	.word	0x00000007


	//----- nvinfo : EIATTR_RESERVED_SMEM_USED
	.align		4
.L_35:
        /*0020*/ 	.byte	0x01, 0x41
	.zero		2


	//----- nvinfo : EIATTR_SPARSE_MMA_MASK
	.align		4
        /*0024*/ 	.byte	0x03, 0x50
        /*0026*/ 	.short	0x0000


	//----- nvinfo : EIATTR_TCGEN05_2CTA_USED
	.align		4
        /*0028*/ 	.byte	0x01, 0x52
	.zero		2


	//----- nvinfo : EIATTR_MAXREG_COUNT
	.align		4
        /*002c*/ 	.byte	0x03, 0x1b
        /*002e*/ 	.short	0x00ff


	//----- nvinfo : EIATTR_NUM_BARRIERS
	.align		4
        /*0030*/ 	.byte	0x02, 0x4c
        /*0032*/ 	.byte	0x07
	.zero		1


	//----- nvinfo : EIATTR_EXTERNS
	.align		4
        /*0034*/ 	.byte	0x04, 0x0f
        /*0036*/ 	.short	(.L_37 - .L_36)


	//   ....[0]....
	.align		4
.L_36:
        /*0038*/ 	.word	index@(__assertfail)


	//----- nvinfo : EIATTR_MERCURY_ISA_VERSION
	.align		4
.L_37:
        /*003c*/ 	.byte	0x03, 0x5f
        /*003e*/ 	.short	0x0101


	//----- nvinfo : EIATTR_INT_WARP_WIDE_INSTR_OFFSETS
	.align		4
        /*0040*/ 	.byte	0x04, 0x31
        /*0042*/ 	.short	(.L_39 - .L_38)


	//   ....[0]....
.L_38:
        /*0044*/ 	.word	0x00000e50


	//   ....[1]....
        /*0048*/ 	.word	0x00000f10


	//   ....[2]....
        /*004c*/ 	.word	0x00004ce0


	//   ....[3]....
        /*0050*/ 	.word	0x00004d00


	//   ....[4]....
        /*0054*/ 	.word	0x00004d30


	//   ....[5]....
        /*0058*/ 	.word	0x000058b0


	//   ....[6]....
        /*005c*/ 	.word	0x00005920


	//   ....[7]....
        /*0060*/ 	.word	0x00005a00


	//   ....[8]....
        /*0064*/ 	.word	0x00005a80


	//   ....[9]....
        /*0068*/ 	.word	0x00005b70


	//   ....[10]....
        /*006c*/ 	.word	0x00005bf0


	//   ....[11]....
        /*0070*/ 	.word	0x00005cd0


	//   ....[12]....
        /*0074*/ 	.word	0x00005d80


	//----- nvinfo : EIATTR_COOP_GROUP_MASK_REGIDS
	.align		4
.L_39:
        /*0078*/ 	.byte	0x04, 0x29
        /*007a*/ 	.short	(.L_41 - .L_40)


	//   ....[0]....
.L_40:
        /*007c*/ 	.word	0xffffffff


	//   ....[1]....
        /*0080*/ 	.word	0xffffffff


	//   ....[2]....
        /*0084*/ 	.word	0xffffffff


	//   ....[3]....
        /*0088*/ 	.word	0xffffffff


	//   ....[4]....
        /*008c*/ 	.word	0xffffffff


	//   ....[5]....
        /*0090*/ 	.word	0xffffffff


	//   ....[6]....
        /*0094*/ 	.word	0xffffffff


	//   ....[7]....
        /*0098*/ 	.word	0xffffffff


	//   ....[8]....
        /*009c*/ 	.word	0xffffffff


	//   ....[9]....
        /*00a0*/ 	.word	0xffffffff


	//   ....[10]....
        /*00a4*/ 	.word	0xffffffff


	//   ....[11]....
        /*00a8*/ 	.word	0xffffffff


	//   ....[12]....
        /*00ac*/ 	.word	0xffffffff


	//   ....[13]....
        /*00b0*/ 	.word	0xffffffff


	//----- nvinfo : EIATTR_COOP_GROUP_INSTR_OFFSETS
	.align		4
.L_41:
        /*00b4*/ 	.byte	0x04, 0x28
        /*00b6*/ 	.short	(.L_43 - .L_42)


	//   ....[0]....
.L_42:
        /*00b8*/ 	.word	0x000000b0


	//   ....[1]....
        /*00bc*/ 	.word	0x00000570


	//   ....[2]....
        /*00c0*/ 	.word	0x000007a0


	//   ....[3]....
        /*00c4*/ 	.word	0x00000940


	//   ....[4]....
        /*00c8*/ 	.word	0x00000a40


	//   ....[5]....
        /*00cc*/ 	.word	0x00000bb0


	//   ....[6]....
        /*00d0*/ 	.word	0x00000d10


	//   ....[7]....
        /*00d4*/ 	.word	0x00000f70


	//   ....[8]....
        /*00d8*/ 	.word	0x00002850


	//   ....[9]....
        /*00dc*/ 	.word	0x000038f0


	//   ....[10]....
        /*00e0*/ 	.word	0x00003dc0


	//   ....[11]....
        /*00e4*/ 	.word	0x00003df0


	//   ....[12]....
        /*00e8*/ 	.word	0x00004be0


	//   ....[13]....
        /*00ec*/ 	.word	0x00004df0


	//----- nvinfo : EIATTR_VRC_CTA_INIT_COUNT
	.align		4
.L_43:
        /*00f0*/ 	.byte	0x02, 0x4a
        /*00f2*/ 	.byte	0x80
	.zero		1


	//----- nvinfo : EIATTR_SYSCALL_OFFSETS
	.align		4
        /*00f4*/ 	.byte	0x04, 0x46
        /*00f6*/ 	.short	(.L_45 - .L_44)


	//   ....[0]....
.L_44:
        /*00f8*/ 	.word	0x000069f0


	//   ....[1]....
        /*00fc*/ 	.word	0x00006ae0


	//   ....[2]....
        /*0100*/ 	.word	0x00007240


	//   ....[3]....
        /*0104*/ 	.word	0x00007ec0


	//   ....[4]....
        /*0108*/ 	.word	0x00008b10


	//   ....[5]....
        /*010c*/ 	.word	0x00009750


	//----- nvinfo : EIATTR_MBARRIER_INSTR_OFFSETS
	.align		4
.L_45:
        /*0110*/ 	.byte	0x04, 0x39
        /*0112*/ 	.short	(.L_47 - .L_46)


	//   ....[0]....
.L_46:
        /*0114*/ 	.word	0x000006b0
        /*0118*/ 	.word	0x000000ff
        /*011c*/ 	.word	0x00000000
        /*0120*/ 	.short	0x0100
        /*0122*/ 	.byte	0x04
	.zero		1


	//   ....[1]....
        /*0124*/ 	.word	0x000006c0
        /*0128*/ 	.word	0x000000ff
        /*012c*/ 	.word	0x00000038
        /*0130*/ 	.short	0x0100
        /*0132*/ 	.byte	0x04
	.zero		1


	//   ....[2]....
        /*0134*/ 	.word	0x000006d0
        /*0138*/ 	.word	0x000000ff
        /*013c*/ 	.word	0x00000008
        /*0140*/ 	.short	0x0100
        /*0142*/ 	.byte	0x04
	.zero		1


	//   ....[3]....
        /*0144*/ 	.word	0x000006e0
        /*0148*/ 	.word	0x000000ff
        /*014c*/ 	.word	0x00000040
        /*0150*/ 	.short	0x0100
        /*0152*/ 	.byte	0x04
	.zero		1


	//   ....[4]....
        /*0154*/ 	.word	0x000006f0
        /*0158*/ 	.word	0x000000ff
        /*015c*/ 	.word	0x00000010
        /*0160*/ 	.short	0x0100
        /*0162*/ 	.byte	0x04
	.zero		1


	//   ....[5]....
        /*0164*/ 	.word	0x00000700
        /*0168*/ 	.word	0x000000ff
        /*016c*/ 	.word	0x00000048
        /*0170*/ 	.short	0x0100
        /*0172*/ 	.byte	0x04
	.zero		1


	//   ....[6]....
        /*0174*/ 	.word	0x00000710
        /*0178*/ 	.word	0x000000ff
        /*017c*/ 	.word	0x00000018
        /*0180*/ 	.short	0x0100
        /*0182*/ 	.byte	0x04
	.zero		1


	//   ....[7]....
        /*0184*/ 	.word	0x00000720
        /*0188*/ 	.word	0x000000ff
        /*018c*/ 	.word	0x00000050
        /*0190*/ 	.short	0x0100
        /*0192*/ 	.byte	0x04
	.zero		1


	//   ....[8]....
        /*0194*/ 	.word	0x00000730
        /*0198*/ 	.word	0x000000ff
        /*019c*/ 	.word	0x00000020
        /*01a0*/ 	.short	0x0100
        /*01a2*/ 	.byte	0x04
	.zero		1


	//   ....[9]....
        /*01a4*/ 	.word	0x00000740
        /*01a8*/ 	.word	0x000000ff
        /*01ac*/ 	.word	0x00000058
        /*01b0*/ 	.short	0x0100
        /*01b2*/ 	.byte	0x04
	.zero		1


	//   ....[10]....
        /*01b4*/ 	.word	0x00000750
        /*01b8*/ 	.word	0x000000ff
        /*01bc*/ 	.word	0x00000028
        /*01c0*/ 	.short	0x0100
        /*01c2*/ 	.byte	0x04
	.zero		1


	//   ....[11]....
        /*01c4*/ 	.word	0x00000760
        /*01c8*/ 	.word	0x000000ff
        /*01cc*/ 	.word	0x00000060
        /*01d0*/ 	.short	0x0100
        /*01d2*/ 	.byte	0x04
	.zero		1


	//   ....[12]....
        /*01d4*/ 	.word	0x00000770
        /*01d8*/ 	.word	0x000000ff
        /*01dc*/ 	.word	0x00000030
        /*01e0*/ 	.short	0x0100
        /*01e2*/ 	.byte	0x04
	.zero		1


	//   ....[13]....
        /*01e4*/ 	.word	0x00000780
        /*01e8*/ 	.word	0x000000ff
        /*01ec*/ 	.word	0x00000068
        /*01f0*/ 	.short	0x0100
        /*01f2*/ 	.byte	0x04
	.zero		1


	//   ....[14]....
        /*01f4*/ 	.word	0x000008b0
        /*01f8*/ 	.word	0x000000ff
        /*01fc*/ 	.word	0x00000070
        /*0200*/ 	.short	0x0100
        /*0202*/ 	.byte	0x04
	.zero		1


	//   ....[15]....
        /*0204*/ 	.word	0x000008c0
        /*0208*/ 	.word	0x000000ff
        /*020c*/ 	.word	0x00000090
        /*0210*/ 	.short	0x0100
        /*0212*/ 	.byte	0x04
	.zero		1


	//   ....[16]....
        /*0214*/ 	.word	0x000008d0
        /*0218*/ 	.word	0x000000ff
        /*021c*/ 	.word	0x00000078
        /*0220*/ 	.short	0x0100
        /*0222*/ 	.byte	0x04
	.zero		1


	//   ....[17]....
        /*0224*/ 	.word	0x000008e0
        /*0228*/ 	.word	0x000000ff
        /*022c*/ 	.word	0x00000098
        /*0230*/ 	.short	0x0100
        /*0232*/ 	.byte	0x04
	.zero		1


	//   ....[18]....
        /*0234*/ 	.word	0x000008f0
        /*0238*/ 	.word	0x000000ff
        /*023c*/ 	.word	0x00000080
        /*0240*/ 	.short	0x0100
        /*0242*/ 	.byte	0x04
	.zero		1


	//   ....[19]....
        /*0244*/ 	.word	0x00000900
        /*0248*/ 	.word	0x000000ff
        /*024c*/ 	.word	0x000000a0
        /*0250*/ 	.short	0x0100
        /*0252*/ 	.byte	0x04
	.zero		1


	//   ....[20]....
        /*0254*/ 	.word	0x00000910
        /*0258*/ 	.word	0x000000ff
        /*025c*/ 	.word	0x00000088
        /*0260*/ 	.short	0x0100
        /*0262*/ 	.byte	0x04
	.zero		1


	//   ....[21]....
        /*0264*/ 	.word	0x00000920
        /*0268*/ 	.word	0x000000ff
        /*026c*/ 	.word	0x000000a8
        /*0270*/ 	.short	0x0100
        /*0272*/ 	.byte	0x04
	.zero		1


	//   ....[22]....
        /*0274*/ 	.word	0x00000a10
        /*0278*/ 	.word	0x000000ff
        /*027c*/ 	.word	0x000000b0
        /*0280*/ 	.short	0x0100
        /*0282*/ 	.byte	0x06
	.zero		1


	//   ....[23]....
        /*0284*/ 	.word	0x00000a20
        /*0288*/ 	.word	0x000000ff
        /*028c*/ 	.word	0x000000b8
        /*0290*/ 	.short	0x0100
        /*0292*/ 	.byte	0x06
	.zero		1


	//   ....[24]....
        /*0294*/ 	.word	0x00000b60
        /*0298*/ 	.word	0x000000ff
        /*029c*/ 	.word	0x000000c0
        /*02a0*/ 	.short	0x0100
        /*02a2*/ 	.byte	0x06
	.zero		1


	//   ....[25]....
        /*02a4*/ 	.word	0x00000b70
        /*02a8*/ 	.word	0x000000ff
        /*02ac*/ 	.word	0x000000d0
        /*02b0*/ 	.short	0x0100
        /*02b2*/ 	.byte	0x06
	.zero		1


	//   ....[26]....
        /*02b4*/ 	.word	0x00000b80
        /*02b8*/ 	.word	0x000000ff
        /*02bc*/ 	.word	0x000000c8
        /*02c0*/ 	.short	0x0100
        /*02c2*/ 	.byte	0x06
	.zero		1


	//   ....[27]....
        /*02c4*/ 	.word	0x00000b90
        /*02c8*/ 	.word	0x000000ff
        /*02cc*/ 	.word	0x000000d8
        /*02d0*/ 	.short	0x0100
        /*02d2*/ 	.byte	0x06
	.zero		1


	//   ....[28]....
        /*02d4*/ 	.word	0x00000cc0
        /*02d8*/ 	.word	0x000000ff
        /*02dc*/ 	.word	0x000000e0
        /*02e0*/ 	.short	0x0100
        /*02e2*/ 	.byte	0x04
	.zero		1


	//   ....[29]....
        /*02e4*/ 	.word	0x00000cd0
        /*02e8*/ 	.word	0x000000ff
        /*02ec*/ 	.word	0x000000f0
        /*02f0*/ 	.short	0x0100
        /*02f2*/ 	.byte	0x04
	.zero		1


	//   ....[30]....
        /*02f4*/ 	.word	0x00000ce0
        /*02f8*/ 	.word	0x000000ff
        /*02fc*/ 	.word	0x000000e8
        /*0300*/ 	.short	0x0100
        /*0302*/ 	.byte	0x04
	.zero		1


	//   ....[31]....
        /*0304*/ 	.word	0x00000cf0
        /*0308*/ 	.word	0x000000ff
        /*030c*/ 	.word	0x000000f8
        /*0310*/ 	.short	0x0100
        /*0312*/ 	.byte	0x04
	.zero		1


	//   ....[32]....
        /*0314*/ 	.word	0x00000df0
        /*0318*/ 	.word	0x000000ff
        /*031c*/ 	.word	0x00000100
        /*0320*/ 	.short	0x0100
        /*0322*/ 	.byte	0x04
	.zero		1


	//   ....[33]....
        /*0324*/ 	.word	0x00000e00
        /*0328*/ 	.word	0x000000ff
        /*032c*/ 	.word	0x00000110
        /*0330*/ 	.short	0x0100
        /*0332*/ 	.byte	0x04
	.zero		1


	//   ....[34]....
        /*0334*/ 	.word	0x00000e10
        /*0338*/ 	.word	0x000000ff
        /*033c*/ 	.word	0x00000108
        /*0340*/ 	.short	0x0100
        /*0342*/ 	.byte	0x04
	.zero		1


	//   ....[35]....
        /*0344*/ 	.word	0x00000e20
        /*0348*/ 	.word	0x000000ff
        /*034c*/ 	.word	0x00000118
        /*0350*/ 	.short	0x0100
        /*0352*/ 	.byte	0x04
	.zero		1


	//   ....[36]....
        /*0354*/ 	.word	0x00000f30
        /*0358*/ 	.word	0x000000ff
        /*035c*/ 	.word	0x00000120
        /*0360*/ 	.short	0x0100
        /*0362*/ 	.byte	0x06
	.zero		1


	//   ....[37]....
        /*0364*/ 	.word	0x00001d80
        /*0368*/ 	.word	0x00000000
        /*036c*/ 	.word	0x00000110
        /*0370*/ 	.short	0x010a
        /*0372*/ 	.byte	0xff
	.zero		1


	//   ....[38]....
        /*0374*/ 	.word	0x00001da0
        /*0378*/ 	.word	0x00000000
        /*037c*/ 	.word	0x00000100
        /*0380*/ 	.short	0x0101
        /*0382*/ 	.byte	0xff
	.zero		1


	//   ....[39]....
        /*0384*/ 	.word	0x00001e60
        /*0388*/ 	.word	0x000000ff
        /*038c*/ 	.word	0x00000038
        /*0390*/ 	.short	0x010a
        /*0392*/ 	.byte	0x04
	.zero		1


	//   ....[40]....
        /*0394*/ 	.word	0x00001f60
        /*0398*/ 	.word	0x000000ff
        /*039c*/ 	.word	0x00000038
        /*03a0*/ 	.short	0x010a
        /*03a2*/ 	.byte	0x05
	.zero		1


	//   ....[41]....
        /*03a4*/ 	.word	0x000020d0
        /*03a8*/ 	.word	0x000000ff
        /*03ac*/ 	.word	0x00000038
        /*03b0*/ 	.short	0x010a
        /*03b2*/ 	.byte	0x06
	.zero		1


	//   ....[42]....
        /*03b4*/ 	.word	0x000023a0
        /*03b8*/ 	.word	0x000000ff
        /*03bc*/ 	.word	0x000000b8
        /*03c0*/ 	.short	0x0101
        /*03c2*/ 	.byte	0x07
	.zero		1


	//   ....[43]....
        /*03c4*/ 	.word	0x000023c0
        /*03c8*/ 	.word	0x000000ff
        /*03cc*/ 	.word	0x00000038
        /*03d0*/ 	.short	0x010a
        /*03d2*/ 	.byte	0x04
	.zero		1


	//   ....[44]....
        /*03d4*/ 	.word	0x00002440
        /*03d8*/ 	.word	0x000000ff
        /*03dc*/ 	.word	0x00000038
        /*03e0*/ 	.short	0x010a
        /*03e2*/ 	.byte	0x06
	.zero		1


	//   ....[45]....
        /*03e4*/ 	.word	0x00002580
        /*03e8*/ 	.word	0x000000ff
        /*03ec*/ 	.word	0x00000038
        /*03f0*/ 	.short	0x010a
        /*03f2*/ 	.byte	0x04
	.zero		1


	//   ....[46]....
        /*03f4*/ 	.word	0x00002880
        /*03f8*/ 	.word	0x00000003
        /*03fc*/ 	.word	0x000000c0
        /*0400*/ 	.short	0x010a
        /*0402*/ 	.byte	0xff
	.zero		1


	//   ....[47]....
        /*0404*/ 	.word	0x000029d0
        /*0408*/ 	.word	0x00000000
        /*040c*/ 	.word	0x00000000
        /*0410*/ 	.short	0x0101
        /*0412*/ 	.byte	0xff
	.zero		1


	//   ....[48]....
        /*0414*/ 	.word	0x00002f90
        /*0418*/ 	.word	0x000000ff
        /*041c*/ 	.word	0x00000000
        /*0420*/ 	.short	0x010a
        /*0422*/ 	.byte	0x04
	.zero		1


	//   ....[49]....
        /*0424*/ 	.word	0x00003020
        /*0428*/ 	.word	0x000000ff
        /*042c*/ 	.word	0x00000000
        /*0430*/ 	.short	0x010a
        /*0432*/ 	.byte	0x05
	.zero		1


	//   ....[50]....
        /*0434*/ 	.word	0x000030b0
        /*0438*/ 	.word	0x000000ff
        /*043c*/ 	.word	0x00000000
        /*0440*/ 	.short	0x010a
        /*0442*/ 	.byte	0x05
	.zero		1


	//   ....[51]....
        /*0444*/ 	.word	0x00003140
        /*0448*/ 	.word	0x000000ff
        /*044c*/ 	.word	0x00000000
        /*0450*/ 	.short	0x010a
        /*0452*/ 	.byte	0x05
	.zero		1


	//   ....[52]....
        /*0454*/ 	.word	0x000031d0
        /*0458*/ 	.word	0x000000ff
        /*045c*/ 	.word	0x00000000
        /*0460*/ 	.short	0x010a
        /*0462*/ 	.byte	0x05
	.zero		1


	//   ....[53]....
        /*0464*/ 	.word	0x00003260
        /*0468*/ 	.word	0x000000ff
        /*046c*/ 	.word	0x00000000
        /*0470*/ 	.short	0x010a
        /*0472*/ 	.byte	0x05
	.zero		1


	//   ....[54]....
        /*0474*/ 	.word	0x00003300
        /*0478*/ 	.word	0x00000000
        /*047c*/ 	.word	0x00000000
        /*0480*/ 	.short	0x010a
        /*0482*/ 	.byte	0xff
	.zero		1


	//   ....[55]....
        /*0484*/ 	.word	0x00003440
        /*0488*/ 	.word	0x00000002
        /*048c*/ 	.word	0x00000100
        /*0490*/ 	.short	0x010a
        /*0492*/ 	.byte	0xff
	.zero		1


	//   ....[56]....
        /*0494*/ 	.word	0x000034a0
        /*0498*/ 	.word	0x00000004
        /*049c*/ 	.word	0x00000000
        /*04a0*/ 	.short	0x0101
        /*04a2*/ 	.byte	0xff
	.zero		1


	//   ....[57]....
        /*04a4*/ 	.word	0x000034c0
        /*04a8*/ 	.word	0x000000ff
        /*04ac*/ 	.word	0x000000d0
        /*04b0*/ 	.short	0x010a
        /*04b2*/ 	.byte	0x04
	.zero		1


	//   ....[58]....
        /*04b4*/ 	.word	0x000035e0
        /*04b8*/ 	.word	0x00000002
        /*04bc*/ 	.word	0x000000c0
        /*04c0*/ 	.short	0x010a
        /*04c2*/ 	.byte	0xff
	.zero		1


	//   ....[59]....
        /*04c4*/ 	.word	0x000036f0
        /*04c8*/ 	.word	0x00000002
        /*04cc*/ 	.word	0x00000000
        /*04d0*/ 	.short	0x0101
        /*04d2*/ 	.byte	0xff
	.zero		1


	//   ....[60]....
        /*04d4*/ 	.word	0x00003780
        /*04d8*/ 	.word	0x000000ff
        /*04dc*/ 	.word	0x000000d0
        /*04e0*/ 	.short	0x0106
        /*04e2*/ 	.byte	0x04
	.zero		1


	//   ....[61]....
        /*04e4*/ 	.word	0x000037a0
        /*04e8*/ 	.word	0x000000ff
        /*04ec*/ 	.word	0x000000d0
        /*04f0*/ 	.short	0x010a
        /*04f2*/ 	.byte	0x04
	.zero		1


	//   ....[62]....
        /*04f4*/ 	.word	0x00003830
        /*04f8*/ 	.word	0x000000ff
        /*04fc*/ 	.word	0x000000d0
        /*0500*/ 	.short	0x0106
        /*0502*/ 	.byte	0x07
	.zero		1


	//   ....[63]....
        /*0504*/ 	.word	0x00003870
        /*0508*/ 	.word	0x00000000
        /*050c*/ 	.word	0x000000d0
        /*0510*/ 	.short	0x010a
        /*0512*/ 	.byte	0xff
	.zero		1


	//   ....[64]....
        /*0514*/ 	.word	0x00003ac0
        /*0518*/ 	.word	0x000000ff
        /*051c*/ 	.word	0x00000008
        /*0520*/ 	.short	0x010a
        /*0522*/ 	.byte	0x05
	.zero		1


	//   ....[65]....
        /*0524*/ 	.word	0x00003ae0
        /*0528*/ 	.word	0x000000ff
        /*052c*/ 	.word	0x00000008
        /*0530*/ 	.short	0x010a
        /*0532*/ 	.byte	0x05
	.zero		1


	//   ....[66]....
        /*0534*/ 	.word	0x00003c70
        /*0538*/ 	.word	0x000000ff
        /*053c*/ 	.word	0x00000008
        /*0540*/ 	.short	0x010a
        /*0542*/ 	.byte	0x05
	.zero		1


	//   ....[67]....
        /*0544*/ 	.word	0x00003c90
        /*0548*/ 	.word	0x000000ff
        /*054c*/ 	.word	0x00000008
        /*0550*/ 	.short	0x010a
        /*0552*/ 	.byte	0x05
	.zero		1


	//   ....[68]....
        /*0554*/ 	.word	0x00003d50
        /*0558*/ 	.word	0x000000ff
        /*055c*/ 	.word	0x00000000
        /*0560*/ 	.short	0x0101
        /*0562*/ 	.byte	0x04
	.zero		1


	//   ....[69]....
        /*0564*/ 	.word	0x00004310
        /*0568*/ 	.word	0x00000000
        /*056c*/ 	.word	0x000000c0
        /*0570*/ 	.short	0x010a
        /*0572*/ 	.byte	0xff
	.zero		1


	//   ....[70]....
        /*0574*/ 	.word	0x000043d0
        /*0578*/ 	.word	0x00000000
        /*057c*/ 	.word	0x00000000
        /*0580*/ 	.short	0x0101
        /*0582*/ 	.byte	0xff
	.zero		1


	//   ....[71]....
        /*0584*/ 	.word	0x00004490
        /*0588*/ 	.word	0x000000ff
        /*058c*/ 	.word	0x00000000
        /*0590*/ 	.short	0x010a
        /*0592*/ 	.byte	0x04
	.zero		1


	//   ....[72]....
        /*0594*/ 	.word	0x000044a0
        /*0598*/ 	.word	0x000000ff
        /*059c*/ 	.word	0x000000f0
        /*05a0*/ 	.short	0x010a
        /*05a2*/ 	.byte	0x38
	.zero		1


	//   ....[73]....
        /*05a4*/ 	.word	0x00004550
        /*05a8*/ 	.word	0x000000ff
        /*05ac*/ 	.word	0x00000000
        /*05b0*/ 	.short	0x010a
        /*05b2*/ 	.byte	0x07
	.zero		1


	//   ....[74]....
        /*05b4*/ 	.word	0x00004680
        /*05b8*/ 	.word	0x000000ff
        /*05bc*/ 	.word	0x00000000
        /*05c0*/ 	.short	0x010a
        /*05c2*/ 	.byte	0x04
	.zero		1


	//   ....[75]....
        /*05c4*/ 	.word	0x000049f0
        /*05c8*/ 	.word	0x000000ff
        /*05cc*/ 	.word	0x00000000
        /*05d0*/ 	.short	0x010a
        /*05d2*/ 	.byte	0x04
	.zero		1


	//   ....[76]....
        /*05d4*/ 	.word	0x00004a90
        /*05d8*/ 	.word	0x00000000
        /*05dc*/ 	.word	0x00000000
        /*05e0*/ 	.short	0x010a
        /*05e2*/ 	.byte	0xff
	.zero		1


	//   ....[77]....
        /*05e4*/ 	.word	0x00004ad0
        /*05e8*/ 	.word	0x00000000
        /*05ec*/ 	.word	0x00000000
        /*05f0*/ 	.short	0x010a
        /*05f2*/ 	.byte	0xff
	.zero		1


	//   ....[78]....
        /*05f4*/ 	.word	0x00004b40
        /*05f8*/ 	.word	0x000000ff
        /*05fc*/ 	.word	0x00000000
        /*0600*/ 	.short	0x0101
        /*0602*/ 	.byte	0x04
	.zero		1


	//   ....[79]....
        /*0604*/ 	.word	0x00004b80
        /*0608*/ 	.word	0x000000ff
        /*060c*/ 	.word	0x00000120
        /*0610*/ 	.short	0x010a
        /*0612*/ 	.byte	0x1f
	.zero		1


	//   ....[80]....
        /*0614*/ 	.word	0x00004bd0
        /*0618*/ 	.word	0x000000ff
        /*061c*/ 	.word	0x00000000
        /*0620*/ 	.short	0x0101
        /*0622*/ 	.byte	0x04
	.zero		1


	//   ....[81]....
        /*0624*/ 	.word	0x000050b0
        /*0628*/ 	.word	0x0000000c
        /*062c*/ 	.word	0x000000c0
        /*0630*/ 	.short	0x010a
        /*0632*/ 	.byte	0xff
	.zero		1


	//   ....[82]....
        /*0634*/ 	.word	0x00005220
        /*0638*/ 	.word	0x00000000
        /*063c*/ 	.word	0x00000000
        /*0640*/ 	.short	0x0101
        /*0642*/ 	.byte	0xff
	.zero		1


	//   ....[83]....
        /*0644*/ 	.word	0x000056b0
        /*0648*/ 	.word	0x000000ff
        /*064c*/ 	.word	0x000000b8
        /*0650*/ 	.short	0x010a
        /*0652*/ 	.byte	0x15
	.zero		1


	//   ....[84]....
        /*0654*/ 	.word	0x00005830
        /*0658*/ 	.word	0x000000ff
        /*065c*/ 	.word	0x00000090
        /*0660*/ 	.short	0x010a
        /*0662*/ 	.byte	0x15
	.zero		1


	//   ....[85]....
        /*0664*/ 	.word	0x000059b0
        /*0668*/ 	.word	0x000000ff
        /*066c*/ 	.word	0x00000070
        /*0670*/ 	.short	0x010b
        /*0672*/ 	.byte	0x15
	.zero		1


	//   ....[86]....
        /*0674*/ 	.word	0x000059c0
        /*0678*/ 	.word	0x000000ff
        /*067c*/ 	.word	0x00000000
        /*0680*/ 	.short	0x0101
        /*0682*/ 	.byte	0x31
	.zero		1


	//   ....[87]....
        /*0684*/ 	.word	0x000059d0
        /*0688*/ 	.word	0x000000ff
        /*068c*/ 	.word	0x00000098
        /*0690*/ 	.short	0x010a
        /*0692*/ 	.byte	0x15
	.zero		1


	//   ....[88]....
        /*0694*/ 	.word	0x00005b20
        /*0698*/ 	.word	0x000000ff
        /*069c*/ 	.word	0x00000078
        /*06a0*/ 	.short	0x010b
        /*06a2*/ 	.byte	0x15
	.zero		1


	//   ....[89]....
        /*06a4*/ 	.word	0x00005b30
        /*06a8*/ 	.word	0x000000ff
        /*06ac*/ 	.word	0x00000000
        /*06b0*/ 	.short	0x0101
        /*06b2*/ 	.byte	0x30
	.zero		1


	//   ....[90]....
        /*06b4*/ 	.word	0x00005b40
        /*06b8*/ 	.word	0x000000ff
        /*06bc*/ 	.word	0x000000a0
        /*06c0*/ 	.short	0x010a
        /*06c2*/ 	.byte	0x15
	.zero		1


	//   ....[91]....
        /*06c4*/ 	.word	0x00005c80
        /*06c8*/ 	.word	0x000000ff
        /*06cc*/ 	.word	0x00000080
        /*06d0*/ 	.short	0x010b
        /*06d2*/ 	.byte	0x15
	.zero		1


	//   ....[92]....
        /*06d4*/ 	.word	0x00005c90
        /*06d8*/ 	.word	0x000000ff
        /*06dc*/ 	.word	0x00000000
        /*06e0*/ 	.short	0x0101
        /*06e2*/ 	.byte	0x2f
	.zero		1


	//   ....[93]....
        /*06e4*/ 	.word	0x00005ca0
        /*06e8*/ 	.word	0x000000ff
        /*06ec*/ 	.word	0x000000a8
        /*06f0*/ 	.short	0x010a
        /*06f2*/ 	.byte	0x15
	.zero		1


	//   ....[94]....
        /*06f4*/ 	.word	0x00005e90
        /*06f8*/ 	.word	0x000000ff
        /*06fc*/ 	.word	0x00000088
        /*0700*/ 	.short	0x010b
        /*0702*/ 	.byte	0x15
	.zero		1


	//   ....[95]....
        /*0704*/ 	.word	0x00005ea0
        /*0708*/ 	.word	0x000000ff
        /*070c*/ 	.word	0x00000000
        /*0710*/ 	.short	0x0101
        /*0712*/ 	.byte	0x2e
	.zero		1


	//   ....[96]....
        /*0714*/ 	.word	0x00005ee0
        /*0718*/ 	.word	0x000000ff
        /*071c*/ 	.word	0x00000090
        /*0720*/ 	.short	0x010a
        /*0722*/ 	.byte	0x15
	.zero		1


	//   ....[97]....
        /*0724*/ 	.word	0x00005f00
        /*0728*/ 	.word	0x000000ff
        /*072c*/ 	.word	0x00000098
        /*0730*/ 	.short	0x010a
        /*0732*/ 	.byte	0x15
	.zero		1


	//   ....[98]....
        /*0734*/ 	.word	0x00005f20
        /*0738*/ 	.word	0x000000ff
        /*073c*/ 	.word	0x000000a0
        /*0740*/ 	.short	0x010a
        /*0742*/ 	.byte	0x15
	.zero		1


	//   ....[99]....
        /*0744*/ 	.word	0x00005f60
        /*0748*/ 	.word	0x00000000
        /*074c*/ 	.word	0x000000a8
        /*0750*/ 	.short	0x010a
        /*0752*/ 	.byte	0xff
	.zero		1


	//   ....[100]....
        /*0754*/ 	.word	0x00006280
        /*0758*/ 	.word	0x00000003
        /*075c*/ 	.word	0x000000c0
        /*0760*/ 	.short	0x010a
        /*0762*/ 	.byte	0xff
	.zero		1


	//   ....[101]....
        /*0764*/ 	.word	0x00006400
        /*0768*/ 	.word	0x00000000
        /*076c*/ 	.word	0x00000000
        /*0770*/ 	.short	0x0101
        /*0772*/ 	.byte	0xff
	.zero		1


	//   ....[102]....
        /*0774*/ 	.word	0x00006f20
        /*0778*/ 	.word	0x000000ff
        /*077c*/ 	.word	0x00000070
        /*0780*/ 	.short	0x010a
        /*0782*/ 	.byte	0x2b
	.zero		1


	//   ....[103]....
        /*0784*/ 	.word	0x00006f40
        /*0788*/ 	.word	0x00000065
        /*078c*/ 	.word	0x000000e0
        /*0790*/ 	.short	0x010a
        /*0792*/ 	.byte	0xff
	.zero		1


	//   ....[104]....
        /*0794*/ 	.word	0x00007030
        /*0798*/ 	.word	0x000000ff
        /*079c*/ 	.word	0x00000070
        /*07a0*/ 	.short	0x010a
        /*07a2*/ 	.byte	0x2b
	.zero		1


	//   ....[105]....
        /*07a4*/ 	.word	0x00007120
        /*07a8*/ 	.word	0x00000065
        /*07ac*/ 	.word	0x000000e0
        /*07b0*/ 	.short	0x010a
        /*07b2*/ 	.byte	0xff
	.zero		1


	//   ....[106]....
        /*07b4*/ 	.word	0x00007bf0
        /*07b8*/ 	.word	0x00000000
        /*07bc*/ 	.word	0x00000000
        /*07c0*/ 	.short	0x0101
        /*07c2*/ 	.byte	0xff
	.zero		1


	//   ....[107]....
        /*07c4*/ 	.word	0x00007c00
        /*07c8*/ 	.word	0x00000003
        /*07cc*/ 	.word	0x00000070
        /*07d0*/ 	.short	0x010a
        /*07d2*/ 	.byte	0xff
	.zero		1


	//   ....[108]....
        /*07d4*/ 	.word	0x00007ce0
        /*07d8*/ 	.word	0x00000003
        /*07dc*/ 	.word	0x00000070
        /*07e0*/ 	.short	0x010a
        /*07e2*/ 	.byte	0xff
	.zero		1


	//   ....[109]....
        /*07e4*/ 	.word	0x00008840
        /*07e8*/ 	.word	0x0000003d
        /*07ec*/ 	.word	0x00000000
        /*07f0*/ 	.short	0x0101
        /*07f2*/ 	.byte	0xff
	.zero		1


	//   ....[110]....
        /*07f4*/ 	.word	0x00008860
        /*07f8*/ 	.word	0x0000003e
        /*07fc*/ 	.word	0x00000070
        /*0800*/ 	.short	0x010a
        /*0802*/ 	.byte	0xff
	.zero		1


	//   ....[111]....
        /*0804*/ 	.word	0x00008930
        /*0808*/ 	.word	0x0000003e
        /*080c*/ 	.word	0x00000070
        /*0810*/ 	.short	0x010a
        /*0812*/ 	.byte	0xff
	.zero		1


	//   ....[112]....
        /*0814*/ 	.word	0x00009480
        /*0818*/ 	.word	0x0000003d
        /*081c*/ 	.word	0x00000000
        /*0820*/ 	.short	0x0101
        /*0822*/ 	.byte	0xff
	.zero		1


	//   ....[113]....
        /*0824*/ 	.word	0x000094a0
        /*0828*/ 	.word	0x0000003e
        /*082c*/ 	.word	0x00000070
        /*0830*/ 	.short	0x010a
        /*0832*/ 	.byte	0xff
	.zero		1


	//   ....[114]....
        /*0834*/ 	.word	0x00009570
        /*0838*/ 	.word	0x0000003e
        /*083c*/ 	.word	0x00000070
        /*0840*/ 	.short	0x010a
        /*0842*/ 	.byte	0xff
	.zero		1


	//   ....[115]....
        /*0844*/ 	.word	0x00009960
        /*0848*/ 	.word	0x00000065
        /*084c*/ 	.word	0x00000000
        /*0850*/ 	.short	0x0101
        /*0852*/ 	.byte	0xff
	.zero		1


	//   ....[116]....
        /*0854*/ 	.word	0x0000a110
        /*0858*/ 	.word	0x00000003
        /*085c*/ 	.word	0x00000000
        /*0860*/ 	.short	0x0101
        /*0862*/ 	.byte	0xff
	.zero		1


	//   ....[117]....
        /*0864*/ 	.word	0x0000a3d0
        /*0868*/ 	.word	0x000000ff
        /*086c*/ 	.word	0x00000000
        /*0870*/ 	.short	0x0101
        /*0872*/ 	.byte	0x06
	.zero		1


	//   ....[118]....
        /*0874*/ 	.word	0x0000a3f0
        /*0878*/ 	.word	0x00000000
        /*087c*/ 	.word	0x00000110
        /*0880*/ 	.short	0x010a
        /*0882*/ 	.byte	0xff
	.zero		1


	//   ....[119]....
        /*0884*/ 	.word	0x0000a450
        /*0888*/ 	.word	0x00000000
        /*088c*/ 	.word	0x00000038
        /*0890*/ 	.short	0x010a
        /*0892*/ 	.byte	0xff
	.zero		1


	//   ....[120]....
        /*0894*/ 	.word	0x0000a4b0
        /*0898*/ 	.word	0x00000000
        /*089c*/ 	.word	0x00000038
        /*08a0*/ 	.short	0x010a
        /*08a2*/ 	.byte	0xff
	.zero		1


	//   ....[121]....
        /*08a4*/ 	.word	0x0000a500
        /*08a8*/ 	.word	0x00000003
        /*08ac*/ 	.word	0x000000c0
        /*08b0*/ 	.short	0x010a
        /*08b2*/ 	.byte	0xff
	.zero		1


	//   ....[122]....
        /*08b4*/ 	.word	0x0000a560
        /*08b8*/ 	.word	0x00000000
        /*08bc*/ 	.word	0x00000000
        /*08c0*/ 	.short	0x010a
        /*08c2*/ 	.byte	0xff
	.zero		1


	//   ....[123]....
        /*08c4*/ 	.word	0x0000a5c0
        /*08c8*/ 	.word	0x00000000
        /*08cc*/ 	.word	0x00000000
        /*08d0*/ 	.short	0x010a
        /*08d2*/ 	.byte	0xff
	.zero		1


	//   ....[124]....
        /*08d4*/ 	.word	0x0000a620
        /*08d8*/ 	.word	0x00000000
        /*08dc*/ 	.word	0x00000000
        /*08e0*/ 	.short	0x010a
        /*08e2*/ 	.byte	0xff
	.zero		1


	//   ....[125]....
        /*08e4*/ 	.word	0x0000a680
        /*08e8*/ 	.word	0x00000000
        /*08ec*/ 	.word	0x00000000
        /*08f0*/ 	.short	0x010a
        /*08f2*/ 	.byte	0xff
	.zero		1


	//   ....[126]....
        /*08f4*/ 	.word	0x0000a6e0
        /*08f8*/ 	.word	0x00000000
        /*08fc*/ 	.word	0x00000000
        /*0900*/ 	.short	0x010a
        /*0902*/ 	.byte	0xff
	.zero		1


	//   ....[127]....
        /*0904*/ 	.word	0x0000a740
        /*0908*/ 	.word	0x00000000
        /*090c*/ 	.word	0x00000000
        /*0910*/ 	.short	0x010a
        /*0912*/ 	.byte	0xff
	.zero		1


	//   ....[128]....
        /*0914*/ 	.word	0x0000a790
        /*0918*/ 	.word	0x00000002
        /*091c*/ 	.word	0x00000100
        /*0920*/ 	.short	0x010a
        /*0922*/ 	.byte	0xff
	.zero		1


	//   ....[129]....
        /*0924*/ 	.word	0x0000a7f0
        /*0928*/ 	.word	0x00000002
        /*092c*/ 	.word	0x000000d0
        /*0930*/ 	.short	0x010a
        /*0932*/ 	.byte	0xff
	.zero		1


	//   ....[130]....
        /*0934*/ 	.word	0x0000a840
        /*0938*/ 	.word	0x00000002
        /*093c*/ 	.word	0x000000c0
        /*0940*/ 	.short	0x010a
        /*0942*/ 	.byte	0xff
	.zero		1


	//   ....[131]....
        /*0944*/ 	.word	0x0000a8a0
        /*0948*/ 	.word	0x00000000
        /*094c*/ 	.word	0x000000d0
        /*0950*/ 	.short	0x010a
        /*0952*/ 	.byte	0xff
	.zero		1


	//   ....[132]....
        /*0954*/ 	.word	0x0000a900
        /*0958*/ 	.word	0x00000000
        /*095c*/ 	.word	0x00000008
        /*0960*/ 	.short	0x010a
        /*0962*/ 	.byte	0xff
	.zero		1


	//   ....[133]....
        /*0964*/ 	.word	0x0000a9f0
        /*0968*/ 	.word	0x00000000
        /*096c*/ 	.word	0x00000008
        /*0970*/ 	.short	0x010a
        /*0972*/ 	.byte	0xff
	.zero		1


	//   ....[134]....
        /*0974*/ 	.word	0x0000aa40
        /*0978*/ 	.word	0x00000000
        /*097c*/ 	.word	0x000000c0
        /*0980*/ 	.short	0x010a
        /*0982*/ 	.byte	0xff
	.zero		1


	//   ....[135]....
        /*0984*/ 	.word	0x0000aaa0
        /*0988*/ 	.word	0x00000000
        /*098c*/ 	.word	0x000000f0
        /*0990*/ 	.short	0x010a
        /*0992*/ 	.byte	0xff
	.zero		1


	//   ....[136]....
        /*0994*/ 	.word	0x0000ab00
        /*0998*/ 	.word	0x00000000
        /*099c*/ 	.word	0x00000000
        /*09a0*/ 	.short	0x010a
        /*09a2*/ 	.byte	0xff
	.zero		1


	//   ....[137]....
        /*09a4*/ 	.word	0x0000ab60
        /*09a8*/ 	.word	0x00000000
        /*09ac*/ 	.word	0x00000000
        /*09b0*/ 	.short	0x010a
        /*09b2*/ 	.byte	0xff
	.zero		1


	//   ....[138]....
        /*09b4*/ 	.word	0x0000abc0
        /*09b8*/ 	.word	0x00000000
        /*09bc*/ 	.word	0x00000120
        /*09c0*/ 	.short	0x010a
        /*09c2*/ 	.byte	0xff
	.zero		1


	//   ....[139]....
        /*09c4*/ 	.word	0x0000ac10
        /*09c8*/ 	.word	0x0000000c
        /*09cc*/ 	.word	0x000000c0
        /*09d0*/ 	.short	0x010a
        /*09d2*/ 	.byte	0xff
	.zero		1


	//   ....[140]....
        /*09d4*/ 	.word	0x0000ac70
        /*09d8*/ 	.word	0x00000000
        /*09dc*/ 	.word	0x000000b8
        /*09e0*/ 	.short	0x010a
        /*09e2*/ 	.byte	0xff
	.zero		1


	//   ....[141]....
        /*09e4*/ 	.word	0x0000acd0
        /*09e8*/ 	.word	0x00000000
        /*09ec*/ 	.word	0x00000090
        /*09f0*/ 	.short	0x010a
        /*09f2*/ 	.byte	0xff
	.zero		1


	//   ....[142]....
        /*09f4*/ 	.word	0x0000ad30
        /*09f8*/ 	.word	0x00000000
        /*09fc*/ 	.word	0x00000098
        /*0a00*/ 	.short	0x010a
        /*0a02*/ 	.byte	0xff
	.zero		1


	//   ....[143]....
        /*0a04*/ 	.word	0x0000ad90
        /*0a08*/ 	.word	0x00000000
        /*0a0c*/ 	.word	0x000000a0
        /*0a10*/ 	.short	0x010a
        /*0a12*/ 	.byte	0xff
	.zero		1


	//   ....[144]....
        /*0a14*/ 	.word	0x0000adf0
        /*0a18*/ 	.word	0x00000000
        /*0a1c*/ 	.word	0x000000a8
        /*0a20*/ 	.short	0x010a
        /*0a22*/ 	.byte	0xff
	.zero		1


	//   ....[145]....
        /*0a24*/ 	.word	0x0000ae50
        /*0a28*/ 	.word	0x00000000
        /*0a2c*/ 	.word	0x00000090
        /*0a30*/ 	.short	0x010a
        /*0a32*/ 	.byte	0xff
	.zero		1


	//   ....[146]....
        /*0a34*/ 	.word	0x0000aeb0
        /*0a38*/ 	.word	0x00000000
        /*0a3c*/ 	.word	0x00000098
        /*0a40*/ 	.short	0x010a
        /*0a42*/ 	.byte	0xff
	.zero		1


	//   ....[147]....
        /*0a44*/ 	.word	0x0000af10
        /*0a48*/ 	.word	0x00000000
        /*0a4c*/ 	.word	0x000000a0
        /*0a50*/ 	.short	0x010a
        /*0a52*/ 	.byte	0xff
	.zero		1


	//   ....[148]....
        /*0a54*/ 	.word	0x0000af60
        /*0a58*/ 	.word	0x00000003
        /*0a5c*/ 	.word	0x000000c0
        /*0a60*/ 	.short	0x010a
        /*0a62*/ 	.byte	0xff
	.zero		1


	//   ....[149]....
        /*0a64*/ 	.word	0x0000afc0
        /*0a68*/ 	.word	0x00000002
        /*0a6c*/ 	.word	0x00000070
        /*0a70*/ 	.short	0x010a
        /*0a72*/ 	.byte	0xff
	.zero		1


	//   ....[150]....
        /*0a74*/ 	.word	0x0000b010
        /*0a78*/ 	.word	0x00000065
        /*0a7c*/ 	.word	0x000000e0
        /*0a80*/ 	.short	0x010a
        /*0a82*/ 	.byte	0xff
	.zero		1


	//   ....[151]....
        /*0a84*/ 	.word	0x0000b060
        /*0a88*/ 	.word	0x00000003
        /*0a8c*/ 	.word	0x00000070
        /*0a90*/ 	.short	0x010a
        /*0a92*/ 	.byte	0xff
	.zero		1


	//   ....[152]....
        /*0a94*/ 	.word	0x0000b0b0
        /*0a98*/ 	.word	0x0000003e
        /*0a9c*/ 	.word	0x00000070
        /*0aa0*/ 	.short	0x010a
        /*0aa2*/ 	.byte	0xff
	.zero		1


	//   ....[153]....
        /*0aa4*/ 	.word	0x0000b100
        /*0aa8*/ 	.word	0x0000003e
        /*0aac*/ 	.word	0x00000070
        /*0ab0*/ 	.short	0x010a
        /*0ab2*/ 	.byte	0xff
	.zero		1


	//----- nvinfo : EIATTR_NUM_MBARRIERS
	.align		4
.L_47:
        /*0ab4*/ 	.byte	0x03, 0x38
        /*0ab6*/ 	.short	0x0025


	//----- nvinfo : EIATTR_EXIT_INSTR_OFFSETS
	.align		4
        /*0ab8*/ 	.byte	0x04, 0x1c
        /*0aba*/ 	.short	(.L_49 - .L_48)


	//   ....[0]....
.L_48:
        /*0abc*/ 	.word	0x00003330


	//   ....[1]....
        /*0ac0*/ 	.word	0x00003840


	//   ....[2]....
        /*0ac4*/ 	.word	0x000038a0


	//   ....[3]....
        /*0ac8*/ 	.word	0x00004e00


	//   ....[4]....
        /*0acc*/ 	.word	0x00005f90


	//   ....[5]....
        /*0ad0*/ 	.word	0x00005fd0


	//   ....[6]....
        /*0ad4*/ 	.word	0x0000a2c0


	//   ....[7]....
        /*0ad8*/ 	.word	0x0000a330


	//   ....[8]....
        /*0adc*/ 	.word	0x0000a360


	//   ....[9]....
        /*0ae0*/ 	.word	0x0000a3e0


	//----- nvinfo : EIATTR_MAX_THREADS
	.align		4
.L_49:
        /*0ae4*/ 	.byte	0x04, 0x05
        /*0ae6*/ 	.short	(.L_51 - .L_50)
.L_50:
        /*0ae8*/ 	.word	0x00000100
        /*0aec*/ 	.word	0x00000001
        /*0af0*/ 	.word	0x00000001


	//----- nvinfo : EIATTR_CRS_STACK_SIZE
	.align		4
.L_51:
        /*0af4*/ 	.byte	0x04, 0x1e
        /*0af6*/ 	.short	(.L_53 - .L_52)
.L_52:
        /*0af8*/ 	.word	0x00000000


	//----- nvinfo : EIATTR_CBANK_PARAM_SIZE
	.align		4
.L_53:
        /*0afc*/ 	.byte	0x03, 0x19
        /*0afe*/ 	.short	0x0c00


	//----- nvinfo : EIATTR_PARAM_CBANK
	.align		4
        /*0b00*/ 	.byte	0x04, 0x0a
        /*0b02*/ 	.short	(.L_55 - .L_54)
	.align		4
.L_54:
        /*0b04*/ 	.word	index@(.nv.constant0._ZN7cutlass13device_kernelINS_4gemm6kernel13GemmUniversalIN4cute5tupleIJiiiiEEENS1_10collective13CollectiveMmaINS1_46MainloopSm100TmaUmmaWarpSpecializedBlockScaledILi7ELi2ELi2ENS5_IJNS4_1CILi4EEENSA_ILi2EEENSA_ILi1EEEEEEEENS5_IJNSA_ILi256EEENSA_ILi128EEESH_EEENS5_IJNS_12float_e5m2_tENS_13float_ue8m0_tEEEENS5_IJNS5_IJlSD_lEEENS4_6LayoutINS5_IJNS5_IJNS5_IJNSA_ILi32EEESB_EEEiEEESQ_NS5_IJSD_iEEEEEENS5_IJNS5_IJNS5_IJNSA_ILi16EEESB_EEEiEEENS5_IJNS5_IJNSA_ILi0EEESD_EEENSA_ILi512EEEEEENS5_IJSW_iEEEEEEEEEEESL_S13_NS4_8TiledMMAINS4_8MMA_AtomIJNS4_27SM100_MMA_MXF8F6F4_2x1SM_SSISJ_SJ_fSK_Li256ELi128ELNS4_4UMMA5MajorE0ELS18_0ELNS17_7ScaleInE0ELS19_0EEEEEENSN_INS5_IJSD_SD_SD_EEENS5_IJSW_SW_SW_EEEEENS5_IJNS4_10UnderscoreES1F_S1F_EEEEENS5_IJNS4_28SM100_TMA_2SM_LOAD_MULTICASTES1I_EEENS5_IJNS4_14ComposedLayoutINS4_7SwizzleILi3ELi4ELi3EEENS4_18smem_ptr_flag_bitsILi8EEENSN_INS5_IJNSA_ILi8EEESH_EEENS5_IJSH_SD_EEEEEEENSN_INS5_IJNS5_IJNS5_IJSP_SD_EEENS5_IJSO_SD_EEEEEESD_NS5_IJSB_SD_EEEEEENS5_IJNS5_IJNS5_IJSU_SY_EEESX_EEESW_NS5_IJSD_SY_EEEEEEEEEEEvNS4_8identityES1J_S24_vS25_EENS_8epilogue10collective18CollectiveEpilogueINS27_23Sm100TmaWarpSpecializedILi4ELi2ELi32ELb1ELb0EEEJNS5_IJSH_SH_SH_EEENS5_IJNSN_ISH_SD_EENSN_ISO_SD_EEEEENS_10bfloat16_tESM_S2G_SM_NS27_6fusion15FusionCallbacksIS2B_NS2H_17LinearCombinationIS2G_fS2G_fLNS_15FloatRoundStyleE2EEES2C_S2F_JEEENS4_5SM1004TMEM4LOAD26SM100_TMEM_LOAD_32dp32b32xENS4_13SM90_TMA_LOADENS1K_INS1L_ILi2ELi4ELi3EEENS1N_ILi16EEENSN_INS5_IJS1P_SO_EEES1V_EEEENS4_39AutoVectorizingCopyWithAssumedAlignmentILi128EEENS4_14SM90_TMA_STOREES2W_S2Y_S2Y_EEEvvEEEEvNT_6ParamsE)
        /*0b08*/ 	.short	0x0380
        /*0b0a*/ 	.short	0x0c00


	//----- nvinfo : EIATTR_SW_WAR
	.align		4
.L_55:
        /*0b0c*/ 	.byte	0x04, 0x36
        /*0b0e*/ 	.short	(.L_57 - .L_56)
.L_56:
        /*0b10*/ 	.word	0x00000008
.L_57:


//--------------------- .nv.callgraph             --------------------------
	.section	.nv.callgraph,"",@"SHT_CUDA_CALLGRAPH"
	.align	4
	.sectionentsize	8
	.align		4
        /*0000*/ 	.word	0x00000000
	.align		4
        /*0004*/ 	.word	0xffffffff
	.align		4
        /*0008*/ 	.word	index@(_ZN7cutlass13device_kernelINS_4gemm6kernel13GemmUniversalIN4cute5tupleIJiiiiEEENS1_10collective13CollectiveMmaINS1_46MainloopSm100TmaUmmaWarpSpecializedBlockScaledILi7ELi2ELi2ENS5_IJNS4_1CILi4EEENSA_ILi2EEENSA_ILi1EEEEEEEENS5_IJNSA_ILi256EEENSA_ILi128EEESH_EEENS5_IJNS_12float_e5m2_tENS_13float_ue8m0_tEEEENS5_IJNS5_IJlSD_lEEENS4_6LayoutINS5_IJNS5_IJNS5_IJNSA_ILi32EEESB_EEEiEEESQ_NS5_IJSD_iEEEEEENS5_IJNS5_IJNS5_IJNSA_ILi16EEESB_EEEiEEENS5_IJNS5_IJNSA_ILi0EEESD_EEENSA_ILi512EEEEEENS5_IJSW_iEEEEEEEEEEESL_S13_NS4_8TiledMMAINS4_8MMA_AtomIJNS4_27SM100_MMA_MXF8F6F4_2x1SM_SSISJ_SJ_fSK_Li256ELi128ELNS4_4UMMA5MajorE0ELS18_0ELNS17_7ScaleInE0ELS19_0EEEEEENSN_INS5_IJSD_SD_SD_EEENS5_IJSW_SW_SW_EEEEENS5_IJNS4_10UnderscoreES1F_S1F_EEEEENS5_IJNS4_28SM100_TMA_2SM_LOAD_MULTICASTES1I_EEENS5_IJNS4_14ComposedLayoutINS4_7SwizzleILi3ELi4ELi3EEENS4_18smem_ptr_flag_bitsILi8EEENSN_INS5_IJNSA_ILi8EEESH_EEENS5_IJSH_SD_EEEEEEENSN_INS5_IJNS5_IJNS5_IJSP_SD_EEENS5_IJSO_SD_EEEEEESD_NS5_IJSB_SD_EEEEEENS5_IJNS5_IJNS5_IJSU_SY_EEESX_EEESW_NS5_IJSD_SY_EEEEEEEEEEEvNS4_8identityES1J_S24_vS25_EENS_8epilogue10collective18CollectiveEpilogueINS27_23Sm100TmaWarpSpecializedILi4ELi2ELi32ELb1ELb0EEEJNS5_IJSH_SH_SH_EEENS5_IJNSN_ISH_SD_EENSN_ISO_SD_EEEEENS_10bfloat16_tESM_S2G_SM_NS27_6fusion15FusionCallbacksIS2B_NS2H_17LinearCombinationIS2G_fS2G_fLNS_15FloatRoundStyleE2EEES2C_S2F_JEEENS4_5SM1004TMEM4LOAD26SM100_TMEM_LOAD_32dp32b32xENS4_13SM90_TMA_LOADENS1K_INS1L_ILi2ELi4ELi3EEENS1N_ILi16EEENSN_INS5_IJS1P_SO_EEES1V_EEEENS4_39AutoVectorizingCopyWithAssumedAlignmentILi128EEENS4_14SM90_TMA_STOREES2W_S2Y_S2Y_EEEvvEEEEvNT_6ParamsE)
	.align		4
        /*000c*/ 	.word	index@(__assertfail)
	.align		4
        /*0010*/ 	.word	0x00000000
	.align		4
        /*0014*/ 	.word	0xfffffffe
	.align		4
        /*0018*/ 	.word	0x00000000
	.align		4
        /*001c*/ 	.word	0xfffffffd
	.align		4
        /*0020*/ 	.word	0x00000000
	.align		4
        /*0024*/ 	.word	0xfffffffc


//--------------------- .nv.constant4             --------------------------
	.section	.nv.constant4,"a",@progbits
	.align	8
	.align		8
.nv.constant4:
        /*0000*/ 	.dword	__assertfail
	.align		8
        /*0008*/ 	.dword	__unnamed_1
	.align		8
        /*0010*/ 	.dword	__unnamed_2
	.align		8
        /*0018*/ 	.dword	_ZN40_INTERNAL_afcbfca4_4_k_cu_f2f33d06_153234cuda3std3__45__cpo5beginE
	.align		8
        /*0020*/ 	.dword	_ZN40_INTERNAL_afcbfca4_4_k_cu_f2f33d06_153234cuda3std3__45__cpo3endE
	.align		8
        /*0028*/ 	.dword	_ZN40_INTERNAL_afcbfca4_4_k_cu_f2f33d06_153234cuda3std3__45__cpo6cbeginE
	.align		8
        /*0030*/ 	.dword	_ZN40_INTERNAL_afcbfca4_4_k_cu_f2f33d06_153234cuda3std3__45__cpo4cendE
	.align		8
        /*0038*/ 	.dword	_ZN40_INTERNAL_afcbfca4_4_k_cu_f2f33d06_153234cuda3std3__442_GLOBAL__N__afcbfca4_4_k_cu_f2f33d06_153236ignoreE
	.align		8
        /*0040*/ 	.dword	_ZN40_INTERNAL_afcbfca4_4_k_cu_f2f33d06_153234cuda3std3__419piecewise_constructE
	.align		8
        /*0048*/ 	.dword	_ZN40_INTERNAL_afcbfca4_4_k_cu_f2f33d06_153234cuda3std3__48in_placeE
	.align		8
        /*0050*/ 	.dword	_ZN40_INTERNAL_afcbfca4_4_k_cu_f2f33d06_153234cuda3std6ranges3__45__cpo4swapE
	.align		8
        /*0058*/ 	.dword	_ZN40_INTERNAL_afcbfca4_4_k_cu_f2f33d06_153234cuda3std6ranges3__45__cpo9iter_moveE
	.align		8
        /*0060*/ 	.dword	_ZN40_INTERNAL_afcbfca4_4_k_cu_f2f33d06_153234cute7productE
	.align		8
        /*0068*/ 	.dword	_ZN40_INTERNAL_afcbfca4_4_k_cu_f2f33d06_153234cute1_E
	.align		8
        /*0070*/ 	.dword	$str$25
	.align		8
        /*0078*/ 	.dword	$str$26
	.align		8
        /*0080*/ 	.dword	$str$27
	.align		8
        /*0088*/ 	.dword	$str$28


//--------------------- .text._ZN7cutlass13device_kernelINS_4gemm6kernel13GemmUniversalIN4cute5tupleIJiiiiEEENS1_10collective13CollectiveMmaINS1_46MainloopSm100TmaUmmaWarpSpecializedBlockScaledILi7ELi2ELi2ENS5_IJNS4_1CILi4EEENSA_ILi2EEENSA_ILi1EEEEEEEENS5_IJNSA_ILi256EEENSA_ILi128EEESH_EEENS5_IJNS_12float_e5m2_tENS_13float_ue8m0_tEEEENS5_IJNS5_IJlSD_lEEENS4_6LayoutINS5_IJNS5_IJNS5_IJNSA_ILi32EEESB_EEEiEEESQ_NS5_IJSD_iEEEEEENS5_IJNS5_IJNS5_IJNSA_ILi16EEESB_EEEiEEENS5_IJNS5_IJNSA_ILi0EEESD_EEENSA_ILi512EEEEEENS5_IJSW_iEEEEEEEEEEESL_S13_NS4_8TiledMMAINS4_8MMA_AtomIJNS4_27SM100_MMA_MXF8F6F4_2x1SM_SSISJ_SJ_fSK_Li256ELi128ELNS4_4UMMA5MajorE0ELS18_0ELNS17_7ScaleInE0ELS19_0EEEEEENSN_INS5_IJSD_SD_SD_EEENS5_IJSW_SW_SW_EEEEENS5_IJNS4_10UnderscoreES1F_S1F_EEEEENS5_IJNS4_28SM100_TMA_2SM_LOAD_MULTICASTES1I_EEENS5_IJNS4_14ComposedLayoutINS4_7SwizzleILi3ELi4ELi3EEENS4_18smem_ptr_flag_bitsILi8EEENSN_INS5_IJNSA_ILi8EEESH_EEENS5_IJSH_SD_EEEEEEENSN_INS5_IJNS5_IJNS5_IJSP_SD_EEENS5_IJSO_SD_EEEEEESD_NS5_IJSB_SD_EEEEEENS5_IJNS5_IJNS5_IJSU_SY_EEESX_EEESW_NS5_IJSD_SY_EEEEEEEEEEEvNS4_8identityES1J_S24_vS25_EENS_8epilogue10collective18CollectiveEpilogueINS27_23Sm100TmaWarpSpecializedILi4ELi2ELi32ELb1ELb0EEEJNS5_IJSH_SH_SH_EEENS5_IJNSN_ISH_SD_EENSN_ISO_SD_EEEEENS_10bfloat16_tESM_S2G_SM_NS27_6fusion15FusionCallbacksIS2B_NS2H_17LinearCombinationIS2G_fS2G_fLNS_15FloatRoundStyleE2EEES2C_S2F_JEEENS4_5SM1004TMEM4LOAD26SM100_TMEM_LOAD_32dp32b32xENS4_13SM90_TMA_LOADENS1K_INS1L_ILi2ELi4ELi3EEENS1N_ILi16EEENSN_INS5_IJS1P_SO_EEES1V_EEEENS4_39AutoVectorizingCopyWithAssumedAlignmentILi128EEENS4_14SM90_TMA_STOREES2W_S2Y_S2Y_EEEvvEEEEvNT_6ParamsE --------------------------
	.section	.text._ZN7cutlass13device_kernelINS_4gemm6kernel13GemmUniversalIN4cute5tupleIJiiiiEEENS1_10collective13CollectiveMmaINS1_46MainloopSm100TmaUmmaWarpSpecializedBlockScaledILi7ELi2ELi2ENS5_IJNS4_1CILi4EEENSA_ILi2EEENSA_ILi1EEEEEEEENS5_IJNSA_ILi256EEENSA_ILi128EEESH_EEENS5_IJNS_12float_e5m2_tENS_13float_ue8m0_tEEEENS5_IJNS5_IJlSD_lEEENS4_6LayoutINS5_IJNS5_IJNS5_IJNSA_ILi32EEESB_EEEiEEESQ_NS5_IJSD_iEEEEEENS5_IJNS5_IJNS5_IJNSA_ILi16EEESB_EEEiEEENS5_IJNS5_IJNSA_ILi0EEESD_EEENSA_ILi512EEEEEENS5_IJSW_iEEEEEEEEEEESL_S13_NS4_8TiledMMAINS4_8MMA_AtomIJNS4_27SM100_MMA_MXF8F6F4_2x1SM_SSISJ_SJ_fSK_Li256ELi128ELNS4_4UMMA5MajorE0ELS18_0ELNS17_7ScaleInE0ELS19_0EEEEEENSN_INS5_IJSD_SD_SD_EEENS5_IJSW_SW_SW_EEEEENS5_IJNS4_10UnderscoreES1F_S1F_EEEEENS5_IJNS4_28SM100_TMA_2SM_LOAD_MULTICASTES1I_EEENS5_IJNS4_14ComposedLayoutINS4_7SwizzleILi3ELi4ELi3EEENS4_18smem_ptr_flag_bitsILi8EEENSN_INS5_IJNSA_ILi8EEESH_EEENS5_IJSH_SD_EEEEEEENSN_INS5_IJNS5_IJNS5_IJSP_SD_EEENS5_IJSO_SD_EEEEEESD_NS5_IJSB_SD_EEEEEENS5_IJNS5_IJNS5_IJSU_SY_EEESX_EEESW_NS5_IJSD_SY_EEEEEEEEEEEvNS4_8identityES1J_S24_vS25_EENS_8epilogue10collective18CollectiveEpilogueINS27_23Sm100TmaWarpSpecializedILi4ELi2ELi32ELb1ELb0EEEJNS5_IJSH_SH_SH_EEENS5_IJNSN_ISH_SD_EENSN_ISO_SD_EEEEENS_10bfloat16_tESM_S2G_SM_NS27_6fusion15FusionCallbacksIS2B_NS2H_17LinearCombinationIS2G_fS2G_fLNS_15FloatRoundStyleE2EEES2C_S2F_JEEENS4_5SM1004TMEM4LOAD26SM100_TMEM_LOAD_32dp32b32xENS4_13SM90_TMA_LOADENS1K_INS1L_ILi2ELi4ELi3EEENS1N_ILi16EEENSN_INS5_IJS1P_SO_EEES1V_EEEENS4_39AutoVectorizingCopyWithAssumedAlignmentILi128EEENS4_14SM90_TMA_STOREES2W_S2Y_S2Y_EEEvvEEEEvNT_6ParamsE,"ax",@progbits
	.align	128
.text._ZN7cutlass13device_kernelINS_4gemm6kernel13GemmUniversalIN4cute5tupleIJiiiiEEENS1_10collective13CollectiveMmaINS1_46MainloopSm100TmaUmmaWarpSpecializedBlockScaledILi7ELi2ELi2ENS5_IJNS4_1CILi4EEENSA_ILi2EEENSA_ILi1EEEEEEEENS5_IJNSA_ILi256EEENSA_ILi128EEESH_EEENS5_IJNS_12float_e5m2_tENS_13float_ue8m0_tEEEENS5_IJNS5_IJlSD_lEEENS4_6LayoutINS5_IJNS5_IJNS5_IJNSA_ILi32EEESB_EEEiEEESQ_NS5_IJSD_iEEEEEENS5_IJNS5_IJNS5_IJNSA_ILi16EEESB_EEEiEEENS5_IJNS5_IJNSA_ILi0EEESD_EEENSA_ILi512EEEEEENS5_IJSW_iEEEEEEEEEEESL_S13_NS4_8TiledMMAINS4_8MMA_AtomIJNS4_27SM100_MMA_MXF8F6F4_2x1SM_SSISJ_SJ_fSK_Li256ELi128ELNS4_4UMMA5MajorE0ELS18_0ELNS17_7ScaleInE0ELS19_0EEEEEENSN_INS5_IJSD_SD_SD_EEENS5_IJSW_SW_SW_EEEEENS5_IJNS4_10UnderscoreES1F_S1F_EEEEENS5_IJNS4_28SM100_TMA_2SM_LOAD_MULTICASTES1I_EEENS5_IJNS4_14ComposedLayoutINS4_7SwizzleILi3ELi4ELi3EEENS4_18smem_ptr_flag_bitsILi8EEENSN_INS5_IJNSA_ILi8EEESH_EEENS5_IJSH_SD_EEEEEEENSN_INS5_IJNS5_IJNS5_IJSP_SD_EEENS5_IJSO_SD_EEEEEESD_NS5_IJSB_SD_EEEEEENS5_IJNS5_IJNS5_IJSU_SY_EEESX_EEESW_NS5_IJSD_SY_EEEEEEEEEEEvNS4_8identityES1J_S24_vS25_EENS_8epilogue10collective18CollectiveEpilogueINS27_23Sm100TmaWarpSpecializedILi4ELi2ELi32ELb1ELb0EEEJNS5_IJSH_SH_SH_EEENS5_IJNSN_ISH_SD_EENSN_ISO_SD_EEEEENS_10bfloat16_tESM_S2G_SM_NS27_6fusion15FusionCallbacksIS2B_NS2H_17LinearCombinationIS2G_fS2G_fLNS_15FloatRoundStyleE2EEES2C_S2F_JEEENS4_5SM1004TMEM4LOAD26SM100_TMEM_LOAD_32dp32b32xENS4_13SM90_TMA_LOADENS1K_INS1L_ILi2ELi4ELi3EEENS1N_ILi16EEENSN_INS5_IJS1P_SO_EEES1V_EEEENS4_39AutoVectorizingCopyWithAssumedAlignmentILi128EEENS4_14SM90_TMA_STOREES2W_S2Y_S2Y_EEEvvEEEEvNT_6ParamsE:
        .type           _ZN7cutlass13device_kernelINS_4gemm6kernel13GemmUniversalIN4cute5tupleIJiiiiEEENS1_10collective13CollectiveMmaINS1_46MainloopSm100TmaUmmaWarpSpecializedBlockScaledILi7ELi2ELi2ENS5_IJNS4_1CILi4EEENSA_ILi2EEENSA_ILi1EEEEEEEENS5_IJNSA_ILi256EEENSA_ILi128EEESH_EEENS5_IJNS_12float_e5m2_tENS_13float_ue8m0_tEEEENS5_IJNS5_IJlSD_lEEENS4_6LayoutINS5_IJNS5_IJNS5_IJNSA_ILi32EEESB_EEEiEEESQ_NS5_IJSD_iEEEEEENS5_IJNS5_IJNS5_IJNSA_ILi16EEESB_EEEiEEENS5_IJNS5_IJNSA_ILi0EEESD_EEENSA_ILi512EEEEEENS5_IJSW_iEEEEEEEEEEESL_S13_NS4_8TiledMMAINS4_8MMA_AtomIJNS4_27SM100_MMA_MXF8F6F4_2x1SM_SSISJ_SJ_fSK_Li256ELi128ELNS4_4UMMA5MajorE0ELS18_0ELNS17_7ScaleInE0ELS19_0EEEEEENSN_INS5_IJSD_SD_SD_EEENS5_IJSW_SW_SW_EEEEENS5_IJNS4_10UnderscoreES1F_S1F_EEEEENS5_IJNS4_28SM100_TMA_2SM_LOAD_MULTICASTES1I_EEENS5_IJNS4_14ComposedLayoutINS4_7SwizzleILi3ELi4ELi3EEENS4_18smem_ptr_flag_bitsILi8EEENSN_INS5_IJNSA_ILi8EEESH_EEENS5_IJSH_SD_EEEEEEENSN_INS5_IJNS5_IJNS5_IJSP_SD_EEENS5_IJSO_SD_EEEEEESD_NS5_IJSB_SD_EEEEEENS5_IJNS5_IJNS5_IJSU_SY_EEESX_EEESW_NS5_IJSD_SY_EEEEEEEEEEEvNS4_8identityES1J_S24_vS25_EENS_8epilogue10collective18CollectiveEpilogueINS27_23Sm100TmaWarpSpecializedILi4ELi2ELi32ELb1ELb0EEEJNS5_IJSH_SH_SH_EEENS5_IJNSN_ISH_SD_EENSN_ISO_SD_EEEEENS_10bfloat16_tESM_S2G_SM_NS27_6fusion15FusionCallbacksIS2B_NS2H_17LinearCombinationIS2G_fS2G_fLNS_15FloatRoundStyleE2EEES2C_S2F_JEEENS4_5SM1004TMEM4LOAD26SM100_TMEM_LOAD_32dp32b32xENS4_13SM90_TMA_LOADENS1K_INS1L_ILi2ELi4ELi3EEENS1N_ILi16EEENSN_INS5_IJS1P_SO_EEES1V_EEEENS4_39AutoVectorizingCopyWithAssumedAlignmentILi128EEENS4_14SM90_TMA_STOREES2W_S2Y_S2Y_EEEvvEEEEvNT_6ParamsE,@function
        .size           _ZN7cutlass13device_kernelINS_4gemm6kernel13GemmUniversalIN4cute5tupleIJiiiiEEENS1_10collective13CollectiveMmaINS1_46MainloopSm100TmaUmmaWarpSpecializedBlockScaledILi7ELi2ELi2ENS5_IJNS4_1CILi4EEENSA_ILi2EEENSA_ILi1EEEEEEEENS5_IJNSA_ILi256EEENSA_ILi128EEESH_EEENS5_IJNS_12float_e5m2_tENS_13float_ue8m0_tEEEENS5_IJNS5_IJlSD_lEEENS4_6LayoutINS5_IJNS5_IJNS5_IJNSA_ILi32EEESB_EEEiEEESQ_NS5_IJSD_iEEEEEENS5_IJNS5_IJNS5_IJNSA_ILi16EEESB_EEEiEEENS5_IJNS5_IJNSA_ILi0EEESD_EEENSA_ILi512EEEEEENS5_IJSW_iEEEEEEEEEEESL_S13_NS4_8TiledMMAINS4_8MMA_AtomIJNS4_27SM100_MMA_MXF8F6F4_2x1SM_SSISJ_SJ_fSK_Li256ELi128ELNS4_4UMMA5MajorE0ELS18_0ELNS17_7ScaleInE0ELS19_0EEEEEENSN_INS5_IJSD_SD_SD_EEENS5_IJSW_SW_SW_EEEEENS5_IJNS4_10UnderscoreES1F_S1F_EEEEENS5_IJNS4_28SM100_TMA_2SM_LOAD_MULTICASTES1I_EEENS5_IJNS4_14ComposedLayoutINS4_7SwizzleILi3ELi4ELi3EEENS4_18smem_ptr_flag_bitsILi8EEENSN_INS5_IJNSA_ILi8EEESH_EEENS5_IJSH_SD_EEEEEEENSN_INS5_IJNS5_IJNS5_IJSP_SD_EEENS5_IJSO_SD_EEEEEESD_NS5_IJSB_SD_EEEEEENS5_IJNS5_IJNS5_IJSU_SY_EEESX_EEESW_NS5_IJSD_SY_EEEEEEEEEEEvNS4_8identityES1J_S24_vS25_EENS_8epilogue10collective18CollectiveEpilogueINS27_23Sm100TmaWarpSpecializedILi4ELi2ELi32ELb1ELb0EEEJNS5_IJSH_SH_SH_EEENS5_IJNSN_ISH_SD_EENSN_ISO_SD_EEEEENS_10bfloat16_tESM_S2G_SM_NS27_6fusion15FusionCallbacksIS2B_NS2H_17LinearCombinationIS2G_fS2G_fLNS_15FloatRoundStyleE2EEES2C_S2F_JEEENS4_5SM1004TMEM4LOAD26SM100_TMEM_LOAD_32dp32b32xENS4_13SM90_TMA_LOADENS1K_INS1L_ILi2ELi4ELi3EEENS1N_ILi16EEENSN_INS5_IJS1P_SO_EEES1V_EEEENS4_39AutoVectorizingCopyWithAssumedAlignmentILi128EEENS4_14SM90_TMA_STOREES2W_S2Y_S2Y_EEEvvEEEEvNT_6ParamsE,(.L_x_204 - _ZN7cutlass13device_kernelINS_4gemm6kernel13GemmUniversalIN4cute5tupleIJiiiiEEENS1_10collective13CollectiveMmaINS1_46MainloopSm100TmaUmmaWarpSpecializedBlockScaledILi7ELi2ELi2ENS5_IJNS4_1CILi4EEENSA_ILi2EEENSA_ILi1EEEEEEEENS5_IJNSA_ILi256EEENSA_ILi128EEESH_EEENS5_IJNS_12float_e5m2_tENS_13float_ue8m0_tEEEENS5_IJNS5_IJlSD_lEEENS4_6LayoutINS5_IJNS5_IJNS5_IJNSA_ILi32EEESB_EEEiEEESQ_NS5_IJSD_iEEEEEENS5_IJNS5_IJNS5_IJNSA_ILi16EEESB_EEEiEEENS5_IJNS5_IJNSA_ILi0EEESD_EEENSA_ILi512EEEEEENS5_IJSW_iEEEEEEEEEEESL_S13_NS4_8TiledMMAINS4_8MMA_AtomIJNS4_27SM100_MMA_MXF8F6F4_2x1SM_SSISJ_SJ_fSK_Li256ELi128ELNS4_4UMMA5MajorE0ELS18_0ELNS17_7ScaleInE0ELS19_0EEEEEENSN_INS5_IJSD_SD_SD_EEENS5_IJSW_SW_SW_EEEEENS5_IJNS4_10UnderscoreES1F_S1F_EEEEENS5_IJNS4_28SM100_TMA_2SM_LOAD_MULTICASTES1I_EEENS5_IJNS4_14ComposedLayoutINS4_7SwizzleILi3ELi4ELi3EEENS4_18smem_ptr_flag_bitsILi8EEENSN_INS5_IJNSA_ILi8EEESH_EEENS5_IJSH_SD_EEEEEEENSN_INS5_IJNS5_IJNS5_IJSP_SD_EEENS5_IJSO_SD_EEEEEESD_NS5_IJSB_SD_EEEEEENS5_IJNS5_IJNS5_IJSU_SY_EEESX_EEESW_NS5_IJSD_SY_EEEEEEEEEEEvNS4_8identityES1J_S24_vS25_EENS_8epilogue10collective18CollectiveEpilogueINS27_23Sm100TmaWarpSpecializedILi4ELi2ELi32ELb1ELb0EEEJNS5_IJSH_SH_SH_EEENS5_IJNSN_ISH_SD_EENSN_ISO_SD_EEEEENS_10bfloat16_tESM_S2G_SM_NS27_6fusion15FusionCallbacksIS2B_NS2H_17LinearCombinationIS2G_fS2G_fLNS_15FloatRoundStyleE2EEES2C_S2F_JEEENS4_5SM1004TMEM4LOAD26SM100_TMEM_LOAD_32dp32b32xENS4_13SM90_TMA_LOADENS1K_INS1L_ILi2ELi4ELi3EEENS1N_ILi16EEENSN_INS5_IJS1P_SO_EEES1V_EEEENS4_39AutoVectorizingCopyWithAssumedAlignmentILi128EEENS4_14SM90_TMA_STOREES2W_S2Y_S2Y_EEEvvEEEEvNT_6ParamsE)
        .other          _ZN7cutlass13device_kernelINS_4gemm6kernel13GemmUniversalIN4cute5tupleIJiiiiEEENS1_10collective13CollectiveMmaINS1_46MainloopSm100TmaUmmaWarpSpecializedBlockScaledILi7ELi2ELi2ENS5_IJNS4_1CILi4EEENSA_ILi2EEENSA_ILi1EEEEEEEENS5_IJNSA_ILi256EEENSA_ILi128EEESH_EEENS5_IJNS_12float_e5m2_tENS_13float_ue8m0_tEEEENS5_IJNS5_IJlSD_lEEENS4_6LayoutINS5_IJNS5_IJNS5_IJNSA_ILi32EEESB_EEEiEEESQ_NS5_IJSD_iEEEEEENS5_IJNS5_IJNS5_IJNSA_ILi16EEESB_EEEiEEENS5_IJNS5_IJNSA_ILi0EEESD_EEENSA_ILi512EEEEEENS5_IJSW_iEEEEEEEEEEESL_S13_NS4_8TiledMMAINS4_8MMA_AtomIJNS4_27SM100_MMA_MXF8F6F4_2x1SM_SSISJ_SJ_fSK_Li256ELi128ELNS4_4UMMA5MajorE0ELS18_0ELNS17_7ScaleInE0ELS19_0EEEEEENSN_INS5_IJSD_SD_SD_EEENS5_IJSW_SW_SW_EEEEENS5_IJNS4_10UnderscoreES1F_S1F_EEEEENS5_IJNS4_28SM100_TMA_2SM_LOAD_MULTICASTES1I_EEENS5_IJNS4_14ComposedLayoutINS4_7SwizzleILi3ELi4ELi3EEENS4_18smem_ptr_flag_bitsILi8EEENSN_INS5_IJNSA_ILi8EEESH_EEENS5_IJSH_SD_EEEEEEENSN_INS5_IJNS5_IJNS5_IJSP_SD_EEENS5_IJSO_SD_EEEEEESD_NS5_IJSB_SD_EEEEEENS5_IJNS5_IJNS5_IJSU_SY_EEESX_EEESW_NS5_IJSD_SY_EEEEEEEEEEEvNS4_8identityES1J_S24_vS25_EENS_8epilogue10collective18CollectiveEpilogueINS27_23Sm100TmaWarpSpecializedILi4ELi2ELi32ELb1ELb0EEEJNS5_IJSH_SH_SH_EEENS5_IJNSN_ISH_SD_EENSN_ISO_SD_EEEEENS_10bfloat16_tESM_S2G_SM_NS27_6fusion15FusionCallbacksIS2B_NS2H_17LinearCombinationIS2G_fS2G_fLNS_15FloatRoundStyleE2EEES2C_S2F_JEEENS4_5SM1004TMEM4LOAD26SM100_TMEM_LOAD_32dp32b32xENS4_13SM90_TMA_LOADENS1K_INS1L_ILi2ELi4ELi3EEENS1N_ILi16EEENSN_INS5_IJS1P_SO_EEES1V_EEEENS4_39AutoVectorizingCopyWithAssumedAlignmentILi128EEENS4_14SM90_TMA_STOREES2W_S2Y_S2Y_EEEvvEEEEvNT_6ParamsE,@"STO_CUDA_ENTRY STV_DEFAULT"
_ZN7cutlass13device_kernelINS_4gemm6kernel13GemmUniversalIN4cute5tupleIJiiiiEEENS1_10collective13CollectiveMmaINS1_46MainloopSm100TmaUmmaWarpSpecializedBlockScaledILi7ELi2ELi2ENS5_IJNS4_1CILi4EEENSA_ILi2EEENSA_ILi1EEEEEEEENS5_IJNSA_ILi256EEENSA_ILi128EEESH_EEENS5_IJNS_12float_e5m2_tENS_13float_ue8m0_tEEEENS5_IJNS5_IJlSD_lEEENS4_6LayoutINS5_IJNS5_IJNS5_IJNSA_ILi32EEESB_EEEiEEESQ_NS5_IJSD_iEEEEEENS5_IJNS5_IJNS5_IJNSA_ILi16EEESB_EEEiEEENS5_IJNS5_IJNSA_ILi0EEESD_EEENSA_ILi512EEEEEENS5_IJSW_iEEEEEEEEEEESL_S13_NS4_8TiledMMAINS4_8MMA_AtomIJNS4_27SM100_MMA_MXF8F6F4_2x1SM_SSISJ_SJ_fSK_Li256ELi128ELNS4_4UMMA5MajorE0ELS18_0ELNS17_7ScaleInE0ELS19_0EEEEEENSN_INS5_IJSD_SD_SD_EEENS5_IJSW_SW_SW_EEEEENS5_IJNS4_10UnderscoreES1F_S1F_EEEEENS5_IJNS4_28SM100_TMA_2SM_LOAD_MULTICASTES1I_EEENS5_IJNS4_14ComposedLayoutINS4_7SwizzleILi3ELi4ELi3EEENS4_18smem_ptr_flag_bitsILi8EEENSN_INS5_IJNSA_ILi8EEESH_EEENS5_IJSH_SD_EEEEEEENSN_INS5_IJNS5_IJNS5_IJSP_SD_EEENS5_IJSO_SD_EEEEEESD_NS5_IJSB_SD_EEEEEENS5_IJNS5_IJNS5_IJSU_SY_EEESX_EEESW_NS5_IJSD_SY_EEEEEEEEEEEvNS4_8identityES1J_S24_vS25_EENS_8epilogue10collective18CollectiveEpilogueINS27_23Sm100TmaWarpSpecializedILi4ELi2ELi32ELb1ELb0EEEJNS5_IJSH_SH_SH_EEENS5_IJNSN_ISH_SD_EENSN_ISO_SD_EEEEENS_10bfloat16_tESM_S2G_SM_NS27_6fusion15FusionCallbacksIS2B_NS2H_17LinearCombinationIS2G_fS2G_fLNS_15FloatRoundStyleE2EEES2C_S2F_JEEENS4_5SM1004TMEM4LOAD26SM100_TMEM_LOAD_32dp32b32xENS4_13SM90_TMA_LOADENS1K_INS1L_ILi2ELi4ELi3EEENS1N_ILi16EEENSN_INS5_IJS1P_SO_EEES1V_EEEENS4_39AutoVectorizingCopyWithAssumedAlignmentILi128EEENS4_14SM90_TMA_STOREES2W_S2Y_S2Y_EEEvvEEEEvNT_6ParamsE:
[----:B------:R-:W1:Y:S01]  /*0000*/  LDC R1, c[0x0][0x37c] ;  /* 0x0000df00ff017b82 */ /* 0x000e620000000800 */
[----:B------:R-:W2:Y:S01]  /*0010*/  S2R R98, SR_TID.X ;  /* 0x0000000000627919 */ /* 0x000ea20000002100 */
[----:B------:R-:W3:Y:S06]  /*0020*/  LDCU.64 UR12, c[0x0][0xc90] ;  /* 0x00019200ff0c77ac */ /* 0x000eec0008000a00 */
[----:B------:R-:W4:Y:S01]  /*0030*/  S2UR UR4, SR_CgaCtaId ;  /* 0x00000000000479c3 */ /* 0x000f220000008800 */
[----:B------:R-:W-:Y:S02]  /*0040*/  PRMT R84, RZ, 0x7610, R84 ;  /* 0x00007610ff547816 */ /* 0x000fe40000000054 */
[----:B------:R-:W-:-:S02]  /*0050*/  ELECT P0, URZ, PT ;  /* 0x0000000000ff782f */ /* 0x000fc40003800000 */
[----:B---3--:R-:W-:-:S04]  /*0060*/  ISETP.NE.U32.AND P1, PT, RZ, UR12, PT ;  /* 0x0000000cff007c0c */ /* 0x008fc8000bf25070 */
[----:B------:R-:W-:Y:S01]  /*0070*/  ISETP.NE.AND.EX P2, PT, RZ, UR13, PT, P1 ;  /* 0x0000000dff007c0c */ /* 0x000fe2000bf45310 */
[----:B----4-:R-:W-:Y:S02]  /*0080*/  ULOP3.LUT UR61, UR4, 0x1, URZ, 0xc0, !UPT ;  /* 0x00000001043d7892 */ /* 0x010fe4000f8ec0ff */
[----:B------:R-:W-:Y:S01]  /*0090*/  ULOP3.LUT UR60, UR4, 0x1, URZ, 0x3c, !UPT ;  /* 0x00000001043c7892 */ /* 0x000fe2000f8e3cff */
[----:B--2---:R-:W-:-:S05]  /*00a0*/  SHF.R.U32.HI R85, RZ, 0x5, R98 ;  /* 0x00000005ff557819 */ /* 0x004fca0000011662 */
[----:B------:R-:W2:Y:S02]  /*00b0*/  SHFL.IDX PT, R0, R85, RZ, 0x1f ;  /* 0x00001fff55007589 */ /* 0x000ea400000e0000 */
[----:B--2---:R-:W-:Y:S02]  /*00c0*/  R2UR UR17, R0 ;  /* 0x00000000001172ca */ /* 0x004fe400000e0000 */
[----:B-1----:R-:W-:-:S13]  /*00d0*/  @P2 BRA `(.L_x_0) ;  /* 0x0000000000302947 */ /* 0x002fda0003800000 */
[----:B------:R-:W1:Y:S02]  /*00e0*/  LDCU.64 UR4, c[0x0][0xc88] ;  /* 0x00019100ff0477ac */ /* 0x000e640008000a00 */
[----:B-1----:R-:W-:-:S04]  /*00f0*/  UISETP.NE.U32.AND UP0, UPT, UR4, URZ, UPT ;  /* 0x000000ff0400728c */ /* 0x002fc8000bf05070 */
[----:B------:R-:W-:-:S09]  /*0100*/  UISETP.NE.AND.EX UP0, UPT, UR5, URZ, UPT, UP0 ;  /* 0x000000ff0500728c */ /* 0x000fd2000bf05300 */
[----:B------:R-:W-:Y:S05]  /*0110*/  BRA.U !UP0, `(.L_x_1) ;  /* 0x0000000108147547 */ /* 0x000fea000b800000 */
[----:B------:R-:W1:Y:S01]  /*0120*/  LDC.64 R2, c[0x0][0xc88] ;  /* 0x00032200ff027b82 */ /* 0x000e620000000a00 */
[----:B------:R-:W1:Y:S02]  /*0130*/  LDCU.64 UR4, c[0x0][0x358] ;  /* 0x00006b00ff0477ac */ /* 0x000e640008000a00 */
[----:B-1----:R1:W5:Y:S01]  /*0140*/  LDG.E R41, desc[UR4][R2.64] ;  /* 0x0000000402297981 */ /* 0x002362000c1e1900 */
[----:B------:R-:W-:Y:S01]  /*0150*/  HFMA2 R84, -RZ, RZ, 0, 5.9604644775390625e-08 ;  /* 0x00000001ff547431 */ /* 0x000fe200000001ff */
[----:B------:R-:W-:Y:S05]  /*0160*/  BRA `(.L_x_0) ;  /* 0x00000000000c7947 */ /* 0x000fea0003800000 */
.L_x_1:
[----:B------:R-:W1:Y:S01]  /*0170*/  LDCU UR4, c[0x0][0xc80] ;  /* 0x00019000ff0477ac */ /* 0x000e620008000800 */
[----:B------:R-:W-:Y:S01]  /*0180*/  HFMA2 R84, -RZ, RZ, 0, 5.9604644775390625e-08 ;  /* 0x00000001ff547431 */ /* 0x000fe200000001ff */
[----:B-1----:R-:W-:-:S07]  /*0190*/  MOV R41, UR4 ;  /* 0x0000000400297c02 */ /* 0x002fce0008000f00 */
.L_x_0:
[----:B------:R-:W2:Y:S02]  /*01a0*/  LDCU.64 UR4, c[0x0][0xcb0] ;  /* 0x00019600ff0477ac */ /* 0x000ea40008000a00 */
[----:B--2---:R-:W-:-:S04]  /*01b0*/  UISETP.NE.U32.AND UP0, UPT, UR4, URZ, UPT ;  /* 0x000000ff0400728c */ /* 0x004fc8000bf05070 */
[----:B------:R-:W-:-:S09]  /*01c0*/  UISETP.NE.AND.EX UP0, UPT, UR5, URZ, UPT, UP0 ;  /* 0x000000ff0500728c */ /* 0x000fd2000bf05300 */
[----:B------:R-:W-:Y:S05]  /*01d0*/  BRA.U UP0, `(.L_x_2) ;  /* 0x0000000100287547 */ /* 0x000fea000b800000 */
[----:B------:R-:W2:Y:S02]  /*01e0*/  LDCU.64 UR4, c[0x0][0xca8] ;  /* 0x00019500ff0477ac */ /* 0x000ea40008000a00 */
[----:B--2---:R-:W-:-:S04]  /*01f0*/  UISETP.NE.U32.AND UP0, UPT, UR4, URZ, UPT ;  /* 0x000000ff0400728c */ /* 0x004fc8000bf05070 */
[----:B------:R-:W-:-:S09]  /*0200*/  UISETP.NE.AND.EX UP0, UPT, UR5, URZ, UPT, UP0 ;  /* 0x000000ff0500728c */ /* 0x000fd2000bf05300 */
[----:B------:R-:W-:Y:S05]  /*0210*/  BRA.U !UP0, `(.L_x_3) ;  /* 0x0000000108107547 */ /* 0x000fea000b800000 */
[----:B------:R-:W2:Y:S01]  /*0220*/  LDC.64 R38, c[0x0][0xca8] ;  /* 0x00032a00ff267b82 */ /* 0x000ea20000000a00 */
[----:B------:R-:W2:Y:S02]  /*0230*/  LDCU.64 UR4, c[0x0][0x358] ;  /* 0x00006b00ff0477ac */ /* 0x000ea40008000a00 */
[----:B--2---:R2:W5:Y:S01]  /*0240*/  LDG.E R38, desc[UR4][R38.64] ;  /* 0x0000000426267981 */ /* 0x004562000c1e1900 */
[----:B------:R-:W-:Y:S05]  /*0250*/  BRA `(.L_x_2) ;  /* 0x0000000000087947 */ /* 0x000fea0003800000 */
.L_x_3:
[----:B------:R-:W2:Y:S02]  /*0260*/  LDCU UR4, c[0x0][0xca0] ;  /* 0x00019400ff0477ac */ /* 0x000ea40008000800 */
[----:B--2---:R-:W-:Y:S02]  /*0270*/  MOV R38, UR4 ;  /* 0x0000000400267c02 */ /* 0x004fe40008000f00 */
.L_x_2:
[----:B------:R-:W-:Y:S01]  /*0280*/  IMAD.U32 R0, RZ, RZ, UR17 ;  /* 0x00000011ff007e24 */ /* 0x000fe2000f8e00ff */
[----:B------:R-:W-:Y:S04]  /*0290*/  BSSY.RECONVERGENT B0, `(.L_x_4) ;  /* 0x0000012000007945 */ /* 0x000fe80003800200 */
[C---:B------:R-:W-:Y:S02]  /*02a0*/  ISETP.NE.OR P3, PT, R0.reuse, 0x1, !P0 ;  /* 0x000000010000780c */ /* 0x040fe40004765670 */
[----:B------:R-:W-:-:S11]  /*02b0*/  ISETP.NE.OR P2, PT, R0, 0x3, !P0 ;  /* 0x000000030000780c */ /* 0x000fd60004745670 */
[----:B------:R-:W-:Y:S05]  /*02c0*/  @P3 BRA `(.L_x_5) ;  /* 0x0000000000383947 */ /* 0x000fea0003800000 */
[----:B------:R-:W3:Y:S02]  /*02d0*/  LDCU.64 UR4, c[0x0][0x348] ;  /* 0x00006900ff0477ac */ /* 0x000ee40008000a00 */
[----:B---3--:R-:W-:Y:S02]  /*02e0*/  UIADD3 UR10, UP3, UPT, UR4, 0x80, URZ ;  /* 0x00000080040a7890 */ /* 0x008fe4000ff7e0ff */
[----:B------:R-:W-:Y:S02]  /*02f0*/  UIADD3 UR8, UP2, UPT, UR4, 0x180, URZ ;  /* 0x0000018004087890 */ /* 0x000fe4000ff5e0ff */
[----:B------:R-:W-:Y:S02]  /*0300*/  UIADD3 UR6, UP1, UPT, UR4, 0x280, URZ ;  /* 0x0000028004067890 */ /* 0x000fe4000ff3e0ff */
[----:B------:R-:W-:Y:S02]  /*0310*/  UIADD3 UR4, UP0, UPT, UR4, 0x380, URZ ;  /* 0x0000038004047890 */ /* 0x000fe4000ff1e0ff */
[----:B------:R-:W-:-:S02]  /*0320*/  UIADD3.X UR11, UPT, UPT, URZ, UR5, URZ, UP3, !UPT ;  /* 0x00000005ff0b7290 */ /* 0x000fc40009ffe4ff */
[----:B------:R-:W-:Y:S02]  /*0330*/  UIADD3.X UR9, UPT, UPT, URZ, UR5, URZ, UP2, !UPT ;  /* 0x00000005ff097290 */ /* 0x000fe400097fe4ff */
[----:B------:R-:W-:Y:S02]  /*0340*/  UIADD3.X UR7, UPT, UPT, URZ, UR5, URZ, UP1, !UPT ;  /* 0x00000005ff077290 */ /* 0x000fe40008ffe4ff */
[----:B------:R-:W-:-:S03]  /*0350*/  UIADD3.X UR5, UPT, UPT, URZ, UR5, URZ, UP0, !UPT ;  /* 0x00000005ff057290 */ /* 0x000fc600087fe4ff */
[----:B------:R3:W-:Y:S02]  /*0360*/  UTMACCTL.PF [UR10] ;  /* 0x000000000a0079b9 */ /* 0x0007e40008040000 */
[----:B------:R3:W-:Y:S02]  /*0370*/  UTMACCTL.PF [UR8] ;  /* 0x00000000080079b9 */ /* 0x0007e40008040000 */
[----:B------:R3:W-:Y:S02]  /*0380*/  UTMACCTL.PF [UR6] ;  /* 0x00000000060079b9 */ /* 0x0007e40008040000 */
[----:B------:R3:W-:Y:S02]  /*0390*/  UTMACCTL.PF [UR4] ;  /* 0x00000000040079b9 */ /* 0x0007e40008040000 */
[----:B---3--:R-:W-:Y:S01]  /*03a0*/  NOP ;  /* 0x0000000000007918 */ /* 0x008fe20000000000 */
.L_x_5:
[----:B------:R-:W-:Y:S05]  /*03b0*/  BSYNC.RECONVERGENT B0 ;  /* 0x0000000000007941 */ /* 0x000fea0003800200 */
.L_x_4:
[----:B------:R-:W-:Y:S04]  /*03c0*/  BSSY.RECONVERGENT B0, `(.L_x_6) ;  /* 0x000000a000007945 */ /* 0x000fe80003800200 */
[----:B------:R-:W-:Y:S05]  /*03d0*/  @P2 BRA `(.L_x_7) ;  /* 0x0000000000202947 */ /* 0x000fea0003800000 */
[----:B------:R-:W3:Y:S02]  /*03e0*/  LDCU.64 UR4, c[0x0][0x348] ;  /* 0x00006900ff0477ac */ /* 0x000ee40008000a00 */
[----:B---3--:R-:W-:Y:S02]  /*03f0*/  UIADD3 UR6, UP1, UPT, UR4, 0x980, URZ ;  /* 0x0000098004067890 */ /* 0x008fe4000ff3e0ff */
[----:B------:R-:W-:Y:S02]  /*0400*/  UIADD3 UR4, UP0, UPT, UR4, 0xa80, URZ ;  /* 0x00000a8004047890 */ /* 0x000fe4000ff1e0ff */
[----:B------:R-:W-:Y:S02]  /*0410*/  UIADD3.X UR7, UPT, UPT, URZ, UR5, URZ, UP1, !UPT ;  /* 0x00000005ff077290 */ /* 0x000fe40008ffe4ff */
[----:B------:R-:W-:-:S07]  /*0420*/  UIADD3.X UR5, UPT, UPT, URZ, UR5, URZ, UP0, !UPT ;  /* 0x00000005ff057290 */ /* 0x000fce00087fe4ff */
[----:B------:R3:W-:Y:S02]  /*0430*/  UTMACCTL.PF [UR6] ;  /* 0x00000000060079b9 */ /* 0x0007e40008040000 */
[----:B------:R3:W-:Y:S02]  /*0440*/  UTMACCTL.PF [UR4] ;  /* 0x00000000040079b9 */ /* 0x0007e40008040000 */
[----:B---3--:R-:W-:Y:S01]  /*0450*/  NOP ;  /* 0x0000000000007918 */ /* 0x008fe20000000000 */
.L_x_7:
[----:B------:R-:W-:Y:S05]  /*0460*/  BSYNC.RECONVERGENT B0 ;  /* 0x0000000000007941 */ /* 0x000fea0003800200 */
.L_x_6:
[----:B------:R-:W3:Y:S01]  /*0470*/  LDCU.64 UR4, c[0x0][0xc88] ;  /* 0x00019100ff0477ac */ /* 0x000ee20008000a00 */
[----:B------:R-:W-:Y:S01]  /*0480*/  ISETP.NE.AND.EX P1, PT, RZ, UR13, PT, P1 ;  /* 0x0000000dff007c0c */ /* 0x000fe2000bf25310 */
[----:B------:R-:W-:Y:S01]  /*0490*/  UPLOP3.LUT UP5, UPT, UPT, UPT, UPT, 0x80, 0x8 ;  /* 0x000000000008789c */ /* 0x000fe20003faf070 */
[----:B---3--:R-:W-:-:S04]  /*04a0*/  ISETP.NE.U32.AND P2, PT, RZ, UR4, PT ;  /* 0x00000004ff007c0c */ /* 0x008fc8000bf45070 */
[----:B------:R-:W-:-:S13]  /*04b0*/  ISETP.NE.AND.EX P2, PT, RZ, UR5, PT, P2 ;  /* 0x00000005ff007c0c */ /* 0x000fda000bf45320 */
[----:B------:R-:W-:Y:S05]  /*04c0*/  @P2 BRA P1, `(.L_x_8) ;  /* 0x0000000000282947 */ /* 0x000fea0000800000 */
[----:B------:R-:W-:Y:S01]  /*04d0*/  UISETP.NE.U32.AND UP0, UPT, UR12, URZ, UPT ;  /* 0x000000ff0c00728c */ /* 0x000fe2000bf05070 */
[----:B-----5:R-:W-:Y:S01]  /*04e0*/  FSETP.NEU.AND P1, PT, R41, RZ, PT ;  /* 0x000000ff2900720b */ /* 0x020fe20003f2d000 */
[----:B------:R-:W-:Y:S02]  /*04f0*/  UISETP.NE.U32.AND UP2, UPT, UR4, URZ, UPT ;  /* 0x000000ff0400728c */ /* 0x000fe4000bf45070 */
[----:B------:R-:W-:Y:S02]  /*0500*/  UISETP.NE.AND.EX UP1, UPT, UR13, URZ, UPT, UP0 ;  /* 0x000000ff0d00728c */ /* 0x000fe4000bf25300 */
[----:B------:R-:W-:-:S04]  /*0510*/  UISETP.NE.AND.EX UP0, UPT, UR5, URZ, UPT, UP2 ;  /* 0x000000ff0500728c */ /* 0x000fc8000bf05320 */
[----:B------:R-:W-:-:S04]  /*0520*/  USEL UR4, URZ, 0xffffffff, UP0 ;  /* 0xffffffffff047887 */ /* 0x000fc80008000000 */
[----:B------:R-:W-:Y:S01]  /*0530*/  VOTEU.ANY UP0, P1 ;  /* 0x0000000000ff7886 */ /* 0x000fe20000800100 */
[----:B------:R-:W-:-:S04]  /*0540*/  @!UP1 USEL UR4, URZ, 0xffffffff, UP0 ;  /* 0xffffffffff049887 */ /* 0x000fc80008000000 */
[----:B------:R-:W-:-:S04]  /*0550*/  ULOP3.LUT UR4, UR4, 0x1, URZ, 0xc0, !UPT ;  /* 0x0000000104047892 */ /* 0x000fc8000f8ec0ff */
[----:B------:R-:W-:-:S11]  /*0560*/  UISETP.NE.U32.AND UP5, UPT, UR4, 0x1, UPT ;  /* 0x000000010400788c */ /* 0x000fd6000bfa5070 */
.L_x_8:
[----:B------:R-:W3:Y:S01]  /*0570*/  SHFL.IDX PT, R0, R85, RZ, 0x1f ;  /* 0x00001fff55007589 */ /* 0x000ee200000e0000 */
[----:B------:R-:W-:-:S04]  /*0580*/  UISETP.NE.AND UP0, UPT, UR17, 0x2, UPT ;  /* 0x000000021100788c */ /* 0x000fc8000bf05270 */
[----:B------:R-:W-:Y:S02]  /*0590*/  UISETP.EQ.AND UP1, UPT, UR61, URZ, !UP0 ;  /* 0x000000ff3d00728c */ /* 0x000fe4000c722270 */
[----:B------:R-:W-:-:S04]  /*05a0*/  USEL UR52, URZ, 0x1, UP0 ;  /* 0x00000001ff347887 */ /* 0x000fc80008000000 */
[----:B------:R-:W-:Y:S02]  /*05b0*/  PLOP3.LUT P4, PT, P0, PT, UP1, 0x80, 0x8 ;  /* 0x000000000008781c */ /* 0x000fe4000078f018 */
[----:B---3--:R-:W-:-:S13]  /*05c0*/  ISETP.NE.AND P1, PT, R0, RZ, PT ;  /* 0x000000ff0000720c */ /* 0x008fda0003f25270 */
[----:B------:R-:W-:Y:S05]  /*05d0*/  @P1 BRA `(.L_x_9) ;  /* 0x0000000000701947 */ /* 0x000fea0003800000 */
[----:B------:R-:W3:Y:S01]  /*05e0*/  S2UR UR5, SR_CgaCtaId ;  /* 0x00000000000579c3 */ /* 0x000ee20000008800 */
[----:B------:R-:W-:Y:S01]  /*05f0*/  UMOV UR4, 0x400 ;  /* 0x0000040000047882 */ /* 0x000fe20000000000 */
[----:B------:R-:W-:Y:S01]  /*0600*/  UMOV UR8, 0x1 ;  /* 0x0000000100087882 */ /* 0x000fe20000000000 */
[----:B------:R-:W-:Y:S01]  /*0610*/  UMOV UR6, 0x3 ;  /* 0x0000000300067882 */ /* 0x000fe20000000000 */
[----:B------:R-:W-:-:S04]  /*0620*/  UIADD3 UR8, UPT, UPT, -UR8, 0x100000, URZ ;  /* 0x0010000008087890 */ /* 0x000fc8000fffe1ff */
[----:B------:R-:W-:Y:S02]  /*0630*/  USHF.L.U32 UR9, UR8, 0xb, URZ ;  /* 0x0000000b08097899 */ /* 0x000fe400080006ff */
[----:B------:R-:W-:Y:S02]  /*0640*/  USHF.L.U32 UR8, UR8, 0x1, URZ ;  /* 0x0000000108087899 */ /* 0x000fe400080006ff */
[----:B------:R-:W-:-:S04]  /*0650*/  UIADD3 UR6, UPT, UPT, -UR6, 0x100000, URZ ;  /* 0x0010000006067890 */ /* 0x000fc8000fffe1ff */
[----:B------:R-:W-:Y:S02]  /*0660*/  USHF.L.U32 UR7, UR6, 0xb, URZ ;  /* 0x0000000b06077899 */ /* 0x000fe400080006ff */
[----:B------:R-:W-:Y:S01]  /*0670*/  USHF.L.U32 UR6, UR6, 0x1, URZ ;  /* 0x0000000106067899 */ /* 0x000fe200080006ff */
[----:B------:R-:W-:Y:S01]  /*0680*/  ELECT P1, URZ, PT ;  /* 0x0000000000ff782f */ /* 0x000fe20003820000 */
[----:B---3--:R-:W-:Y:S01]  /*0690*/  ULEA UR4, UR5, UR4, 0x18 ;  /* 0x0000000405047291 */ /* 0x008fe2000f8ec0ff */
[----:B------:R-:W3:Y:S11]  /*06a0*/  FENCE.VIEW.ASYNC.S ;  /* 0x00000000000073c6 */ /* 0x000ef60000000000 */
[----:B---3--:R3:W4:Y:S01]  /*06b0*/  SYNCS.EXCH.64 URZ, [UR4], UR8 ;  /* 0x0000000804ff75b2 */ /* 0x0087220008000100 */
[----:B------:R3:W1:Y:S01]  /*06c0*/  SYNCS.EXCH.64 URZ, [UR4+0x38], UR6 ;  /* 0x0000380604ff75b2 */ /* 0x0006620008000100 */
        /* <DEDUP_REMOVED lines=11> */
[----:B------:R3:W1:Y:S02]  /*0780*/  SYNCS.EXCH.64 URZ, [UR4+0x68], UR6 ;  /* 0x0000680604ff75b2 */ /* 0x0006640008000100 */
[----:B---3--:R-:W-:Y:S01]  /*0790*/  NOP ;  /* 0x0000000000007918 */ /* 0x008fe20000000000 */
.L_x_9:
[----:B------:R-:W3:Y:S01]  /*07a0*/  SHFL.IDX PT, R0, R85, RZ, 0x1f ;  /* 0x00001fff55007589 */ /* 0x000ee200000e0000 */
[----:B------:R-:W-:Y:S01]  /*07b0*/  NOP ;  /* 0x0000000000007918 */ /* 0x000fe20000000000 */
[----:B---3--:R-:W-:-:S13]  /*07c0*/  ISETP.NE.AND P1, PT, R0, 0x1, PT ;  /* 0x000000010000780c */ /* 0x008fda0003f25270 */
        /* <DEDUP_REMOVED lines=14> */
[----:B---3--:R3:W1:Y:S01]  /*08b0*/  SYNCS.EXCH.64 URZ, [UR4+0x70], UR8 ;  /* 0x0000700804ff75b2 */ /* 0x0086620008000100 */
[----:B------:R3:W1:Y:S01]  /*08c0*/  SYNCS.EXCH.64 URZ, [UR4+0x90], UR6 ;  /* 0x0000900604ff75b2 */ /* 0x0006620008000100 */
[----:B------:R3:W1:Y:S01]  /*08d0*/  SYNCS.EXCH.64 URZ, [UR4+0x78], UR8 ;  /* 0x0000780804ff75b2 */ /* 0x0006620008000100 */
[----:B------:R3:W1:Y:S01]  /*08e0*/  SYNCS.EXCH.64 URZ, [UR4+0x98], UR6 ;  /* 0x0000980604ff75b2 */ /* 0x0006620008000100 */
[----:B------:R3:W1:Y:S01]  /*08f0*/  SYNCS.EXCH.64 URZ, [UR4+0x80], UR8 ;  /* 0x0000800804ff75b2 */ /* 0x0006620008000100 */
[----:B------:R3:W1:Y:S01]  /*0900*/  SYNCS.EXCH.64 URZ, [UR4+0xa0], UR6 ;  /* 0x0000a00604ff75b2 */ /* 0x0006620008000100 */
[----:B------:R3:W1:Y:S01]  /*0910*/  SYNCS.EXCH.64 URZ, [UR4+0x88], UR8 ;  /* 0x0000880804ff75b2 */ /* 0x0006620008000100 */
[----:B------:R3:W1:Y:S01]  /*0920*/  SYNCS.EXCH.64 URZ, [UR4+0xa8], UR6 ;  /* 0x0000a80604ff75b2 */ /* 0x0006620008000100 */
[----:B------:R-:W-:Y:S01]  /*0930*/  NOP ;  /* 0x0000000000007918 */ /* 0x000fe20000000000 */
.L_x_10:
[----:B------:R-:W2:Y:S01]  /*0940*/  SHFL.IDX PT, R0, R85, RZ, 0x1f ;  /* 0x00001fff55007589 */ /* 0x000ea200000e0000 */
[----:B------:R-:W-:Y:S01]  /*0950*/  NOP ;  /* 0x0000000000007918 */ /* 0x000fe20000000000 */
[----:B--2---:R-:W-:-:S13]  /*0960*/  ISETP.NE.AND P1, PT, R0, 0x3, PT ;  /* 0x000000030000780c */ /* 0x004fda0003f25270 */
[----:B------:R-:W-:Y:S05]  /*0970*/  @P1 BRA `(.L_x_11) ;  /* 0x0000000000301947 */ /* 0x000fea0003800000 */
[----:B---3--:R-:W2:Y:S01]  /*0980*/  S2UR UR6, SR_CgaCtaId ;  /* 0x00000000000679c3 */ /* 0x008ea20000008800 */
[----:B------:R-:W-:Y:S01]  /*0990*/  UMOV UR4, 0x400 ;  /* 0x0000040000047882 */ /* 0x000fe20000000000 */
[----:B------:R-:W-:Y:S01]  /*09a0*/  UMOV UR5, 0x20 ;  /* 0x0000002000057882 */ /* 0x000fe20000000000 */
[----:B------:R-:W-:Y:S01]  /*09b0*/  ELECT P1, URZ, PT ;  /* 0x0000000000ff782f */ /* 0x000fe20003820000 */
[----:B--2---:R-:W-:Y:S02]  /*09c0*/  ULEA UR6, UR6, UR4, 0x18 ;  /* 0x0000000406067291 */ /* 0x004fe4000f8ec0ff */
[----:B------:R-:W-:-:S04]  /*09d0*/  UIADD3 UR4, UPT, UPT, -UR5, 0x100000, URZ ;  /* 0x0010000005047890 */ /* 0x000fc8000fffe1ff */
[----:B------:R-:W-:Y:S02]  /*09e0*/  USHF.L.U32 UR5, UR4, 0xb, URZ ;  /* 0x0000000b04057899 */ /* 0x000fe400080006ff */
[----:B------:R-:W-:Y:S01]  /*09f0*/  USHF.L.U32 UR4, UR4, 0x1, URZ ;  /* 0x0000000104047899 */ /* 0x000fe200080006ff */
[----:B------:R-:W2:Y:S11]  /*0a00*/  FENCE.VIEW.ASYNC.S ;  /* 0x00000000000073c6 */ /* 0x000eb60000000000 */
[----:B--2---:R2:W3:Y:S01]  /*0a10*/  SYNCS.EXCH.64 URZ, [UR6+0xb0], UR4 ;  /* 0x0000b00406ff75b2 */ /* 0x0044e20008000100 */
[----:B------:R2:W1:Y:S01]  /*0a20*/  SYNCS.EXCH.64 URZ, [UR6+0xb8], UR4 ;  /* 0x0000b80406ff75b2 */ /* 0x0004620008000100 */
[----:B------:R-:W-:Y:S01]  /*0a30*/  NOP ;  /* 0x0000000000007918 */ /* 0x000fe20000000000 */
.L_x_11:
[----:B------:R-:W4:Y:S01]  /*0a40*/  SHFL.IDX PT, R0, R85, RZ, 0x1f ;  /* 0x00001fff55007589 */ /* 0x000f2200000e0000 */
[----:B------:R-:W-:Y:S01]  /*0a50*/  NOP ;  /* 0x0000000000007918 */ /* 0x000fe20000000000 */
[----:B----4-:R-:W-:-:S13]  /*0a60*/  ISETP.NE.AND P1, PT, R0, 0x4, PT ;  /* 0x000000040000780c */ /* 0x010fda0003f25270 */
[----:B------:R-:W-:Y:S05]  /*0a70*/  @P1 BRA `(.L_x_12) ;  /* 0x00000000004c1947 */ /* 0x000fea0003800000 */
[----:B--2---:R-:W2:Y:S01]  /*0a80*/  S2UR UR5, SR_CgaCtaId ;  /* 0x00000000000579c3 */ /* 0x004ea20000008800 */
[----:B---3--:R-:W-:Y:S01]  /*0a90*/  UMOV UR4, 0x720 ;  /* 0x0000072000047882 */ /* 0x008fe20000000000 */
[----:B------:R-:W-:Y:S01]  /*0aa0*/  UMOV UR6, 0x400 ;  /* 0x0000040000067882 */ /* 0x000fe20000000000 */
[----:B------:R-:W-:Y:S01]  /*0ab0*/  USEL UR4, UR4, 0x620, UP5 ;  /* 0x0000062004047887 */ /* 0x000fe2000a800000 */
[----:B------:R-:W-:Y:S01]  /*0ac0*/  UMOV UR8, 0x1 ;  /* 0x0000000100087882 */ /* 0x000fe20000000000 */
[----:B------:R-:W-:Y:S01]  /*0ad0*/  ELECT P1, URZ, PT ;  /* 0x0000000000ff782f */ /* 0x000fe20003820000 */
[----:B------:R-:W-:-:S04]  /*0ae0*/  UIADD3 UR8, UPT, UPT, -UR8, 0x100000, URZ ;  /* 0x0010000008087890 */ /* 0x000fc8000fffe1ff */
[----:B------:R-:W-:Y:S02]  /*0af0*/  USHF.L.U32 UR9, UR8, 0xb, URZ ;  /* 0x0000000b08097899 */ /* 0x000fe400080006ff */
[----:B------:R-:W-:Y:S02]  /*0b00*/  USHF.L.U32 UR8, UR8, 0x1, URZ ;  /* 0x0000000108087899 */ /* 0x000fe400080006ff */
[----:B--2---:R-:W-:Y:S02]  /*0b10*/  ULEA UR6, UR5, UR6, 0x18 ;  /* 0x0000000605067291 */ /* 0x004fe4000f8ec0ff */
[----:B------:R-:W-:-:S04]  /*0b20*/  UIADD3 UR4, UPT, UPT, -UR4, 0x100000, URZ ;  /* 0x0010000004047890 */ /* 0x000fc8000fffe1ff */
[----:B------:R-:W-:Y:S02]  /*0b30*/  USHF.L.U32 UR5, UR4, 0xb, URZ ;  /* 0x0000000b04057899 */ /* 0x000fe400080006ff */
[----:B------:R-:W-:Y:S01]  /*0b40*/  USHF.L.U32 UR4, UR4, 0x1, URZ ;  /* 0x0000000104047899 */ /* 0x000fe200080006ff */
[----:B------:R-:W2:Y:S03]  /*0b50*/  FENCE.VIEW.ASYNC.S ;  /* 0x00000000000073c6 */ /* 0x000ea60000000000 */
[----:B--2---:R4:W2:Y:S08]  /*0b60*/  SYNCS.EXCH.64 URZ, [UR6+0xc0], UR8 ;  /* 0x0000c00806ff75b2 */ /* 0x0048b00008000100 */
[----:B------:R4:W3:Y:S01]  /*0b70*/  SYNCS.EXCH.64 URZ, [UR6+0xd0], UR4 ;  /* 0x0000d00406ff75b2 */ /* 0x0008e20008000100 */
[----:B------:R4:W1:Y:S01]  /*0b80*/  SYNCS.EXCH.64 URZ, [UR6+0xc8], UR8 ;  /* 0x0000c80806ff75b2 */ /* 0x0008620008000100 */
[----:B------:R4:W1:Y:S02]  /*0b90*/  SYNCS.EXCH.64 URZ, [UR6+0xd8], UR4 ;  /* 0x0000d80406ff75b2 */ /* 0x0008640008000100 */
[----:B----4-:R-:W-:Y:S01]  /*0ba0*/  NOP ;  /* 0x0000000000007918 */ /* 0x010fe20000000000 */
.L_x_12:
[----:B------:R-:W4:Y:S01]  /*0bb0*/  SHFL.IDX PT, R0, R85, RZ, 0x1f ;  /* 0x00001fff55007589 */ /* 0x000f2200000e0000 */
[----:B------:R-:W-:Y:S01]  /*0bc0*/  NOP ;  /* 0x0000000000007918 */ /* 0x000fe20000000000 */
[----:B----4-:R-:W-:-:S13]  /*0bd0*/  ISETP.NE.AND P1, PT, R0, 0x5, PT ;  /* 0x000000050000780c */ /* 0x010fda0003f25270 */
[----:B------:R-:W-:Y:S05]  /*0be0*/  @P1 BRA `(.L_x_13) ;  /* 0x0000000000481947 */ /* 0x000fea0003800000 */
[----:B--2---:R-:W2:Y:S01]  /*0bf0*/  S2UR UR5, SR_CgaCtaId ;  /* 0x00000000000579c3 */ /* 0x004ea20000008800 */
[----:B---3--:R-:W-:Y:S01]  /*0c00*/  UMOV UR4, 0x400 ;  /* 0x0000040000047882 */ /* 0x008fe20000000000 */
        /* <DEDUP_REMOVED lines=9> */
[----:B--2---:R-:W-:Y:S01]  /*0ca0*/  ULEA UR4, UR5, UR4, 0x18 ;  /* 0x0000000405047291 */ /* 0x004fe2000f8ec0ff */
[----:B------:R-:W2:Y:S11]  /*0cb0*/  FENCE.VIEW.ASYNC.S ;  /* 0x00000000000073c6 */ /* 0x000eb60000000000 */
[----:B--2---:R4:W2:Y:S01]  /*0cc0*/  SYNCS.EXCH.64 URZ, [UR4+0xe0], UR6 ;  /* 0x0000e00604ff75b2 */ /* 0x0048a20008000100 */
[----:B------:R4:W3:Y:S01]  /*0cd0*/  SYNCS.EXCH.64 URZ, [UR4+0xf0], UR8 ;  /* 0x0000f00804ff75b2 */ /* 0x0008e20008000100 */
[----:B------:R4:W1:Y:S01]  /*0ce0*/  SYNCS.EXCH.64 URZ, [UR4+0xe8], UR6 ;  /* 0x0000e80604ff75b2 */ /* 0x0008620008000100 */
[----:B------:R4:W1:Y:S02]  /*0cf0*/  SYNCS.EXCH.64 URZ, [UR4+0xf8], UR8 ;  /* 0x0000f80804ff75b2 */ /* 0x0008640008000100 */
[----:B----4-:R-:W-:Y:S01]  /*0d00*/  NOP ;  /* 0x0000000000007918 */ /* 0x010fe20000000000 */
.L_x_13:
[----:B------:R-:W4:Y:S01]  /*0d10*/  SHFL.IDX PT, R0, R85, RZ, 0x1f ;  /* 0x00001fff55007589 */ /* 0x000f2200000e0000 */
[----:B------:R-:W-:Y:S01]  /*0d20*/  ISETP.NE.OR P0, PT, RZ, UR17, !P0 ;  /* 0x00000011ff007c0c */ /* 0x000fe2000c705670 */
[----:B------:R-:W-:Y:S01]  /*0d30*/  NOP ;  /* 0x0000000000007918 */ /* 0x000fe20000000000 */
[----:B----4-:R-:W-:-:S13]  /*0d40*/  ISETP.NE.AND P1, PT, R0, 0x3, PT ;  /* 0x000000030000780c */ /* 0x010fda0003f25270 */
[----:B------:R-:W-:Y:S05]  /*0d50*/  @P1 BRA `(.L_x_14) ;  /* 0x0000000000381947 */ /* 0x000fea0003800000 */
[----:B--2---:R-:W2:Y:S01]  /*0d60*/  S2UR UR5, SR_CgaCtaId ;  /* 0x00000000000579c3 */ /* 0x004ea20000008800 */
[----:B---3--:R-:W-:Y:S01]  /*0d70*/  UMOV UR4, 0x400 ;  /* 0x0000040000047882 */ /* 0x008fe20000000000 */
[----:B------:R-:W-:Y:S01]  /*0d80*/  UMOV UR6, 0x20 ;  /* 0x0000002000067882 */ /* 0x000fe20000000000 */
[----:B------:R-:W-:Y:S01]  /*0d90*/  ELECT P1, URZ, PT ;  /* 0x0000000000ff782f */ /* 0x000fe20003820000 */
[----:B------:R-:W-:-:S04]  /*0da0*/  UIADD3 UR6, UPT, UPT, -UR6, 0x100000, URZ ;  /* 0x0010000006067890 */ /* 0x000fc8000fffe1ff */
[----:B------:R-:W-:Y:S02]  /*0db0*/  USHF.L.U32 UR7, UR6, 0xb, URZ ;  /* 0x0000000b06077899 */ /* 0x000fe400080006ff */
[----:B------:R-:W-:Y:S02]  /*0dc0*/  USHF.L.U32 UR6, UR6, 0x1, URZ ;  /* 0x0000000106067899 */ /* 0x000fe400080006ff */
[----:B--2---:R-:W-:Y:S01]  /*0dd0*/  ULEA UR4, UR5, UR4, 0x18 ;  /* 0x0000000405047291 */ /* 0x004fe2000f8ec0ff */
[----:B------:R-:W2:Y:S11]  /*0de0*/  FENCE.VIEW.ASYNC.S ;  /* 0x00000000000073c6 */ /* 0x000eb60000000000 */
[----:B--2---:R4:W2:Y:S01]  /*0df0*/  SYNCS.EXCH.64 URZ, [UR4+0x100], UR6 ;  /* 0x0001000604ff75b2 */ /* 0x0048a20008000100 */
[----:B------:R4:W3:Y:S01]  /*0e00*/  SYNCS.EXCH.64 URZ, [UR4+0x110], UR6 ;  /* 0x0001100604ff75b2 */ /* 0x0008e20008000100 */
[----:B------:R4:W1:Y:S01]  /*0e10*/  SYNCS.EXCH.64 URZ, [UR4+0x108], UR6 ;  /* 0x0001080604ff75b2 */ /* 0x0008620008000100 */
[----:B------:R4:W1:Y:S02]  /*0e20*/  SYNCS.EXCH.64 URZ, [UR4+0x118], UR6 ;  /* 0x0001180604ff75b2 */ /* 0x0008640008000100 */
[----:B----4-:R-:W-:Y:S01]  /*0e30*/  NOP ;  /* 0x0000000000007918 */ /* 0x010fe20000000000 */
.L_x_14:
[----:B---3--:R-:W3:Y:S01]  /*0e40*/  S2UR UR7, SR_CgaCtaId ;  /* 0x00000000000779c3 */ /* 0x008ee20000008800 */
[----:B------:R-:W-:Y:S01]  /*0e50*/  VOTEU.ALL UP0, P0 ;  /* 0x0000000000ff7886 */ /* 0x000fe20000000000 */
[----:B--2---:R-:W-:Y:S01]  /*0e60*/  UMOV UR4, 0x20 ;  /* 0x0000002000047882 */ /* 0x004fe20000000000 */
[----:B------:R-:W2:Y:S01]  /*0e70*/  LDCU UR31, c[0x0][0x36c] ;  /* 0x00006d80ff1f77ac */ /* 0x000ea20008000800 */
[----:B------:R-:W-:Y:S01]  /*0e80*/  NOP ;  /* 0x0000000000007918 */ /* 0x000fe20000000000 */
[----:B------:R-:W-:Y:S01]  /*0e90*/  LOP3.LUT R0, R98, 0x1f, RZ, 0xc0, !PT ;  /* 0x0000001f62007812 */ /* 0x000fe200078ec0ff */
[----:B------:R-:W-:Y:S01]  /*0ea0*/  @!UP0 UMOV UR6, 0x400 ;  /* 0x0000040000068882 */ /* 0x000fe20000000000 */
[----:B------:R-:W-:-:S04]  /*0eb0*/  @!UP0 UIADD3 UR4, UPT, UPT, -UR4, 0x100000, URZ ;  /* 0x0010000004048890 */ /* 0x000fc8000fffe1ff */
[----:B------:R-:W-:Y:S02]  /*0ec0*/  @!UP0 USHF.L.U32 UR5, UR4, 0xb, URZ ;  /* 0x0000000b04058899 */ /* 0x000fe400080006ff */
[----:B------:R-:W-:Y:S02]  /*0ed0*/  @!UP0 USHF.L.U32 UR4, UR4, 0x1, URZ ;  /* 0x0000000104048899 */ /* 0x000fe400080006ff */
[----:B------:R-:W-:Y:S02]  /*0ee0*/  UISETP.NE.AND UP6, UPT, UR17, URZ, UPT ;  /* 0x000000ff1100728c */ /* 0x000fe4000bfc5270 */
[----:B--2---:R-:W-:Y:S02]  /*0ef0*/  UISETP.EQ.U32.AND UP1, UPT, UR31, 0x1, UPT ;  /* 0x000000011f00788c */ /* 0x004fe4000bf22070 */
[----:B---3--:R-:W-:Y:S01]  /*0f00*/  @!UP0 ULEA UR6, UR7, UR6, 0x18 ;  /* 0x0000000607068291 */ /* 0x008fe2000f8ec0ff */
[----:B------:R-:W-:Y:S01]  /*0f10*/  VOTEU.ALL UP0, P0 ;  /* 0x0000000000ff7886 */ /* 0x000fe20000000000 */
[----:B------:R-:W2:Y:S10]  /*0f20*/  FENCE.VIEW.ASYNC.S ;  /* 0x00000000000073c6 */ /* 0x000eb40000000000 */
[----:B--2---:R2:W3:Y:S01]  /*0f30*/  @!UP0 SYNCS.EXCH.64 URZ, [UR6+0x120], UR4 ;  /* 0x0001200406ff85b2 */ /* 0x0044e20008000100 */
[----:B------:R-:W-:Y:S05]  /*0f40*/  BRA.U !UP1, `(.L_x_15) ;  /* 0x0000000109087547 */ /* 0x000fea000b800000 */
[----:B-1-3--:R-:W-:Y:S01]  /*0f50*/  UCGABAR_ARV ;  /* 0x00000000000079c7 */ /* 0x00afe20008000000 */
[----:B------:R-:W-:Y:S05]  /*0f60*/  BRA `(.L_x_16) ;  /* 0x0000000000047947 */ /* 0x000fea0003800000 */
.L_x_15:
[----:B-1-3--:R-:W-:Y:S01]  /*0f70*/  NOP ;  /* 0x0000000000007918 */ /* 0x00afe20000000000 */
.L_x_16:
[----:B------:R-:W1:Y:S01]  /*0f80*/  S2UR UR69, SR_CTAID.X ;  /* 0x00000000004579c3 */ /* 0x000e620000002500 */
[----:B------:R-:W-:-:S05]  /*0f90*/  CS2R.32 R87, SR_CgaSize ;  /* 0x0000000000577805 */ /* 0x000fca0000008a00 */
[----:B------:R-:W-:-:S05]  /*0fa0*/  IMAD R87, R87, -0xa0, RZ ;  /* 0xffffff6057577824 */ /* 0x000fca00078e02ff */
[----:B--2---:R-:W-:-:S14]  /*0fb0*/  R2UR UR4, R87 ;  /* 0x00000000570472ca */ /* 0x004fdc00000e0000 */
[----:B------:R-:W2:Y:S01]  /*0fc0*/  LDCU UR4, c[0x0][UR4+0x2b0] ;  /* 0x00005600040477ac */ /* 0x000ea20008000800 */
[----:B------:R-:W-:-:S05]  /*0fd0*/  CS2R.32 R87, SR_CgaSize ;  /* 0x0000000000577805 */ /* 0x000fca0000008a00 */
[----:B------:R-:W-:-:S05]  /*0fe0*/  IMAD R87, R87, -0xa0, RZ ;  /* 0xffffff6057577824 */ /* 0x000fca00078e02ff */
[----:B------:R-:W-:-:S14]  /*0ff0*/  R2UR UR5, R87 ;  /* 0x00000000570572ca */ /* 0x000fdc00000e0000 */
[----:B------:R-:W3:Y:S01]  /*1000*/  LDCU UR5, c[0x0][UR5+0x2b4] ;  /* 0x00005680050577ac */ /* 0x000ee20008000800 */
[----:B------:R-:W4:Y:S01]  /*1010*/  S2UR UR13, SR_CTAID.Y ;  /* 0x00000000000d79c3 */ /* 0x000f220000002600 */
[----:B------:R-:W-:-:S05]  /*1020*/  CS2R.32 R87, SR_CgaSize ;  /* 0x0000000000577805 */ /* 0x000fca0000008a00 */
[----:B------:R-:W-:-:S05]  /*1030*/  IMAD R87, R87, -0xa0, RZ ;  /* 0xffffff6057577824 */ /* 0x000fca00078e02ff */
[----:B------:R-:W-:-:S14]  /*1040*/  R2UR UR9, R87 ;  /* 0x00000000570972ca */ /* 0x000fdc00000e0000 */
[----:B------:R-:W3:Y:S01]  /*1050*/  LDCU UR9, c[0x0][UR9+0x2a0] ;  /* 0x00005400090977ac */ /* 0x000ee20008000800 */
[----:B------:R-:W-:-:S05]  /*1060*/  CS2R.32 R87, SR_CgaSize ;  /* 0x0000000000577805 */ /* 0x000fca0000008a00 */
[----:B------:R-:W-:-:S05]  /*1070*/  IMAD R87, R87, -0xa0, RZ ;  /* 0xffffff6057577824 */ /* 0x000fca00078e02ff */
[----:B------:R-:W-:-:S14]  /*1080*/  R2UR UR10, R87 ;  /* 0x00000000570a72ca */ /* 0x000fdc00000e0000 */
[----:B------:R-:W3:Y:S01]  /*1090*/  LDCU UR10, c[0x0][UR10+0x2a4] ;  /* 0x000054800a0a77ac */ /* 0x000ee20008000800 */
[----:B------:R-:W3:Y:S01]  /*10a0*/  S2UR UR16, SR_CgaCtaId ;  /* 0x00000000001079c3 */ /* 0x000ee20000008800 */
[----:B------:R-:W-:Y:S01]  /*10b0*/  UMOV UR14, 0x11 ;  /* 0x00000011000e7882 */ /* 0x000fe20000000000 */
[----:B------:R-:W-:Y:S01]  /*10c0*/  UMOV UR18, 0x5 ;  /* 0x0000000500127882 */ /* 0x000fe20000000000 */
[----:B------:R-:W-:Y:S01]  /*10d0*/  UMOV UR15, 0xf ;  /* 0x0000000f000f7882 */ /* 0x000fe20000000000 */
[----:B------:R-:W3:Y:S01]  /*10e0*/  LDCU UR27, c[0x0][0xf24] ;  /* 0x0001e480ff1b77ac */ /* 0x000ee20008000800 */
[----:B-1----:R-:W-:Y:S01]  /*10f0*/  I2FP.F32.U32 R3, UR69 ;  /* 0x0000004500037c45 */ /* 0x002fe20008201000 */
[----:B------:R-:W1:Y:S04]  /*1100*/  LDCU UR39, c[0x0][0xf24] ;  /* 0x0001e480ff2777ac */ /* 0x000e680008000800 */
[----:B--2---:R-:W-:Y:S01]  /*1110*/  FMUL R3, R3, UR4 ;  /* 0x0000000403037c20 */ /* 0x004fe20008400000 */
[----:B------:R-:W2:Y:S01]  /*1120*/  LDCU UR30, c[0x0][0xf30] ;  /* 0x0001e600ff1e77ac */ /* 0x000ea20008000800 */
[----:B----4-:R-:W-:-:S04]  /*1130*/  I2FP.F32.U32 R2, UR13 ;  /* 0x0000000d00027c45 */ /* 0x010fc80008201000 */
[----:B------:R-:W4:Y:S01]  /*1140*/  F2I.U32.TRUNC.NTZ R3, R3 ;  /* 0x0000000300037305 */ /* 0x000f22000020f000 */
[----:B---3--:R-:W-:Y:S01]  /*1150*/  FMUL R2, R2, UR5 ;  /* 0x0000000502027c20 */ /* 0x008fe20008400000 */
[----:B------:R-:W-:Y:S02]  /*1160*/  ULOP3.LUT UR7, UR16, 0x4, URZ, 0xc0, !UPT ;  /* 0x0000000410077892 */ /* 0x000fe4000f8ec0ff */
[----:B------:R-:W-:-:S04]  /*1170*/  ULOP3.LUT UR8, UR16, 0x3, URZ, 0xc0, !UPT ;  /* 0x0000000310087892 */ /* 0x000fc8000f8ec0ff */
[----:B------:R-:W3:Y:S01]  /*1180*/  F2I.U32.TRUNC.NTZ R2, R2 ;  /* 0x0000000200027305 */ /* 0x000ee2000020f000 */
[----:B------:R-:W-:Y:S02]  /*1190*/  ULOP3.LUT UR4, UR7, 0x1, UR16, 0xf8, !UPT ;  /* 0x0000000107047892 */ /* 0x000fe4000f8ef810 */
[----:B------:R-:W-:Y:S02]  /*11a0*/  UISETP.GT.U32.AND UP2, UPT, UR8, 0xffff, UPT ;  /* 0x0000ffff0800788c */ /* 0x000fe4000bf44070 */
[----:B------:R-:W-:Y:S01]  /*11b0*/  UISETP.GT.U32.AND UP1, UPT, UR4, 0xffff, UPT ;  /* 0x0000ffff0400788c */ /* 0x000fe2000bf24070 */
[----:B----4-:R-:W-:Y:S01]  /*11c0*/  R2UR UR5, R3 ;  /* 0x00000000030572ca */ /* 0x010fe200000e0000 */
[----:B------:R-:W-:Y:S01]  /*11d0*/  UISETP.GT.U32.AND UP0, UPT, UR7, 0xffff, UPT ;  /* 0x0000ffff0700788c */ /* 0x000fe2000bf04070 */
[----:B------:R-:W-:Y:S01]  /*11e0*/  PRMT R3, RZ, 0x7610, R3 ;  /* 0x00007610ff037816 */ /* 0x000fe20000000003 */
[----:B------:R-:W-:Y:S02]  /*11f0*/  USEL UR48, UR4, 0xffff, !UP1 ;  /* 0x0000ffff04307887 */ /* 0x000fe4000c800000 */
[----:B------:R-:W-:-:S02]  /*1200*/  USHF.R.U32.HI UR12, URZ, 0x1, UR16 ;  /* 0x00000001ff0c7899 */ /* 0x000fc40008011610 */
[----:B------:R-:W-:Y:S01]  /*1210*/  USHF.R.U32.HI UR11, URZ, 0x2, UR16 ;  /* 0x00000002ff0b7899 */ /* 0x000fe20008011610 */
[----:B---3--:R-:W-:Y:S01]  /*1220*/  R2UR UR6, R2 ;  /* 0x00000000020672ca */ /* 0x008fe200000e0000 */
[----:B------:R-:W-:Y:S01]  /*1230*/  USHF.L.U32 UR51, UR16, 0xb, URZ ;  /* 0x0000000b10337899 */ /* 0x000fe200080006ff */
[----:B------:R-:W-:Y:S01]  /*1240*/  PRMT R2, RZ, 0x7610, R2 ;  /* 0x00007610ff027816 */ /* 0x000fe20000000002 */
[----:B------:R-:W-:Y:S02]  /*1250*/  USHF.L.U32 UR50, UR16, 0x6, URZ ;  /* 0x0000000610327899 */ /* 0x000fe400080006ff */
[----:B------:R-:W-:Y:S02]  /*1260*/  UIADD3 UR5, UPT, UPT, -UR5, URZ, URZ ;  /* 0x000000ff05057290 */ /* 0x000fe4000fffe1ff */
[----:B------:R-:W-:Y:S02]  /*1270*/  USHF.L.U32 UR26, UR16, 0x5, URZ ;  /* 0x00000005101a7899 */ /* 0x000fe400080006ff */
[----:B------:R-:W-:-:S02]  /*1280*/  UIMAD UR5, UR9, UR5, UR69 ;  /* 0x00000005090572a4 */ /* 0x000fc4000f8e0245 */
[----:B------:R-:W-:Y:S02]  /*1290*/  USHF.L.U32 UR37, UR16, 0x7, URZ ;  /* 0x0000000710257899 */ /* 0x000fe400080006ff */
[----:B------:R-:W-:Y:S02]  /*12a0*/  UIADD3 UR4, UPT, UPT, -UR6, URZ, URZ ;  /* 0x000000ff06047290 */ /* 0x000fe4000fffe1ff */
[----:B------:R-:W-:Y:S01]  /*12b0*/  IMAD.U32 R87, RZ, RZ, UR5 ;  /* 0x00000005ff577e24 */ /* 0x000fe2000f8e00ff */
[----:B------:R-:W-:Y:S01]  /*12c0*/  UMOV UR16, UR69 ;  /* 0x0000004500107c82 */ /* 0x000fe20008000000 */
[----:B------:R-:W-:Y:S02]  /*12d0*/  UIMAD UR4, UR10, UR4, UR13 ;  /* 0x000000040a0472a4 */ /* 0x000fe4000f8e020d */
[----:B------:R-:W-:Y:S02]  /*12e0*/  USEL UR49, UR8, 0xffff, !UP2 ;  /* 0x0000ffff08317887 */ /* 0x000fe4000d000000 */
[----:B------:R-:W-:-:S02]  /*12f0*/  USEL UR45, UR7, 0xffff, !UP0 ;  /* 0x0000ffff072d7887 */ /* 0x000fc4000c000000 */
[----:B------:R-:W-:Y:S01]  /*1300*/  IMAD.U32 R86, RZ, RZ, UR4 ;  /* 0x00000004ff567e24 */ /* 0x000fe2000f8e00ff */
[----:B-12---:R-:W-:Y:S09]  /*1310*/  BRA.U UP6, `(.L_x_17) ;  /* 0x00000001066c7547 */ /* 0x006ff2000b800000 */
[----:B------:R-:W-:Y:S02]  /*1320*/  R2UR UR19, R86 ;  /* 0x00000000561372ca */ /* 0x000fe400000e0000 */
[----:B------:R-:W-:-:S11]  /*1330*/  R2UR UR5, R87 ;  /* 0x00000000570572ca */ /* 0x000fd600000e0000 */
[----:B------:R-:W-:Y:S02]  /*1340*/  UISETP.NE.AND UP0, UPT, UR19, URZ, UPT ;  /* 0x000000ff1300728c */ /* 0x000fe4000bf05270 */
[----:B------:R-:W-:Y:S02]  /*1350*/  UISETP.NE.AND UP2, UPT, UR19, 0x1, UPT ;  /* 0x000000011300788c */ /* 0x000fe4000bf45270 */
[----:B------:R-:W-:Y:S02]  /*1360*/  ULOP3.LUT UR4, UR5, 0x2, URZ, 0x3c, !UPT ;  /* 0x0000000205047892 */ /* 0x000fe4000f8e3cff */
[----:B------:R-:W-:Y:S02]  /*1370*/  UISETP.GT.U32.AND UP4, UPT, UR5, 0x1, UP0 ;  /* 0x000000010500788c */ /* 0x000fe40008784070 */
[----:B------:R-:W-:Y:S02]  /*1380*/  UISETP.GT.U32.AND UP3, UPT, UR5, 0x1, UP2 ;  /* 0x000000010500788c */ /* 0x000fe40009764070 */
[----:B------:R-:W-:-:S02]  /*1390*/  UISETP.GT.U32.AND UP1, UPT, UR4, 0x1, UP0 ;  /* 0x000000010400788c */ /* 0x000fc40008724070 */
[----:B------:R-:W-:Y:S02]  /*13a0*/  ULOP3.LUT UR10, UR5, 0xfffffffe, URZ, 0xc0, !UPT ;  /* 0xfffffffe050a7892 */ /* 0x000fe4000f8ec0ff */
[----:B------:R-:W-:Y:S02]  /*13b0*/  UISETP.GT.U32.AND UP0, UPT, UR4, 0x1, UP2 ;  /* 0x000000010400788c */ /* 0x000fe40009704070 */
[----:B------:R-:W-:Y:S02]  /*13c0*/  USEL UR6, URZ, 0x1, UP4 ;  /* 0x00000001ff067887 */ /* 0x000fe4000a000000 */
[----:B------:R-:W-:Y:S02]  /*13d0*/  USEL UR5, URZ, 0x10, UP3 ;  /* 0x00000010ff057887 */ /* 0x000fe40009800000 */
[----:B------:R-:W-:Y:S02]  /*13e0*/  USEL UR4, URZ, 0x2, UP4 ;  /* 0x00000002ff047887 */ /* 0x000fe4000a000000 */
[----:B------:R-:W-:-:S02]  /*13f0*/  USEL UR9, URZ, 0x20, UP3 ;  /* 0x00000020ff097887 */ /* 0x000fc40009800000 */
[----:B------:R-:W-:Y:S02]  /*1400*/  USEL UR8, URZ, 0x4, UP1 ;  /* 0x00000004ff087887 */ /* 0x000fe40008800000 */
[----:B------:R-:W-:Y:S02]  /*1410*/  UIADD3 UR4, UPT, UPT, UR4, UR5, UR6 ;  /* 0x0000000504047290 */ /* 0x000fe4000fffe006 */
[----:B------:R-:W-:Y:S02]  /*1420*/  USEL UR6, URZ, 0x8, UP1 ;  /* 0x00000008ff067887 */ /* 0x000fe40008800000 */
[----:B------:R-:W-:Y:S02]  /*1430*/  USEL UR7, URZ, 0x40, UP0 ;  /* 0x00000040ff077887 */ /* 0x000fe40008000000 */
[----:B------:R-:W-:Y:S02]  /*1440*/  UIADD3 UR5, UPT, UPT, UR8, UR9, UR4 ;  /* 0x0000000908057290 */ /* 0x000fe4000fffe004 */
[----:B------:R-:W-:-:S02]  /*1450*/  ULEA UR4, UR19, UR10, 0x2 ;  /* 0x0000000a13047291 */ /* 0x000fc4000f8e10ff */
[----:B------:R-:W-:Y:S02]  /*1460*/  USEL UR8, URZ, 0x80, UP0 ;  /* 0x00000080ff087887 */ /* 0x000fe40008000000 */
[----:B------:R-:W-:-:S03]  /*1470*/  UIADD3 UR5, UPT, UPT, UR6, UR7, UR5 ;  /* 0x0000000706057290 */ /* 0x000fc6000fffe005 */
[----:B------:R-:W-:Y:S01]  /*1480*/  UMOV UR6, 0x3 ;  /* 0x0000000300067882 */ /* 0x000fe20000000000 */
[----:B------:R-:W-:Y:S02]  /*1490*/  UIADD3 UR5, UPT, UPT, UR5, UR8, URZ ;  /* 0x0000000805057290 */ /* 0x000fe4000fffe0ff */
[----:B------:R-:W-:-:S04]  /*14a0*/  USHF.L.U32 UR4, UR6, UR4, URZ ;  /* 0x0000000406047299 */ /* 0x000fc800080006ff */
[----:B------:R-:W-:Y:S02]  /*14b0*/  IMAD.U32 R3, RZ, RZ, UR5 ;  /* 0x00000005ff037e24 */ /* 0x000fe4000f8e00ff */
[----:B------:R-:W-:-:S07]  /*14c0*/  IMAD.U32 R2, RZ, RZ, UR4 ;  /* 0x00000004ff027e24 */ /* 0x000fce000f8e00ff */
.L_x_17:
[----:B------:R-:W1:Y:S01]  /*14d0*/  S2UR UR44, SR_CTAID.Z ;  /* 0x00000000002c79c3 */ /* 0x000e620000002700 */
[----:B------:R-:W-:Y:S02]  /*14e0*/  UISETP.GE.AND UP0, UPT, UR27, 0x1, UPT ;  /* 0x000000011b00788c */ /* 0x000fe4000bf06270 */
[----:B------:R-:W-:Y:S02]  /*14f0*/  ULOP3.LUT UR37, UR37, 0x180, URZ, 0xc0, !UPT ;  /* 0x0000018025257892 */ /* 0x000fe4000f8ec0ff */
[----:B------:R-:W-:Y:S02]  /*1500*/  ULOP3.LUT UR49, UR49, 0xffff, URZ, 0xc0, !UPT ;  /* 0x0000ffff31317892 */ /* 0x000fe4000f8ec0ff */
[----:B------:R-:W-:Y:S02]  /*1510*/  ULOP3.LUT UR45, UR45, 0xffff, URZ, 0xc0, !UPT ;  /* 0x0000ffff2d2d7892 */ /* 0x000fe4000f8ec0ff */
[----:B------:R-:W-:Y:S02]  /*1520*/  ULOP3.LUT UR48, UR48, 0xffff, URZ, 0xc0, !UPT ;  /* 0x0000ffff30307892 */ /* 0x000fe4000f8ec0ff */
[----:B------:R-:W-:-:S02]  /*1530*/  ULOP3.LUT UR66, UR11, 0x1, URZ, 0xc0, !UPT ;  /* 0x000000010b427892 */ /* 0x000fc4000f8ec0ff */
[----:B------:R-:W-:Y:S02]  /*1540*/  ULOP3.LUT UR54, UR51, 0x2000, URZ, 0xc0, !UPT ;  /* 0x0000200033367892 */ /* 0x000fe4000f8ec0ff */
[----:B------:R-:W-:Y:S02]  /*1550*/  UISETP.NE.AND UP3, UPT, UR17, 0x2, UPT ;  /* 0x000000021100788c */ /* 0x000fe4000bf65270 */
[----:B------:R-:W-:Y:S02]  /*1560*/  ULOP3.LUT UR29, UR69, 0x1, URZ, 0xc0, !UPT ;  /* 0x00000001451d7892 */ /* 0x000fe4000f8ec0ff */
[----:B------:R-:W-:Y:S02]  /*1570*/  ULOP3.LUT UR67, UR12, 0x1, URZ, 0xc0, !UPT ;  /* 0x000000010c437892 */ /* 0x000fe4000f8ec0ff */
[----:B------:R-:W-:Y:S02]  /*1580*/  ULOP3.LUT UR51, UR51, 0x1000, URZ, 0xc0, !UPT ;  /* 0x0000100033337892 */ /* 0x000fe4000f8ec0ff */
[----:B------:R-:W-:-:S02]  /*1590*/  ULOP3.LUT UR50, UR50, 0x100, URZ, 0xc0, !UPT ;  /* 0x0000010032327892 */ /* 0x000fc4000f8ec0ff */
[----:B------:R-:W-:Y:S02]  /*15a0*/  ULOP3.LUT UR26, UR26, 0x80, URZ, 0xc0, !UPT ;  /* 0x000000801a1a7892 */ /* 0x000fe4000f8ec0ff */
[----:B------:R-:W-:Y:S02]  /*15b0*/  USHF.R.U32.HI UR10, URZ, 0x1, UR37 ;  /* 0x00000001ff0a7899 */ /* 0x000fe40008011625 */
[----:B------:R-:W-:Y:S02]  /*15c0*/  USHF.L.U32 UR49, UR14, UR49, URZ ;  /* 0x000000310e317299 */ /* 0x000fe400080006ff */
[----:B------:R-:W-:Y:S02]  /*15d0*/  USHF.L.U32 UR45, UR15, UR45, URZ ;  /* 0x0000002d0f2d7299 */ /* 0x000fe400080006ff */
[----:B------:R-:W-:Y:S01]  /*15e0*/  USHF.L.U32 UR48, UR18, UR48, URZ ;  /* 0x0000003012307299 */ /* 0x000fe200080006ff */
[----:B------:R-:W-:Y:S01]  /*15f0*/  UMOV UR11, UR13 ;  /* 0x0000000d000b7c82 */ /* 0x000fe20008000000 */
[----:B-1----:R-:W-:Y:S10]  /*1600*/  BRA.U !UP0, `(.L_x_18) ;  /* 0x0000000108d47547 */ /* 0x002ff4000b800000 */
[----:B------:R-:W1:Y:S01]  /*1610*/  LDCU.128 UR12, c[0x0][0xf10] ;  /* 0x0001e200ff0c77ac */ /* 0x000e620008000c00 */
[----:B------:R-:W2:Y:S01]  /*1620*/  LDCU UR6, c[0x0][0x370] ;  /* 0x00006e00ff0677ac */ /* 0x000ea20008000800 */
[----:B------:R-:W3:Y:S01]  /*1630*/  LDCU UR5, c[0x0][0x374] ;  /* 0x00006e80ff0577ac */ /* 0x000ee20008000800 */
[----:B------:R-:W4:Y:S01]  /*1640*/  LDCU UR28, c[0x0][0xf0c] ;  /* 0x0001e180ff1c77ac */ /* 0x000f220008000800 */
[----:B------:R-:W4:Y:S01]  /*1650*/  LDCU UR7, c[0x0][0xf20] ;  /* 0x0001e400ff0777ac */ /* 0x000f220008000800 */
[----:B------:R-:W4:Y:S01]  /*1660*/  LDCU.64 UR8, c[0x0][0xf28] ;  /* 0x0001e500ff0877ac */ /* 0x000f220008000a00 */
[----:B-1----:R-:W-:Y:S02]  /*1670*/  UISETP.NE.AND UP0, UPT, UR14, 0x1, UPT ;  /* 0x000000010e00788c */ /* 0x002fe4000bf05270 */
[----:B---3--:R-:W-:Y:S02]  /*1680*/  UIMAD.WIDE.U32 UR18, UR5, UR15, URZ ;  /* 0x0000000f051272a5 */ /* 0x008fe4000f8e00ff */
[----:B--2---:R-:W-:-:S02]  /*1690*/  UIMAD.WIDE.U32 UR22, UR6, UR12, URZ ;  /* 0x0000000c061672a5 */ /* 0x004fc4000f8e00ff */
[----:B----4-:R-:W-:Y:S02]  /*16a0*/  UISETP.NE.AND UP1, UPT, UR28, 0x1, UPT ;  /* 0x000000011c00788c */ /* 0x010fe4000bf25270 */
[----:B------:R-:W-:Y:S01]  /*16b0*/  UISETP.NE.AND UP2, UPT, UR27, 0x1, UPT ;  /* 0x000000011b00788c */ /* 0x000fe2000bf45270 */
[----:B------:R-:W-:Y:S02]  /*16c0*/  UMOV UR18, UR19 ;  /* 0x0000001300127c82 */ /* 0x000fe40008000000 */
[----:B------:R-:W-:Y:S01]  /*16d0*/  UMOV UR22, UR23 ;  /* 0x0000001700167c82 */ /* 0x000fe20008000000 */
[----:B------:R-:W-:Y:S02]  /*16e0*/  @UP0 USHF.R.U32.HI UR5, URZ, UR7, UR18 ;  /* 0x00000007ff050299 */ /* 0x000fe40008011612 */
[----:B------:R-:W-:Y:S02]  /*16f0*/  UIMAD.WIDE.U32 UR24, UR11, UR15, URZ ;  /* 0x0000000f0b1872a5 */ /* 0x000fe4000f8e00ff */
[----:B------:R-:W-:-:S02]  /*1700*/  UIMAD.WIDE.U32 UR18, UR5, UR8, URZ ;  /* 0x00000008051272a5 */ /* 0x000fc4000f8e00ff */
[----:B------:R-:W-:Y:S02]  /*1710*/  @UP1 USHF.R.U32.HI UR6, URZ, UR13, UR22 ;  /* 0x0000000dff061299 */ /* 0x000fe40008011616 */
[----:B------:R-:W-:Y:S02]  /*1720*/  UIMAD.WIDE.U32 UR20, UR16, UR12, URZ ;  /* 0x0000000c101472a5 */ /* 0x000fe4000f8e00ff */
[----:B------:R-:W-:Y:S01]  /*1730*/  UIMAD.WIDE.U32 UR22, UR6, UR8, URZ ;  /* 0x00000008061672a5 */ /* 0x000fe2000f8e00ff */
[----:B------:R-:W-:Y:S01]  /*1740*/  UMOV UR4, UR25 ;  /* 0x0000001900047c82 */ /* 0x000fe20008000000 */
[----:B------:R-:W-:Y:S01]  /*1750*/  UMOV UR18, UR19 ;  /* 0x0000001300127c82 */ /* 0x000fe20008000000 */
[----:B------:R-:W-:Y:S02]  /*1760*/  USHF.R.U32.HI UR4, URZ, UR7, UR4 ;  /* 0x00000007ff047299 */ /* 0x000fe40008011604 */
[----:B------:R-:W-:Y:S01]  /*1770*/  @UP2 USHF.R.U32.HI UR5, URZ, UR9, UR18 ;  /* 0x00000009ff052299 */ /* 0x000fe20008011612 */
[----:B------:R-:W-:Y:S01]  /*1780*/  UMOV UR20, UR21 ;  /* 0x0000001500147c82 */ /* 0x000fe20008000000 */
[----:B------:R-:W-:Y:S01]  /*1790*/  UMOV UR22, UR23 ;  /* 0x0000001700167c82 */ /* 0x000fe20008000000 */
[----:B------:R-:W-:-:S02]  /*17a0*/  USHF.R.U32.HI UR13, URZ, UR13, UR20 ;  /* 0x0000000dff0d7299 */ /* 0x000fc40008011614 */
[----:B------:R-:W-:Y:S02]  /*17b0*/  USEL UR4, UR11, UR4, !UP0 ;  /* 0x000000040b047287 */ /* 0x000fe4000c000000 */
[----:B------:R-:W-:Y:S02]  /*17c0*/  @UP2 USHF.R.U32.HI UR6, URZ, UR9, UR22 ;  /* 0x00000009ff062299 */ /* 0x000fe40008011616 */
[----:B------:R-:W-:Y:S02]  /*17d0*/  UIMAD UR7, UR5, UR27, URZ ;  /* 0x0000001b050772a4 */ /* 0x000fe4000f8e02ff */
[----:B------:R-:W-:Y:S02]  /*17e0*/  USEL UR5, UR16, UR13, !UP1 ;  /* 0x0000000d10057287 */ /* 0x000fe4000c800000 */
[----:B------:R-:W-:Y:S02]  /*17f0*/  UIMAD UR15, UR6, UR27, URZ ;  /* 0x0000001b060f72a4 */ /* 0x000fe4000f8e02ff */
[----:B------:R-:W-:-:S02]  /*1800*/  UISETP.GE.AND UP0, UPT, UR4, UR7, UPT ;  /* 0x000000070400728c */ /* 0x000fc4000bf06270 */
[----:B------:R-:W-:Y:S02]  /*1810*/  UIMAD.WIDE.U32 UR12, UR4, UR8, URZ ;  /* 0x00000008040c72a5 */ /* 0x000fe4000f8e00ff */
[----:B------:R-:W-:Y:S02]  /*1820*/  UISETP.GE.OR UP0, UPT, UR5, UR15, UP0 ;  /* 0x0000000f0500728c */ /* 0x000fe40008706670 */
[----:B------:R-:W-:Y:S02]  /*1830*/  UIMAD.WIDE.U32 UR18, UR5, UR8, URZ ;  /* 0x00000008051272a5 */ /* 0x000fe4000f8e00ff */
[----:B------:R-:W-:Y:S01]  /*1840*/  UIADD3 UR12, UPT, UPT, -UR4, URZ, URZ ;  /* 0x000000ff040c7290 */ /* 0x000fe2000fffe1ff */
[----:B------:R-:W-:Y:S01]  /*1850*/  UMOV UR8, UR13 ;  /* 0x0000000d00087c82 */ /* 0x000fe20008000000 */
[----:B------:R-:W-:Y:S02]  /*1860*/  UIADD3 UR13, UPT, UPT, -UR5, URZ, URZ ;  /* 0x000000ff050d7290 */ /* 0x000fe4000fffe1ff */
[----:B------:R-:W-:-:S03]  /*1870*/  USHF.R.U32.HI UR8, URZ, UR9, UR8 ;  /* 0x00000009ff087299 */ /* 0x000fc60008011608 */
[----:B------:R-:W-:Y:S01]  /*1880*/  @!UP0 UMOV UR7, UR19 ;  /* 0x0000001300078c82 */ /* 0x000fe20008000000 */
[----:B------:R-:W-:Y:S02]  /*1890*/  UIMAD UR11, UR14, UR12, UR11 ;  /* 0x0000000c0e0b72a4 */ /* 0x000fe4000f8e020b */
[----:B------:R-:W-:Y:S02]  /*18a0*/  USEL UR8, UR4, UR8, !UP2 ;  /* 0x0000000804087287 */ /* 0x000fe4000d000000 */
[----:B------:R-:W-:Y:S02]  /*18b0*/  @!UP0 USHF.R.U32.HI UR7, URZ, UR9, UR7 ;  /* 0x00000009ff078299 */ /* 0x000fe40008011607 */
[----:B------:R-:W-:Y:S02]  /*18c0*/  UIADD3 UR9, UPT, UPT, -UR8, URZ, URZ ;  /* 0x000000ff08097290 */ /* 0x000fe4000fffe1ff */
[----:B------:R-:W-:Y:S02]  /*18d0*/  @!UP0 USEL UR7, UR5, UR7, !UP2 ;  /* 0x0000000705078287 */ /* 0x000fe4000d000000 */
[----:B------:R-:W-:-:S02]  /*18e0*/  UIMAD UR9, UR27, UR9, UR4 ;  /* 0x000000091b0972a4 */ /* 0x000fc4000f8e0204 */
[----:B------:R-:W-:Y:S02]  /*18f0*/  @!UP0 UIADD3 UR8, UPT, UPT, UR8, -UR7, URZ ;  /* 0x8000000708088290 */ /* 0x000fe4000fffe0ff */
[----:B------:R-:W-:Y:S02]  /*1900*/  @!UP0 UIMAD UR6, UR9, UR6, UR7 ;  /* 0x00000006090682a4 */ /* 0x000fe4000f8e0207 */
[----:B------:R-:W-:Y:S02]  /*1910*/  @!UP0 UIMAD UR4, UR8, UR27, UR5 ;  /* 0x0000001b080482a4 */ /* 0x000fe4000f8e0205 */
[----:B------:R-:W-:Y:S02]  /*1920*/  UIMAD UR16, UR28, UR13, UR16 ;  /* 0x0000000d1c1072a4 */ /* 0x000fe4000f8e0210 */
[----:B------:R-:W-:Y:S01]  /*1930*/  UIMAD UR11, UR4, UR14, UR11 ;  /* 0x0000000e040b72a4 */ /* 0x000fe2000f8e020b */
[----:B------:R-:W-:Y:S02]  /*1940*/  @!UP0 UMOV UR5, UR6 ;  /* 0x0000000600058c82 */ /* 0x000fe40008000000 */
[----:B------:R-:W-:-:S12]  /*1950*/  UIMAD UR16, UR5, UR28, UR16 ;  /* 0x0000001c051072a4 */ /* 0x000fd8000f8e0210 */
.L_x_18:
[----:B------:R-:W-:-:S09]  /*1960*/  UISETP.NE.AND UP0, UPT, UR30, 0x1, UPT ;  /* 0x000000011e00788c */ /* 0x000fd2000bf05270 */
[----:B------:R-:W-:Y:S05]  /*1970*/  BRA.U UP0, `(.L_x_19) ;  /* 0x0000000100447547 */ /* 0x000fea000b800000 */
[----:B------:R-:W1:Y:S01]  /*1980*/  LDCU.128 UR12, c[0x0][0xf10] ;  /* 0x0001e200ff0c77ac */ /* 0x000e620008000c00 */
[----:B------:R-:W2:Y:S01]  /*1990*/  LDCU UR8, c[0x0][0xf0c] ;  /* 0x0001e180ff0877ac */ /* 0x000ea20008000800 */
[----:B------:R-:W3:Y:S01]  /*19a0*/  LDCU UR9, c[0x0][0xf20] ;  /* 0x0001e400ff0977ac */ /* 0x000ee20008000800 */
[----:B-1----:R-:W-:Y:S02]  /*19b0*/  UIMAD.WIDE.U32 UR6, UR16, UR12, URZ ;  /* 0x0000000c100672a5 */ /* 0x002fe4000f8e00ff */
[----:B------:R-:W-:Y:S02]  /*19c0*/  UIMAD.WIDE.U32 UR4, UR11, UR15, URZ ;  /* 0x0000000f0b0472a5 */ /* 0x000fe4000f8e00ff */
[----:B--2---:R-:W-:Y:S02]  /*19d0*/  UISETP.NE.AND UP1, UPT, UR8, 0x1, UPT ;  /* 0x000000010800788c */ /* 0x004fe4000bf25270 */
[----:B------:R-:W-:Y:S01]  /*19e0*/  UISETP.NE.AND UP0, UPT, UR14, 0x1, UPT ;  /* 0x000000010e00788c */ /* 0x000fe2000bf05270 */
[----:B------:R-:W-:-:S02]  /*19f0*/  UMOV UR6, UR7 ;  /* 0x0000000700067c82 */ /* 0x000fc40008000000 */
[----:B------:R-:W-:Y:S01]  /*1a00*/  UMOV UR4, UR5 ;  /* 0x0000000500047c82 */ /* 0x000fe20008000000 */
[----:B------:R-:W-:Y:S02]  /*1a10*/  USHF.R.U32.HI UR13, URZ, UR13, UR6 ;  /* 0x0000000dff0d7299 */ /* 0x000fe40008011606 */
[----:B---3--:R-:W-:Y:S02]  /*1a20*/  USHF.R.U32.HI UR4, URZ, UR9, UR4 ;  /* 0x00000009ff047299 */ /* 0x008fe40008011604 */
[----:B------:R-:W-:Y:S02]  /*1a30*/  USEL UR5, UR16, UR13, !UP1 ;  /* 0x0000000d10057287 */ /* 0x000fe4000c800000 */
[----:B------:R-:W-:-:S04]  /*1a40*/  USEL UR4, UR11, UR4, !UP0 ;  /* 0x000000040b047287 */ /* 0x000fc8000c000000 */
[----:B------:R-:W-:Y:S02]  /*1a50*/  UIADD3 UR6, UPT, UPT, UR5, -UR4, URZ ;  /* 0x8000000405067290 */ /* 0x000fe4000fffe0ff */
[----:B------:R-:W-:Y:S02]  /*1a60*/  UIADD3 UR4, UPT, UPT, -UR5, UR4, URZ ;  /* 0x0000000405047290 */ /* 0x000fe4000fffe1ff */
[----:B------:R-:W-:Y:S02]  /*1a70*/  UIMAD UR11, UR6, UR14, UR11 ;  /* 0x0000000e060b72a4 */ /* 0x000fe4000f8e020b */
[----:B------:R-:W-:-:S12]  /*1a80*/  UIMAD UR16, UR4, UR8, UR16 ;  /* 0x00000008041072a4 */ /* 0x000fd8000f8e0210 */
.L_x_19:
[----:B------:R-:W-:-:S09]  /*1a90*/  UISETP.EQ.U32.AND UP0, UPT, UR31, 0x1, UPT ;  /* 0x000000011f00788c */ /* 0x000fd2000bf02070 */
[----:B------:R-:W-:Y:S05]  /*1aa0*/  BRA.U !UP0, `(.L_x_20) ;  /* 0x00000001080c7547 */ /* 0x000fea000b800000 */
[----:B------:R-:W-:Y:S01]  /*1ab0*/  UCGABAR_WAIT ;  /* 0x0000000000007dc7 */ /* 0x000fe20008000000 */
[----:B------:R-:W-:Y:S01]  /*1ac0*/  CCTL.IVALL ;  /* 0x00000000ff00798f */ /* 0x000fe20002000000 */
[----:B------:R-:W-:Y:S05]  /*1ad0*/  BRA `(.L_x_21) ;  /* 0x0000000000047947 */ /* 0x000fea0003800000 */
.L_x_20:
[----:B------:R-:W-:Y:S06]  /*1ae0*/  BAR.SYNC.DEFER_BLOCKING 0x0 ;  /* 0x0000000000007b1d */ /* 0x000fec0000010000 */
.L_x_21:
[----:B------:R-:W-:Y:S05]  /*1af0*/  BRA.U UP3, `(.L_x_22) ;  /* 0x0000001903147547 */ /* 0x000fea000b800000 */
[----:B------:R-:W1:Y:S01]  /*1b00*/  LDCU UR6, c[0x0][0x38c] ;  /* 0x00007180ff0677ac */ /* 0x000e620008000800 */
[----:B------:R-:W2:Y:S01]  /*1b10*/  S2UR UR8, SR_CgaCtaId ;  /* 0x00000000000879c3 */ /* 0x000ea20000008800 */
[----:B------:R-:W-:Y:S01]  /*1b20*/  PLOP3.LUT P2, PT, PT, PT, UP5, 0x80, 0x8 ;  /* 0x000000000008781c */ /* 0x000fe20003f4f058 */
[----:B------:R-:W-:Y:S01]  /*1b30*/  IMAD.MOV.U32 R12, RZ, RZ, 0x1 ;  /* 0x00000001ff0c7424 */ /* 0x000fe200078e00ff */
[----:B------:R-:W-:Y:S01]  /*1b40*/  UMOV UR7, 0x400 ;  /* 0x0000040000077882 */ /* 0x000fe20000000000 */
[----:B------:R-:W-:Y:S01]  /*1b50*/  UISETP.NE.AND UP1, UPT, UR17, URZ, UPT ;  /* 0x000000ff1100728c */ /* 0x000fe2000bf25270 */
[----:B------:R-:W-:Y:S02]  /*1b60*/  ISETP.NE.AND P3, PT, R0, RZ, P4 ;  /* 0x000000ff0000720c */ /* 0x000fe40002765270 */
[----:B------:R-:W-:Y:S02]  /*1b70*/  CS2R R10, SRZ ;  /* 0x00000000000a7805 */ /* 0x000fe4000001ff00 */
[----:B------:R-:W-:Y:S01]  /*1b80*/  PLOP3.LUT P2, PT, P2, PT, PT, 0x8, 0x80 ;  /* 0x000000000080781c */ /* 0x000fe2000174e170 */
[----:B------:R-:W-:Y:S01]  /*1b90*/  IMAD.MOV.U32 R9, RZ, RZ, RZ ;  /* 0x000000ffff097224 */ /* 0x000fe200078e00ff */
[----:B------:R-:W3:Y:S01]  /*1ba0*/  LDCU UR61, c[0x0][0x370] ;  /* 0x00006e00ff3d77ac */ /* 0x000ee20008000800 */
[----:B------:R-:W-:Y:S01]  /*1bb0*/  IMAD.MOV.U32 R8, RZ, RZ, 0x1 ;  /* 0x00000001ff087424 */ /* 0x000fe200078e00ff */
[----:B------:R-:W4:Y:S01]  /*1bc0*/  LDCU.64 UR46, c[0x0][0x348] ;  /* 0x00006900ff2e77ac */ /* 0x000f220008000a00 */
[----:B-1----:R-:W-:-:S02]  /*1bd0*/  UIADD3 UR5, UPT, UPT, UR6, 0x7f, URZ ;  /* 0x0000007f06057890 */ /* 0x002fc4000fffe0ff */
[----:B------:R-:W-:Y:S02]  /*1be0*/  ULEA UR67, UR29, UR67, 0x1 ;  /* 0x000000431d437291 */ /* 0x000fe4000f8e08ff */
[----:B------:R-:W-:Y:S02]  /*1bf0*/  USHF.R.S32.HI UR4, URZ, 0x1f, UR5 ;  /* 0x0000001fff047899 */ /* 0x000fe40008011405 */
[----:B------:R-:W-:Y:S02]  /*1c00*/  ULEA UR66, UR29, UR66, 0x1 ;  /* 0x000000421d427291 */ /* 0x000fe4000f8e08ff */
[----:B------:R-:W-:Y:S02]  /*1c10*/  ULEA.HI UR4, UR4, UR5, URZ, 0x7 ;  /* 0x0000000504047291 */ /* 0x000fe4000f8f38ff */
[----:B--2---:R-:W-:Y:S02]  /*1c20*/  ULEA UR7, UR8, UR7, 0x18 ;  /* 0x0000000708077291 */ /* 0x004fe4000f8ec0ff */
[----:B------:R-:W-:-:S02]  /*1c30*/  USHF.R.S32.HI UR63, URZ, 0x7, UR4 ;  /* 0x00000007ff3f7899 */ /* 0x000fc40008011404 */
[----:B------:R-:W-:Y:S02]  /*1c40*/  UIADD3 UR4, UPT, UPT, UR6, -0x1, URZ ;  /* 0xffffffff06047890 */ /* 0x000fe4000fffe0ff */
[----:B------:R-:W-:Y:S02]  /*1c50*/  UISETP.LT.U32.AND UP0, UPT, UR63, 0x7, UPT ;  /* 0x000000073f00788c */ /* 0x000fe4000bf01070 */
[----:B------:R-:W-:Y:S02]  /*1c60*/  UISETP.GE.U32.AND UP2, UPT, UR4, -0xff, UPT ;  /* 0xffffff010400788c */ /* 0x000fe4000bf46070 */
[----:B------:R-:W-:Y:S02]  /*1c70*/  USEL UR62, UR63, 0x7, UP0 ;  /* 0x000000073f3e7887 */ /* 0x000fe40008000000 */
[----:B------:R-:W-:Y:S02]  /*1c80*/  UIADD3 UR68, UPT, UPT, UR6, 0xfe, URZ ;  /* 0x000000fe06447890 */ /* 0x000fe4000fffe0ff */
[----:B------:R-:W-:Y:S01]  /*1c90*/  UIADD3 UR4, UPT, UPT, UR62, -0x1, URZ ;  /* 0xffffffff3e047890 */ /* 0x000fe2000fffe0ff */
[----:B------:R-:W1:Y:S04]  /*1ca0*/  LDCU UR60, c[0x0][0x374] ;  /* 0x00006e80ff3c77ac */ /* 0x000e680008000800 */
[----:B------:R-:W-:-:S02]  /*1cb0*/  @UP2 UIADD3 UR4, UPT, UPT, UR62, URZ, URZ ;  /* 0x000000ff3e042290 */ /* 0x000fc4000fffe0ff */
[----:B------:R-:W-:Y:S02]  /*1cc0*/  USEL UR38, UR52, 0x2, UP1 ;  /* 0x0000000234267887 */ /* 0x000fe40008800000 */
[----:B------:R-:W-:Y:S02]  /*1cd0*/  UIADD3 UR57, UPT, UPT, UR7, 0x8400, UR54 ;  /* 0x0000840007397890 */ /* 0x000fe4000fffe036 */
[----:B------:R-:W-:Y:S02]  /*1ce0*/  UIADD3 UR56, UPT, UPT, UR7, 0x24400, UR51 ;  /* 0x0002440007387890 */ /* 0x000fe4000fffe033 */
[----:B------:R-:W-:Y:S02]  /*1cf0*/  UIADD3 UR65, UPT, UPT, UR63, -UR62, URZ ;  /* 0x8000003e3f417290 */ /* 0x000fe4000fffe0ff */
[----:B------:R-:W-:Y:S02]  /*1d00*/  UIADD3 UR55, UPT, UPT, UR4, 0x1, URZ ;  /* 0x0000000104377890 */ /* 0x000fe4000fffe0ff */
[----:B------:R-:W-:Y:S01]  /*1d10*/  UIADD3 UR64, UPT, UPT, -UR4, URZ, URZ ;  /* 0x000000ff04407290 */ /* 0x000fe2000fffe1ff */
[----:B---34-:R-:W-:-:S11]  /*1d20*/  UMOV UR14, URZ ;  /* 0x000000ff000e7c82 */ /* 0x018fd60008000000 */
.L_x_46:
[----:B------:R-:W2:Y:S02]  /*1d30*/  S2UR UR4, SR_CgaCtaId ;  /* 0x00000000000479c3 */ /* 0x000ea40000008800 */
[----:B--2---:R-:W-:-:S09]  /*1d40*/  UISETP.NE.AND UP0, UPT, UR4, URZ, UPT ;  /* 0x000000ff0400728c */ /* 0x004fd2000bf05270 */
[----:B-1-3--:R-:W-:Y:S05]  /*1d50*/  BRA.U UP0, `(.L_x_23) ;  /* 0x0000000100287547 */ /* 0x00afea000b800000 */
[----:B------:R-:W-:Y:S02]  /*1d60*/  LEA R0, R9, UR7, 0x3 ;  /* 0x0000000709007c11 */ /* 0x000fe4000f8e18ff */
[----:B------:R-:W-:-:S04]  /*1d70*/  SHF.L.U32 R3, R8, 0x1f, RZ ;  /* 0x0000001f08037819 */ /* 0x000fc800000006ff */
[----:B------:R-:W2:Y:S02]  /*1d80*/  SYNCS.PHASECHK.TRANS64.TRYWAIT P0, [R0+URZ+0x110], R3 ;  /* 0x00011003000075a7 */ /* 0x000ea400080011ff */
[----:B--2---:R-:W-:Y:S05]  /*1d90*/  @!P0 BRA `(.L_x_24) ;  /* 0x0000008400948947 */ /* 0x004fea0003800000 */
.L_x_154:
[----:B------:R3:W-:Y:S01]  /*1da0*/  SYNCS.ARRIVE.TRANS64.A1T0 RZ, [R0+URZ+0x100], RZ ;  /* 0x000100ff00ff79a7 */ /* 0x0007e200081000ff */
[----:B------:R-:W-:-:S05]  /*1db0*/  VIADD R9, R9, 0x1 ;  /* 0x0000000109097836 */ /* 0x000fca0000000000 */
[----:B------:R-:W-:-:S04]  /*1dc0*/  ISETP.NE.AND P0, PT, R9, 0x2, PT ;  /* 0x000000020900780c */ /* 0x000fc80003f05270 */
[----:B--2---:R-:W-:Y:S02]  /*1dd0*/  SEL R3, RZ, 0x1, P0 ;  /* 0x00000001ff037807 */ /* 0x004fe40000000000 */
[----:B------:R-:W-:Y:S02]  /*1de0*/  SEL R9, R9, RZ, P0 ;  /* 0x000000ff09097207 */ /* 0x000fe40000000000 */
[----:B------:R-:W-:Y:S02]  /*1df0*/  LOP3.LUT R8, R8, R3, RZ, 0x3c, !PT ;  /* 0x0000000308087212 */ /* 0x000fe400078e3cff */
.L_x_23:
[----:B------:R-:W-:Y:S01]  /*1e00*/  ULEA UR4, UR14, UR7, 0x3 ;  /* 0x000000070e047291 */ /* 0x000fe2000f8e18ff */
[----:B---3--:R-:W-:Y:S01]  /*1e10*/  SHF.L.U32 R0, R12, 0x1f, RZ ;  /* 0x0000001f0c007819 */ /* 0x008fe200000006ff */
[----:B------:R-:W-:Y:S02]  /*1e20*/  UISETP.GE.U32.AND UP0, UPT, UR68, 0xff, UPT ;  /* 0x000000ff4400788c */ /* 0x000fe4000bf06070 */
[----:B------:R-:W-:Y:S01]  /*1e30*/  ULEA UR35, UR11, UR67, 0x2 ;  /* 0x000000430b237291 */ /* 0x000fe2000f8e10ff */
[----:B------:R-:W-:-:S03]  /*1e40*/  UMOV UR20, URZ ;  /* 0x000000ff00147c82 */ /* 0x000fc60008000000 */
[----:B------:R-:W-:Y:S01]  /*1e50*/  USHF.L.U32 UR35, UR35, 0x5, URZ ;  /* 0x0000000523237899 */ /* 0x000fe200080006ff */
[----:B------:R2:W3:Y:S01]  /*1e60*/  SYNCS.PHASECHK.TRANS64.TRYWAIT P1, [UR4+0x38], R0 ;  /* 0x00003800ff0075a7 */ /* 0x0004e20008021104 */
[----:B------:R-:W-:-:S04]  /*1e70*/  ULEA.HI UR4, UR16, UR16, URZ, 0x1 ;  /* 0x0000001010047291 */ /* 0x000fc8000f8f08ff */
[----:B------:R-:W-:Y:S02]  /*1e80*/  USHF.L.U32 UR5, UR4, 0x7, URZ ;  /* 0x0000000704057899 */ /* 0x000fe400080006ff */
[----:B------:R-:W-:Y:S02]  /*1e90*/  ULOP3.LUT UR27, UR4, 0xfffffffe, URZ, 0xc0, !UPT ;  /* 0xfffffffe041b7892 */ /* 0x000fe4000f8ec0ff */
[----:B------:R-:W-:Y:S02]  /*1ea0*/  ULOP3.LUT UR5, UR5, 0xffffff00, URZ, 0xc0, !UPT ;  /* 0xffffff0005057892 */ /* 0x000fe4000f8ec0ff */
[----:B------:R-:W-:Y:S02]  /*1eb0*/  ULOP3.LUT UR27, UR27, 0x1, UR69, 0xf8, !UPT ;  /* 0x000000011b1b7892 */ /* 0x000fe4000f8ef845 */
[----:B------:R-:W-:Y:S01]  /*1ec0*/  ULEA UR43, UR66, UR5, 0x6 ;  /* 0x00000005422b7291 */ /* 0x000fe2000f8e30ff */
[----:B------:R-:W-:Y:S11]  /*1ed0*/  BRA.U !UP0, `(.L_x_25) ;  /* 0x0000000508287547 */ /* 0x000ff6000b800000 */
[----:B------:R-:W-:Y:S01]  /*1ee0*/  UMOV UR15, UR64 ;  /* 0x00000040000f7c82 */ /* 0x000fe20008000000 */
[----:B------:R-:W-:Y:S01]  /*1ef0*/  UMOV UR4, UR14 ;  /* 0x0000000e00047c82 */ /* 0x000fe20008000000 */
[----:B------:R-:W-:Y:S01]  /*1f00*/  UMOV UR28, 0xffffffff ;  /* 0xffffffff001c7882 */ /* 0x000fe20000000000 */
[----:B------:R-:W-:-:S05]  /*1f10*/  UMOV UR42, URZ ;  /* 0x000000ff002a7c82 */ /* 0x000fca0008000000 */
.L_x_33:
[----:B------:R-:W-:Y:S01]  /*1f20*/  ULEA UR5, UR4, UR7, 0x3 ;  /* 0x0000000704057291 */ /* 0x000fe2000f8e18ff */
[----:B---3--:R-:W-:Y:S01]  /*1f30*/  @P4 MOV R2, 0xc800 ;  /* 0x0000c80000024802 */ /* 0x008fe20000000f00 */
[----:B-123--:R-:W-:Y:S10]  /*1f40*/  @P1 BRA `(.L_x_26) ;  /* 0x00000000000c1947 */ /* 0x00eff40003800000 */
[----:B------:R-:W-:-:S04]  /*1f50*/  SHF.L.U32 R3, R12, 0x1f, RZ ;  /* 0x0000001f0c037819 */ /* 0x000fc800000006ff */
[----:B------:R-:W3:Y:S02]  /*1f60*/  SYNCS.PHASECHK.TRANS64.TRYWAIT P0, [UR5+0x38], R3 ;  /* 0x00003803ff0075a7 */ /* 0x000ee40008001105 */
[----:B---3--:R-:W-:Y:S05]  /*1f70*/  @!P0 BRA `(.L_x_27) ;  /* 0x0000008400308947 */ /* 0x008fea0003800000 */
.L_x_26:
[----:B------:R3:W-:Y:S01]  /*1f80*/  @P4 SYNCS.ARRIVE.TRANS64 RZ, [UR5], R2 ;  /* 0x00000002ffff49a7 */ /* 0x0007e20008000005 */
[----:B------:R-:W-:Y:S02]  /*1f90*/  ULOP3.LUT UR6, UR38, 0x2, URZ, 0xfc, !UPT ;  /* 0x0000000226067892 */ /* 0x000fe4000f8efcff */
[----:B------:R-:W-:Y:S02]  /*1fa0*/  UIADD3 UR15, UPT, UPT, UR15, 0x1, URZ ;  /* 0x000000010f0f7890 */ /* 0x000fe4000fffe0ff */
[----:B------:R-:W-:Y:S02]  /*1fb0*/  UISETP.NE.AND UP0, UPT, UR6, 0x2, UPT ;  /* 0x000000020600788c */ /* 0x000fe4000bf05270 */
[----:B------:R-:W-:Y:S02]  /*1fc0*/  UIADD3 UR28, UPT, UPT, UR28, 0x1, URZ ;  /* 0x000000011c1c7890 */ /* 0x000fe4000fffe0ff */
[----:B------:R-:W-:-:S05]  /*1fd0*/  UISETP.NE.AND UP4, UPT, UR15, 0x1, UPT ;  /* 0x000000010f00788c */ /* 0x000fca000bf85270 */
[----:B------:R-:W-:Y:S05]  /*1fe0*/  BRA.U UP0, `(.L_x_28) ;  /* 0x0000000100047547 */ /* 0x000fea000b800000 */
[----:B-1----:R-:W-:Y:S05]  /*1ff0*/  BPT.TRAP 0x1 ;  /* 0x000000040000795c */ /* 0x002fea0000300000 */
.L_x_28:
[----:B------:R-:W-:Y:S04]  /*2000*/  BSSY.RECONVERGENT B0, `(.L_x_29) ;  /* 0x0000003000007945 */ /* 0x000fe80003800200 */
[----:B------:R-:W-:Y:S05]  /*2010*/  @!P3 BRA `(.L_x_30) ;  /* 0x000000000004b947 */ /* 0x000fea0003800000 */
[----:B-1----:R-:W-:Y:S05]  /*2020*/  BPT.TRAP 0x1 ;  /* 0x000000040000795c */ /* 0x002fea0000300000 */
.L_x_30:
[----:B-1----:R-:W-:Y:S05]  /*2030*/  BSYNC.RECONVERGENT B0 ;  /* 0x0000000000007941 */ /* 0x002fea0003800200 */
.L_x_29:
[----:B------:R-:W-:Y:S01]  /*2040*/  UIADD3 UR6, UPT, UPT, UR4, 0x1, URZ ;  /* 0x0000000104067890 */ /* 0x000fe2000fffe0ff */
[----:B------:R-:W-:Y:S01]  /*2050*/  BSSY.RECONVERGENT B0, `(.L_x_31) ;  /* 0x000002e000007945 */ /* 0x000fe20003800200 */
[----:B------:R-:W-:Y:S02]  /*2060*/  ELECT P0, URZ, PT ;  /* 0x0000000000ff782f */ /* 0x000fe40003800000 */
[----:B------:R-:W-:-:S04]  /*2070*/  UISETP.NE.AND UP0, UPT, UR6, 0x7, UPT ;  /* 0x000000070600788c */ /* 0x000fc8000bf05270 */
[----:B------:R-:W-:Y:S02]  /*2080*/  USEL UR8, URZ, 0x1, UP0 ;  /* 0x00000001ff087887 */ /* 0x000fe40008000000 */
[----:B------:R-:W-:-:S04]  /*2090*/  USEL UR14, UR6, URZ, UP0 ;  /* 0x000000ff060e7287 */ /* 0x000fc80008000000 */
[----:B------:R-:W-:Y:S01]  /*20a0*/  ULEA UR6, UR14, UR7, 0x3 ;  /* 0x000000070e067291 */ /* 0x000fe2000f8e18ff */
[----:B------:R-:W-:-:S04]  /*20b0*/  LOP3.LUT R12, R12, UR8, RZ, 0x3c, !PT ;  /* 0x000000080c0c7c12 */ /* 0x000fc8000f8e3cff */
[----:B--2---:R-:W-:-:S04]  /*20c0*/  SHF.L.U32 R0, R12, 0x1f, RZ ;  /* 0x0000001f0c007819 */ /* 0x004fc800000006ff */
[----:B------:R1:W2:Y:S01]  /*20d0*/  SYNCS.PHASECHK.TRANS64.TRYWAIT P1, [UR6+0x38], R0 ;  /* 0x00003800ff0075a7 */ /* 0x0002a20008021106 */
[----:B------:R-:W-:Y:S05]  /*20e0*/  @!P0 BRA `(.L_x_32) ;  /* 0x0000000000908947 */ /* 0x000fea0003800000 */
[----:B------:R-:W-:Y:S02]  /*20f0*/  USHF.L.U32 UR6, UR4, 0x9, URZ ;  /* 0x0000000904067899 */ /* 0x000fe400080006ff */
[----:B------:R-:W-:Y:S02]  /*2100*/  ULEA UR40, UR4, UR54, 0xe ;  /* 0x0000003604287291 */ /* 0x000fe4000f8e70ff */
[----:B------:R-:W-:Y:S02]  /*2110*/  UIADD3 UR22, UP3, UPT, UR46, 0x80, URZ ;  /* 0x000000802e167890 */ /* 0x000fe4000ff7e0ff */
[----:B------:R-:W-:Y:S02]  /*2120*/  ULEA UR32, UR4, UR51, 0xd ;  /* 0x0000003304207291 */ /* 0x000fe4000f8e68ff */
[----:B------:R-:W-:Y:S02]  /*2130*/  UIADD3 UR20, UP2, UPT, UR46, 0x180, URZ ;  /* 0x000001802e147890 */ /* 0x000fe4000ff5e0ff */
[----:B------:R-:W-:-:S02]  /*2140*/  UIADD3 UR18, UP1, UPT, UR46, 0x280, URZ ;  /* 0x000002802e127890 */ /* 0x000fc4000ff3e0ff */
[----:B------:R-:W-:Y:S02]  /*2150*/  ULOP3.LUT UR24, UR50, UR6, URZ, 0xfc, !UPT ;  /* 0x0000000632187292 */ /* 0x000fe4000f8efcff */
[----:B------:R-:W-:Y:S02]  /*2160*/  UIADD3 UR16, UP0, UPT, UR46, 0x380, URZ ;  /* 0x000003802e107890 */ /* 0x000fe4000ff1e0ff */
[----:B------:R-:W-:Y:S02]  /*2170*/  ULOP3.LUT UR8, UR6, UR37, URZ, 0xfc, !UPT ;  /* 0x0000002506087292 */ /* 0x000fe4000f8efcff */
[----:B------:R-:W-:Y:S02]  /*2180*/  ULOP3.LUT UR41, UR5, 0xfefffff8, URZ, 0xc0, !UPT ;  /* 0xfefffff805297892 */ /* 0x000fe4000f8ec0ff */
[----:B------:R-:W-:Y:S02]  /*2190*/  UIADD3.X UR23, UPT, UPT, URZ, UR47, URZ, UP3, !UPT ;  /* 0x0000002fff177290 */ /* 0x000fe40009ffe4ff */
[----:B------:R-:W-:-:S02]  /*21a0*/  UIADD3 UR40, UPT, UPT, UR7, 0x8400, UR40 ;  /* 0x0000840007287890 */ /* 0x000fc4000fffe028 */
[----:B------:R-:W-:Y:S02]  /*21b0*/  UPRMT UR6, URZ, 0x5410, UR49 ;  /* 0x00005410ff067896 */ /* 0x000fe40008000031 */
[----:B------:R-:W-:Y:S02]  /*21c0*/  UIADD3.X UR21, UPT, UPT, URZ, UR47, URZ, UP2, !UPT ;  /* 0x0000002fff157290 */ /* 0x000fe400097fe4ff */
[----:B------:R-:W-:Y:S02]  /*21d0*/  UIADD3 UR32, UPT, UPT, UR7, 0x24400, UR32 ;  /* 0x0002440007207890 */ /* 0x000fe4000fffe020 */
[----:B------:R-:W-:Y:S02]  /*21e0*/  UPRMT UR31, URZ, 0x5410, UR48 ;  /* 0x00005410ff1f7896 */ /* 0x000fe40008000030 */
[----:B------:R-:W-:Y:S02]  /*21f0*/  UIADD3.X UR19, UPT, UPT, URZ, UR47, URZ, UP1, !UPT ;  /* 0x0000002fff137290 */ /* 0x000fe40008ffe4ff */
[----:B------:R-:W-:-:S02]  /*2200*/  UIADD3 UR24, UPT, UPT, UR7, 0x32400, UR24 ;  /* 0x0003240007187890 */ /* 0x000fc4000fffe018 */
[----:B------:R-:W-:Y:S02]  /*2210*/  UIADD3.X UR17, UPT, UPT, URZ, UR47, URZ, UP0, !UPT ;  /* 0x0000002fff117290 */ /* 0x000fe400087fe4ff */
[----:B------:R-:W-:Y:S02]  /*2220*/  UPRMT UR30, URZ, 0x5410, UR45 ;  /* 0x00005410ff1e7896 */ /* 0x000fe4000800002d */
[----:B------:R-:W-:Y:S01]  /*2230*/  UIADD3 UR8, UPT, UPT, UR7, 0x33200, UR8 ;  /* 0x0003320007087890 */ /* 0x000fe2000fffe008 */
[----:B------:R-:W-:Y:S01]  /*2240*/  UMOV UR52, 0x0 ;  /* 0x0000000000347882 */ /* 0x000fe20000000000 */
[----:B------:R-:W-:Y:S01]  /*2250*/  UMOV UR53, 0x10000000 ;  /* 0x1000000000357882 */ /* 0x000fe20000000000 */
[----:B------:R-:W-:Y:S01]  /*2260*/  UMOV UR34, UR42 ;  /* 0x0000002a00227c82 */ /* 0x000fe20008000000 */
[----:B------:R-:W-:Y:S01]  /*2270*/  UMOV UR36, UR44 ;  /* 0x0000002c00247c82 */ /* 0x000fe20008000000 */
[----:B------:R-:W-:Y:S01]  /*2280*/  UMOV UR33, UR41 ;  /* 0x0000002900217c82 */ /* 0x000fe20008000000 */
[----:B------:R-:W-:Y:S01]  /*2290*/  UMOV UR29, UR44 ;  /* 0x0000002c001d7c82 */ /* 0x000fe20008000000 */
[----:B------:R-:W-:Y:S01]  /*22a0*/  UMOV UR25, UR41 ;  /* 0x0000002900197c82 */ /* 0x000fe20008000000 */
[----:B------:R4:W-:Y:S01]  /*22b0*/  UTMALDG.3D.MULTICAST.2CTA [UR40], [UR22], UR6, desc[UR52] ;  /* 0x00003428160073b4 */ /* 0x0009e20008211806 */
[----:B------:R-:W-:Y:S01]  /*22c0*/  UMOV UR12, UR28 ;  /* 0x0000001c000c7c82 */ /* 0x000fe20008000000 */
[----:B------:R-:W-:Y:S01]  /*22d0*/  UMOV UR13, UR44 ;  /* 0x0000002c000d7c82 */ /* 0x000fe20008000000 */
[----:B------:R-:W-:Y:S01]  /*22e0*/  UMOV UR9, UR41 ;  /* 0x0000002900097c82 */ /* 0x000fe20008000000 */
[----:B------:R4:W-:Y:S01]  /*22f0*/  UTMALDG.3D.MULTICAST.2CTA [UR32], [UR20], UR31, desc[UR52] ;  /* 0x00003420140073b4 */ /* 0x0009e2000821181f */
[----:B------:R4:W-:Y:S01]  /*2300*/  UTMALDG.4D.MULTICAST.2CTA [UR24], [UR18], UR6, desc[UR52] ;  /* 0x00003418120073b4 */ /* 0x0009e20008219806 */
[----:B------:R4:W-:Y:S02]  /*2310*/  UTMALDG.4D.MULTICAST.2CTA [UR8], [UR16], UR30, desc[UR52] ;  /* 0x00003408100073b4 */ /* 0x0009e4000821981e */
[----:B----4-:R-:W-:Y:S01]  /*2320*/  NOP ;  /* 0x0000000000007918 */ /* 0x010fe20000000000 */
.L_x_32:
[----:B------:R-:W-:Y:S05]  /*2330*/  BSYNC.RECONVERGENT B0 ;  /* 0x0000000000007941 */ /* 0x000fea0003800200 */
.L_x_31:
[----:B------:R-:W-:Y:S01]  /*2340*/  UIADD3 UR42, UPT, UPT, UR42, 0x80, URZ ;  /* 0x000000802a2a7890 */ /* 0x000fe2000fffe0ff */
[----:B------:R-:W-:Y:S01]  /*2350*/  UMOV UR4, UR14 ;  /* 0x0000000e00047c82 */ /* 0x000fe20008000000 */
[----:B------:R-:W-:Y:S01]  /*2360*/  UMOV UR20, UR55 ;  /* 0x0000003700147c82 */ /* 0x000fe20008000000 */
[----:B------:R-:W-:Y:S09]  /*2370*/  BRA.U UP4, `(.L_x_33) ;  /* 0xfffffff904e87547 */ /* 0x000ff2000b83ffff */
.L_x_25:
[----:B------:R-:W-:Y:S01]  /*2380*/  ULEA UR4, UR14, UR7, 0x3 ;  /* 0x000000070e047291 */ /* 0x000fe2000f8e18ff */
[----:B-12---:R-:W-:Y:S01]  /*2390*/  SHF.L.U32 R0, R12, 0x1f, RZ ;  /* 0x0000001f0c007819 */ /* 0x006fe200000006ff */
[----:B------:R-:W-:Y:S01]  /*23a0*/  @!P2 SYNCS.ARRIVE.TRANS64.A1T0 RZ, [UR7+0xb8], RZ ;  /* 0x0000b8ffffffa9a7 */ /* 0x000fe20008100007 */
[----:B------:R-:W-:-:S06]  /*23b0*/  UISETP.GT.AND UP0, UPT, UR63, UR62, UPT ;  /* 0x0000003e3f00728c */ /* 0x000fcc000bf04270 */
[----:B---3--:R1:W2:Y:S03]  /*23c0*/  SYNCS.PHASECHK.TRANS64.TRYWAIT P1, [UR4+0x38], R0 ;  /* 0x00003800ff0075a7 */ /* 0x0082a60008021104 */
[----:B------:R-:W-:Y:S05]  /*23d0*/  BRA.U !UP0, `(.L_x_34) ;  /* 0x0000000508187547 */ /* 0x000fea000b800000 */
[----:B------:R-:W-:Y:S01]  /*23e0*/  UIADD3 UR28, UPT, UPT, UR65, UR20, URZ ;  /* 0x00000014411c7290 */ /* 0x000fe2000fffe0ff */
[----:B------:R-:W-:-:S11]  /*23f0*/  UMOV UR5, UR14 ;  /* 0x0000000e00057c82 */ /* 0x000fd60008000000 */
.L_x_42:
[----:B------:R-:W-:Y:S01]  /*2400*/  ULEA UR6, UR5, UR7, 0x3 ;  /* 0x0000000705067291 */ /* 0x000fe2000f8e18ff */
[----:B--2---:R-:W-:Y:S01]  /*2410*/  @P4 MOV R2, 0xc800 ;  /* 0x0000c80000024802 */ /* 0x004fe20000000f00 */
[----:B--23--:R-:W-:Y:S10]  /*2420*/  @P1 BRA `(.L_x_35) ;  /* 0x00000000000c1947 */ /* 0x00cff40003800000 */
[----:B------:R-:W-:-:S04]  /*2430*/  SHF.L.U32 R3, R12, 0x1f, RZ ;  /* 0x0000001f0c037819 */ /* 0x000fc800000006ff */
[----:B------:R-:W2:Y:S02]  /*2440*/  SYNCS.PHASECHK.TRANS64.TRYWAIT P0, [UR6+0x38], R3 ;  /* 0x00003803ff0075a7 */ /* 0x000ea40008001106 */
[----:B--2---:R-:W-:Y:S05]  /*2450*/  @!P0 BRA `(.L_x_36) ;  /* 0x0000008000108947 */ /* 0x004fea0003800000 */
.L_x_35:
[----:B------:R2:W-:Y:S01]  /*2460*/  @P4 SYNCS.ARRIVE.TRANS64 RZ, [UR6], R2 ;  /* 0x00000002ffff49a7 */ /* 0x0005e20008000006 */
[----:B------:R-:W-:-:S04]  /*2470*/  ULOP3.LUT UR4, UR38, 0x2, URZ, 0xfc, !UPT ;  /* 0x0000000226047892 */ /* 0x000fc8000f8efcff */
[----:B------:R-:W-:-:S09]  /*2480*/  UISETP.NE.AND UP0, UPT, UR4, 0x2, UPT ;  /* 0x000000020400788c */ /* 0x000fd2000bf05270 */
[----:B------:R-:W-:Y:S05]  /*2490*/  BRA.U UP0, `(.L_x_37) ;  /* 0x0000000100047547 */ /* 0x000fea000b800000 */
[----:B------:R-:W-:Y:S05]  /*24a0*/  BPT.TRAP 0x1 ;  /* 0x000000040000795c */ /* 0x000fea0000300000 */
.L_x_37:
[----:B------:R-:W-:Y:S04]  /*24b0*/  BSSY.RECONVERGENT B0, `(.L_x_38) ;  /* 0x0000003000007945 */ /* 0x000fe80003800200 */
[----:B------:R-:W-:Y:S05]  /*24c0*/  @!P3 BRA `(.L_x_39) ;  /* 0x000000000004b947 */ /* 0x000fea0003800000 */
[----:B------:R-:W-:Y:S05]  /*24d0*/  BPT.TRAP 0x1 ;  /* 0x000000040000795c */ /* 0x000fea0000300000 */
.L_x_39:
[----:B------:R-:W-:Y:S05]  /*24e0*/  BSYNC.RECONVERGENT B0 ;  /* 0x0000000000007941 */ /* 0x000fea0003800200 */
.L_x_38:
        /* <DEDUP_REMOVED lines=8> */
[----:B-1----:R-:W-:-:S04]  /*2570*/  SHF.L.U32 R0, R12, 0x1f, RZ ;  /* 0x0000001f0c007819 */ /* 0x002fc800000006ff */
[----:B------:R1:W3:Y:S01]  /*2580*/  SYNCS.PHASECHK.TRANS64.TRYWAIT P1, [UR4+0x38], R0 ;  /* 0x00003800ff0075a7 */ /* 0x0002e20008021104 */
[----:B------:R-:W-:Y:S05]  /*2590*/  @!P0 BRA `(.L_x_41) ;  /* 0x0000000000948947 */ /* 0x000fea0003800000 */
[----:B------:R-:W-:Y:S02]  /*25a0*/  UIADD3 UR12, UP3, UPT, UR46, 0x80, URZ ;  /* 0x000000802e0c7890 */ /* 0x000fe4000ff7e0ff */
[----:B------:R-:W-:Y:S02]  /*25b0*/  UIADD3 UR8, UP2, UPT, UR46, 0x180, URZ ;  /* 0x000001802e087890 */ /* 0x000fe4000ff5e0ff */
[----:B------:R-:W-:Y:S02]  /*25c0*/  USHF.L.U32 UR42, UR20, 0x7, URZ ;  /* 0x00000007142a7899 */ /* 0x000fe400080006ff */
[----:B------:R-:W-:Y:S02]  /*25d0*/  ULOP3.LUT UR41, UR6, 0xfefffff8, URZ, 0xc0, !UPT ;  /* 0xfefffff806297892 */ /* 0x000fe4000f8ec0ff */
[----:B------:R-:W-:Y:S02]  /*25e0*/  ULEA UR40, UR5, UR57, 0xe ;  /* 0x0000003905287291 */ /* 0x000fe4000f8e70ff */
[----:B------:R-:W-:-:S02]  /*25f0*/  UIADD3.X UR13, UPT, UPT, URZ, UR47, URZ, UP3, !UPT ;  /* 0x0000002fff0d7290 */ /* 0x000fc40009ffe4ff */
[----:B------:R-:W-:Y:S02]  /*2600*/  UPRMT UR15, URZ, 0x5410, UR49 ;  /* 0x00005410ff0f7896 */ /* 0x000fe40008000031 */
[----:B------:R-:W-:Y:S02]  /*2610*/  ULEA UR32, UR5, UR56, 0xd ;  /* 0x0000003805207291 */ /* 0x000fe4000f8e68ff */
[----:B------:R-:W-:Y:S02]  /*2620*/  UIADD3.X UR9, UPT, UPT, URZ, UR47, URZ, UP2, !UPT ;  /* 0x0000002fff097290 */ /* 0x000fe400097fe4ff */
[----:B------:R-:W-:Y:S02]  /*2630*/  UPRMT UR17, URZ, 0x5410, UR48 ;  /* 0x00005410ff117896 */ /* 0x000fe40008000030 */
[----:B------:R-:W-:Y:S01]  /*2640*/  USHF.L.U32 UR4, UR5, 0x9, URZ ;  /* 0x0000000905047899 */ /* 0x000fe200080006ff */
[----:B------:R-:W-:Y:S01]  /*2650*/  UMOV UR30, 0x0 ;  /* 0x00000000001e7882 */ /* 0x000fe20000000000 */
[----:B------:R-:W-:-:S02]  /*2660*/  UMOV UR31, 0x10000000 ;  /* 0x10000000001f7882 */ /* 0x000fc40000000000 */
[----:B------:R-:W-:Y:S01]  /*2670*/  ULOP3.LUT UR16, UR50, UR4, URZ, 0xfc, !UPT ;  /* 0x0000000432107292 */ /* 0x000fe2000f8efcff */
[----:B------:R4:W-:Y:S01]  /*2680*/  UTMALDG.3D.MULTICAST.2CTA [UR40], [UR12], UR15, desc[UR30] ;  /* 0x00001e280c0073b4 */ /* 0x0009e2000821180f */
[----:B------:R-:W-:Y:S02]  /*2690*/  UIADD3 UR24, UP1, UPT, UR46, 0x280, URZ ;  /* 0x000002802e187890 */ /* 0x000fe4000ff3e0ff */
[----:B------:R-:W-:Y:S02]  /*26a0*/  ULOP3.LUT UR4, UR4, UR37, URZ, 0xfc, !UPT ;  /* 0x0000002504047292 */ /* 0x000fe4000f8efcff */
[----:B------:R-:W-:Y:S01]  /*26b0*/  UIADD3 UR22, UP0, UPT, UR46, 0x380, URZ ;  /* 0x000003802e167890 */ /* 0x000fe2000ff1e0ff */
[----:B------:R-:W-:Y:S01]  /*26c0*/  UMOV UR36, UR44 ;  /* 0x0000002c00247c82 */ /* 0x000fe20008000000 */
[----:B------:R-:W-:Y:S01]  /*26d0*/  UMOV UR33, UR41 ;  /* 0x0000002900217c82 */ /* 0x000fe20008000000 */
[----:B------:R-:W-:Y:S01]  /*26e0*/  UMOV UR34, UR42 ;  /* 0x0000002a00227c82 */ /* 0x000fe20008000000 */
[----:B------:R-:W-:Y:S01]  /*26f0*/  UIADD3.X UR25, UPT, UPT, URZ, UR47, URZ, UP1, !UPT ;  /* 0x0000002fff197290 */ /* 0x000fe20008ffe4ff */
[----:B------:R2:W-:Y:S01]  /*2700*/  UTMALDG.3D.MULTICAST.2CTA [UR32], [UR8], UR17, desc[UR30] ;  /* 0x00001e20080073b4 */ /* 0x0005e20008211811 */
[----:B------:R-:W-:-:S02]  /*2710*/  UIADD3 UR16, UPT, UPT, UR7, 0x32400, UR16 ;  /* 0x0003240007107890 */ /* 0x000fc4000fffe010 */
[----:B------:R-:W-:Y:S01]  /*2720*/  UIADD3.X UR23, UPT, UPT, URZ, UR47, URZ, UP0, !UPT ;  /* 0x0000002fff177290 */ /* 0x000fe200087fe4ff */
[----:B------:R-:W-:Y:S01]  /*2730*/  UMOV UR18, UR26 ;  /* 0x0000001a00127c82 */ /* 0x000fe20008000000 */
[----:B------:R-:W-:Y:S01]  /*2740*/  UMOV UR19, UR27 ;  /* 0x0000001b00137c82 */ /* 0x000fe20008000000 */
[----:B------:R-:W-:Y:S01]  /*2750*/  UMOV UR21, UR44 ;  /* 0x0000002c00157c82 */ /* 0x000fe20008000000 */
[----:B----4-:R-:W-:Y:S01]  /*2760*/  UMOV UR12, UR20 ;  /* 0x00000014000c7c82 */ /* 0x010fe20008000000 */
[----:B------:R-:W-:Y:S01]  /*2770*/  UMOV UR13, UR44 ;  /* 0x0000002c000d7c82 */ /* 0x000fe20008000000 */
[----:B--2---:R-:W-:Y:S02]  /*2780*/  UIADD3 UR8, UPT, UPT, UR7, 0x33200, UR4 ;  /* 0x0003320007087890 */ /* 0x004fe4000fffe004 */
[----:B------:R-:W-:Y:S01]  /*2790*/  UPRMT UR4, URZ, 0x5410, UR45 ;  /* 0x00005410ff047896 */ /* 0x000fe2000800002d */
[----:B------:R-:W-:Y:S01]  /*27a0*/  UMOV UR17, UR41 ;  /* 0x0000002900117c82 */ /* 0x000fe20008000000 */
[----:B------:R-:W-:Y:S01]  /*27b0*/  UMOV UR9, UR41 ;  /* 0x0000002900097c82 */ /* 0x000fe20008000000 */
[----:B------:R4:W-:Y:S06]  /*27c0*/  UTMALDG.4D.MULTICAST.2CTA [UR16], [UR24], UR15, desc[UR30] ;  /* 0x00001e10180073b4 */ /* 0x0009ec000821980f */
[----:B------:R4:W-:Y:S02]  /*27d0*/  UTMALDG.4D.MULTICAST.2CTA [UR8], [UR22], UR4, desc[UR30] ;  /* 0x00001e08160073b4 */ /* 0x0009e40008219804 */
[----:B----4-:R-:W-:Y:S01]  /*27e0*/  NOP ;  /* 0x0000000000007918 */ /* 0x010fe20000000000 */
.L_x_41:
[----:B------:R-:W-:Y:S05]  /*27f0*/  BSYNC.RECONVERGENT B0 ;  /* 0x0000000000007941 */ /* 0x000fea0003800200 */
.L_x_40:
[----:B------:R-:W-:Y:S01]  /*2800*/  UIADD3 UR20, UPT, UPT, UR20, 0x1, URZ ;  /* 0x0000000114147890 */ /* 0x000fe2000fffe0ff */
[----:B------:R-:W-:-:S03]  /*2810*/  UMOV UR5, UR14 ;  /* 0x0000000e00057c82 */ /* 0x000fc60008000000 */
[----:B------:R-:W-:-:S09]  /*2820*/  UISETP.NE.AND UP0, UPT, UR20, UR28, UPT ;  /* 0x0000001c1400728c */ /* 0x000fd2000bf05270 */
[----:B------:R-:W-:Y:S05]  /*2830*/  BRA.U UP0, `(.L_x_42) ;  /* 0xfffffff900f07547 */ /* 0x000fea000b83ffff */
.L_x_34:
[C---:B------:R-:W-:Y:S01]  /*2840*/  LEA R3, R11.reuse, UR7, 0x3 ;  /* 0x000000070b037c11 */ /* 0x040fe2000f8e18ff */
[----:B------:R-:W-:Y:S01]  /*2850*/  NOP ;  /* 0x0000000000007918 */ /* 0x000fe20000000000 */
[----:B-1----:R-:W-:Y:S02]  /*2860*/  SHF.L.U32 R0, R10, 0x1f, RZ ;  /* 0x0000001f0a007819 */ /* 0x002fe400000006ff */
[----:B------:R-:W-:Y:S02]  /*2870*/  LEA R5, R11, UR7, 0x4 ;  /* 0x000000070b057c11 */ /* 0x000fe4000f8e20ff */
[----:B------:R-:W1:Y:S02]  /*2880*/  SYNCS.PHASECHK.TRANS64.TRYWAIT P0, [R3+URZ+0xc0], R0 ;  /* 0x0000c000030075a7 */ /* 0x000e6400080011ff */
[----:B-1----:R-:W-:Y:S05]  /*2890*/  @!P0 BRA `(.L_x_43) ;  /* 0x0000007c00188947 */ /* 0x002fea0003800000 */
.L_x_157:
[----:B------:R-:W4:Y:S01]  /*28a0*/  LDS.128 R4, [R5+0x130] ;  /* 0x0001300005047984 */ /* 0x000f220000000c00 */
[----:B------:R-:W-:Y:S01]  /*28b0*/  UISETP.GE.AND UP0, UPT, UR39, 0x1, UPT ;  /* 0x000000012700788c */ /* 0x000fe2000bf06270 */
[----:B------:R-:W-:Y:S01]  /*28c0*/  @!PT LDS RZ, [RZ] ;  /* 0x00000000fffff984 */ /* 0x000fe20000000800 */
[----:B------:R-:W-:Y:S01]  /*28d0*/  @!PT LDS RZ, [RZ] ;  /* 0x00000000fffff984 */ /* 0x000fe20000000800 */
[----:B------:R-:W-:Y:S01]  /*28e0*/  @!PT LDS RZ, [RZ] ;  /* 0x00000000fffff984 */ /* 0x000fe20000000800 */
[----:B------:R-:W-:Y:S01]  /*28f0*/  @!PT LDS RZ, [RZ] ;  /* 0x00000000fffff984 */ /* 0x000fe20000000800 */
[----:B------:R1:W-:Y:S06]  /*2900*/  MEMBAR.ALL.CTA ;  /* 0x0000000000007992 */ /* 0x0003ec0000008000 */
[----:B-1----:R-:W1:Y:S01]  /*2910*/  FENCE.VIEW.ASYNC.S ;  /* 0x00000000000073c6 */ /* 0x002e620000000000 */
[----:B----4-:R-:W-:-:S13]  /*2920*/  LOP3.LUT P0, RZ, R6, 0x1, RZ, 0xc0, !PT ;  /* 0x0000000106ff7812 */ /* 0x010fda000780c0ff */
[----:B-1----:R-:W-:Y:S01]  /*2930*/  VOTEU.ANY UP1, P0 ;  /* 0x0000000000ff7886 */ /* 0x002fe20000020100 */
[----:B------:R-:W-:-:S13]  /*2940*/  PLOP3.LUT P0, PT, PT, PT, UP1, 0x80, 0x8 ;  /* 0x000000000008781c */ /* 0x000fda0003f0f018 */
[----:B------:R-:W-:Y:S02]  /*2950*/  @P0 LOP3.LUT R0, R5, 0xffff, RZ, 0xc0, !PT ;  /* 0x0000ffff05000812 */ /* 0x000fe400078ec0ff */
[----:B--2---:R-:W-:Y:S02]  /*2960*/  @P0 MOV R2, R4 ;  /* 0x0000000400020202 */ /* 0x004fe40000000f00 */
[----:B------:R-:W-:Y:S01]  /*2970*/  @P0 R2UR UR5, R0 ;  /* 0x00000000000502ca */ /* 0x000fe200000e0000 */
[----:B------:R-:W-:Y:S01]  /*2980*/  VIADD R0, R3, 0xd0 ;  /* 0x000000d003007836 */ /* 0x000fe20000000000 */
[----:B------:R-:W-:Y:S02]  /*2990*/  @P0 SHF.R.U32.HI R4, RZ, 0x10, R5 ;  /* 0x00000010ff040819 */ /* 0x000fe40000011605 */
[----:B------:R-:W-:Y:S02]  /*29a0*/  @P0 R2UR UR6, R2 ;  /* 0x00000000020602ca */ /* 0x000fe400000e0000 */
[----:B------:R-:W-:-:S02]  /*29b0*/  PRMT R0, RZ, 0x654, R0 ;  /* 0x00000654ff007816 */ /* 0x000fc40000000000 */
[----:B------:R-:W-:Y:S02]  /*29c0*/  @P0 R2UR UR4, R4 ;  /* 0x00000000040402ca */ /* 0x000fe400000e0000 */
[----:B------:R1:W-:Y:S03]  /*29d0*/  SYNCS.ARRIVE.TRANS64.RED.A1T0 RZ, [R0+URZ], RZ ;  /* 0x000000ff00ff79a7 */ /* 0x0003e600081004ff */
[----:B------:R-:W-:-:S04]  /*29e0*/  @UP1 UMOV UR58, UR5 ;  /* 0x00000005003a1c82 */ /* 0x000fc80008000000 */
[----:B------:R-:W-:-:S04]  /*29f0*/  @UP1 UMOV UR59, UR6 ;  /* 0x00000006003b1c82 */ /* 0x000fc80008000000 */
[----:B------:R-:W-:Y:S01]  /*2a00*/  @UP1 UMOV UR44, UR4 ;  /* 0x00000004002c1c82 */ /* 0x000fe20008000000 */
[----:B------:R-:W-:Y:S05]  /*2a10*/  BRA.U !UP0, `(.L_x_44) ;  /* 0x0000000108d47547 */ /* 0x000fea000b800000 */
[----:B------:R-:W2:Y:S01]  /*2a20*/  LDCU.128 UR16, c[0x0][0xf10] ;  /* 0x0001e200ff1077ac */ /* 0x000ea20008000c00 */
[----:B------:R-:W4:Y:S01]  /*2a30*/  LDCU UR11, c[0x0][0xf20] ;  /* 0x0001e400ff0b77ac */ /* 0x000f220008000800 */
[----:B------:R-:W3:Y:S01]  /*2a40*/  LDCU UR24, c[0x0][0xf0c] ;  /* 0x0001e180ff1877ac */ /* 0x000ee20008000800 */
[----:B------:R-:W1:Y:S01]  /*2a50*/  LDCU.64 UR8, c[0x0][0xf28] ;  /* 0x0001e500ff0877ac */ /* 0x000e620008000a00 */
[----:B------:R-:W-:Y:S02]  /*2a60*/  UISETP.NE.AND UP3, UPT, UR39, 0x1, UPT ;  /* 0x000000012700788c */ /* 0x000fe4000bf65270 */
[----:B--2---:R-:W-:Y:S02]  /*2a70*/  UIMAD.WIDE.U32 UR12, UR60, UR19, URZ ;  /* 0x000000133c0c72a5 */ /* 0x004fe4000f8e00ff */
[----:B------:R-:W-:Y:S02]  /*2a80*/  UIMAD.WIDE.U32 UR4, UR61, UR16, URZ ;  /* 0x000000103d0472a5 */ /* 0x000fe4000f8e00ff */
[----:B------:R-:W-:-:S02]  /*2a90*/  UISETP.NE.AND UP0, UPT, UR18, 0x1, UPT ;  /* 0x000000011200788c */ /* 0x000fc4000bf05270 */
[----:B------:R-:W-:Y:S01]  /*2aa0*/  UIMAD.WIDE.U32 UR22, UR58, UR19, URZ ;  /* 0x000000133a1672a5 */ /* 0x000fe2000f8e00ff */
[----:B------:R-:W-:Y:S02]  /*2ab0*/  UMOV UR12, UR13 ;  /* 0x0000000d000c7c82 */ /* 0x000fe40008000000 */
[----:B------:R-:W-:Y:S01]  /*2ac0*/  UMOV UR4, UR5 ;  /* 0x0000000500047c82 */ /* 0x000fe20008000000 */
[----:B----4-:R-:W-:Y:S02]  /*2ad0*/  USHF.R.U32.HI UR12, URZ, UR11, UR12 ;  /* 0x0000000bff0c7299 */ /* 0x010fe4000801160c */
[----:B---3--:R-:W-:Y:S02]  /*2ae0*/  UISETP.NE.AND UP2, UPT, UR24, 0x1, UPT ;  /* 0x000000011800788c */ /* 0x008fe4000bf45270 */
[----:B------:R-:W-:Y:S02]  /*2af0*/  USHF.R.U32.HI UR4, URZ, UR17, UR4 ;  /* 0x00000011ff047299 */ /* 0x000fe40008011604 */
[----:B------:R-:W-:-:S02]  /*2b00*/  USEL UR5, UR60, UR12, !UP0 ;  /* 0x0000000c3c057287 */ /* 0x000fc4000c000000 */
[----:B------:R-:W-:Y:S02]  /*2b10*/  USEL UR6, UR61, UR4, !UP2 ;  /* 0x000000043d067287 */ /* 0x000fe4000d000000 */
[----:B-1----:R-:W-:Y:S01]  /*2b20*/  UIMAD.WIDE.U32 UR12, UR5, UR8, URZ ;  /* 0x00000008050c72a5 */ /* 0x002fe2000f8e00ff */
[----:B------:R-:W-:Y:S01]  /*2b30*/  UMOV UR4, UR23 ;  /* 0x0000001700047c82 */ /* 0x000fe20008000000 */
[----:B------:R-:W-:Y:S02]  /*2b40*/  UIMAD.WIDE.U32 UR20, UR59, UR16, URZ ;  /* 0x000000103b1472a5 */ /* 0x000fe4000f8e00ff */
[----:B------:R-:W-:-:S03]  /*2b50*/  UIMAD.WIDE.U32 UR22, UR6, UR8, URZ ;  /* 0x00000008061672a5 */ /* 0x000fc6000f8e00ff */
[----:B------:R-:W-:Y:S01]  /*2b60*/  UMOV UR12, UR13 ;  /* 0x0000000d000c7c82 */ /* 0x000fe20008000000 */
[----:B------:R-:W-:Y:S02]  /*2b70*/  USHF.R.U32.HI UR4, URZ, UR11, UR4 ;  /* 0x0000000bff047299 */ /* 0x000fe40008011604 */
[----:B------:R-:W-:Y:S01]  /*2b80*/  @UP3 USHF.R.U32.HI UR5, URZ, UR9, UR12 ;  /* 0x00000009ff053299 */ /* 0x000fe2000801160c */
[----:B------:R-:W-:Y:S01]  /*2b90*/  UMOV UR20, UR21 ;  /* 0x0000001500147c82 */ /* 0x000fe20008000000 */
[----:B------:R-:W-:Y:S01]  /*2ba0*/  UMOV UR22, UR23 ;  /* 0x0000001700167c82 */ /* 0x000fe20008000000 */
[----:B------:R-:W-:Y:S02]  /*2bb0*/  USHF.R.U32.HI UR17, URZ, UR17, UR20 ;  /* 0x00000011ff117299 */ /* 0x000fe40008011614 */
[----:B------:R-:W-:Y:S02]  /*2bc0*/  USEL UR4, UR58, UR4, !UP0 ;  /* 0x000000043a047287 */ /* 0x000fe4000c000000 */
[----:B------:R-:W-:-:S02]  /*2bd0*/  @UP3 USHF.R.U32.HI UR6, URZ, UR9, UR22 ;  /* 0x00000009ff063299 */ /* 0x000fc40008011616 */
[----:B------:R-:W-:Y:S02]  /*2be0*/  UIMAD UR11, UR39, UR5, URZ ;  /* 0x00000005270b72a4 */ /* 0x000fe4000f8e02ff */
[----:B------:R-:W-:Y:S02]  /*2bf0*/  USEL UR5, UR59, UR17, !UP2 ;  /* 0x000000113b057287 */ /* 0x000fe4000d000000 */
[----:B------:R-:W-:Y:S02]  /*2c00*/  UIMAD UR12, UR39, UR6, URZ ;  /* 0x00000006270c72a4 */ /* 0x000fe4000f8e02ff */
[----:B------:R-:W-:Y:S02]  /*2c10*/  UISETP.GE.AND UP0, UPT, UR4, UR11, UPT ;  /* 0x0000000b0400728c */ /* 0x000fe4000bf06270 */
[----:B------:R-:W-:Y:S02]  /*2c20*/  UIMAD.WIDE.U32 UR16, UR4, UR8, URZ ;  /* 0x00000008041072a5 */ /* 0x000fe4000f8e00ff */
[----:B------:R-:W-:-:S02]  /*2c30*/  UISETP.GE.OR UP0, UPT, UR5, UR12, UP0 ;  /* 0x0000000c0500728c */ /* 0x000fc40008706670 */
        /* <DEDUP_REMOVED lines=19> */
.L_x_44:
[----:B------:R-:W2:Y:S02]  /*2d70*/  LDCU UR4, c[0x0][0xf30] ;  /* 0x0001e600ff0477ac */ /* 0x000ea40008000800 */
[----:B--2---:R-:W-:-:S09]  /*2d80*/  UISETP.NE.AND UP0, UPT, UR4, 0x1, UPT ;  /* 0x000000010400788c */ /* 0x004fd2000bf05270 */
[----:B------:R-:W-:Y:S05]  /*2d90*/  BRA.U UP0, `(.L_x_45) ;  /* 0x0000000100447547 */ /* 0x000fea000b800000 */
[----:B------:R-:W2:Y:S01]  /*2da0*/  LDCU.128 UR16, c[0x0][0xf10] ;  /* 0x0001e200ff1077ac */ /* 0x000ea20008000c00 */
[----:B------:R-:W4:Y:S01]  /*2db0*/  LDCU UR11, c[0x0][0xf0c] ;  /* 0x0001e180ff0b77ac */ /* 0x000f220008000800 */
[----:B------:R-:W1:Y:S01]  /*2dc0*/  LDCU UR6, c[0x0][0xf20] ;  /* 0x0001e400ff0677ac */ /* 0x000e620008000800 */
[----:B--2---:R-:W-:Y:S02]  /*2dd0*/  UIMAD.WIDE.U32 UR8, UR59, UR16, URZ ;  /* 0x000000103b0872a5 */ /* 0x004fe4000f8e00ff */
[----:B------:R-:W-:Y:S02]  /*2de0*/  UIMAD.WIDE.U32 UR4, UR58, UR19, URZ ;  /* 0x000000133a0472a5 */ /* 0x000fe4000f8e00ff */
[----:B----4-:R-:W-:Y:S02]  /*2df0*/  UISETP.NE.AND UP2, UPT, UR11, 0x1, UPT ;  /* 0x000000010b00788c */ /* 0x010fe4000bf45270 */
[----:B------:R-:W-:Y:S01]  /*2e00*/  UISETP.NE.AND UP0, UPT, UR18, 0x1, UPT ;  /* 0x000000011200788c */ /* 0x000fe2000bf05270 */
[----:B------:R-:W-:-:S02]  /*2e10*/  UMOV UR8, UR9 ;  /* 0x0000000900087c82 */ /* 0x000fc40008000000 */
[----:B------:R-:W-:Y:S01]  /*2e20*/  UMOV UR4, UR5 ;  /* 0x0000000500047c82 */ /* 0x000fe20008000000 */
[----:B------:R-:W-:Y:S02]  /*2e30*/  USHF.R.U32.HI UR17, URZ, UR17, UR8 ;  /* 0x00000011ff117299 */ /* 0x000fe40008011608 */
[----:B-1----:R-:W-:Y:S02]  /*2e40*/  USHF.R.U32.HI UR4, URZ, UR6, UR4 ;  /* 0x00000006ff047299 */ /* 0x002fe40008011604 */
[----:B------:R-:W-:Y:S02]  /*2e50*/  USEL UR5, UR59, UR17, !UP2 ;  /* 0x000000113b057287 */ /* 0x000fe4000d000000 */
[----:B------:R-:W-:-:S04]  /*2e60*/  USEL UR4, UR58, UR4, !UP0 ;  /* 0x000000043a047287 */ /* 0x000fc8000c000000 */
[----:B------:R-:W-:Y:S02]  /*2e70*/  UIADD3 UR6, UPT, UPT, UR5, -UR4, URZ ;  /* 0x8000000405067290 */ /* 0x000fe4000fffe0ff */
[----:B------:R-:W-:Y:S02]  /*2e80*/  UIADD3 UR4, UPT, UPT, -UR5, UR4, URZ ;  /* 0x0000000405047290 */ /* 0x000fe4000fffe1ff */
[----:B------:R-:W-:Y:S02]  /*2e90*/  UIMAD UR58, UR6, UR18, UR58 ;  /* 0x00000012063a72a4 */ /* 0x000fe4000f8e023a */
[----:B------:R-:W-:-:S12]  /*2ea0*/  UIMAD UR59, UR4, UR11, UR59 ;  /* 0x0000000b043b72a4 */ /* 0x000fd8000f8e023b */
.L_x_45:
[----:B------:R-:W-:Y:S01]  /*2eb0*/  VIADD R11, R11, 0x1 ;  /* 0x000000010b0b7836 */ /* 0x000fe20000000000 */
[----:B------:R-:W-:Y:S02]  /*2ec0*/  R2UR UR5, R87 ;  /* 0x00000000570572ca */ /* 0x000fe400000e0000 */
[----:B------:R-:W-:Y:S02]  /*2ed0*/  R2UR UR4, R86 ;  /* 0x00000000560472ca */ /* 0x000fe400000e0000 */
[C---:B------:R-:W-:Y:S02]  /*2ee0*/  ISETP.NE.AND P0, PT, R11.reuse, 0x2, PT ;  /* 0x000000020b00780c */ /* 0x040fe40003f05270 */
[----:B------:R-:W-:Y:S02]  /*2ef0*/  PLOP3.LUT P2, PT, PT, PT, PT, 0x80, 0x8 ;  /* 0x000000000008781c */ /* 0x000fe40003f4f070 */
[----:B------:R-:W-:Y:S02]  /*2f00*/  SEL R3, RZ, 0x1, P0 ;  /* 0x00000001ff037807 */ /* 0x000fe40000000000 */
[----:B------:R-:W-:-:S02]  /*2f10*/  SEL R11, R11, RZ, P0 ;  /* 0x000000ff0b0b7207 */ /* 0x000fc40000000000 */
[----:B------:R-:W-:Y:S01]  /*2f20*/  LOP3.LUT R10, R10, R3, RZ, 0x3c, !PT ;  /* 0x000000030a0a7212 */ /* 0x000fe200078e3cff */
[----:B------:R-:W-:Y:S02]  /*2f30*/  UIADD3 UR16, UPT, UPT, UR59, UR5, URZ ;  /* 0x000000053b107290 */ /* 0x000fe4000fffe0ff */
[----:B------:R-:W-:Y:S01]  /*2f40*/  UIADD3 UR11, UPT, UPT, UR58, UR4, URZ ;  /* 0x000000043a0b7290 */ /* 0x000fe2000fffe0ff */
[----:B------:R-:W-:Y:S11]  /*2f50*/  BRA.U UP1, `(.L_x_46) ;  /* 0xffffffed01747547 */ /* 0x000ff6000b83ffff */
[----:B------:R-:W-:Y:S01]  /*2f60*/  UIADD3 UR7, UPT, UPT, UR7, 0x38, URZ ;  /* 0x0000003807077890 */ /* 0x000fe2000fffe0ff */
[----:B------:R-:W-:-:S03]  /*2f70*/  SHF.L.U32 R3, R12, 0x1f, RZ ;  /* 0x0000001f0c037819 */ /* 0x000fc600000006ff */
[----:B------:R-:W-:-:S09]  /*2f80*/  ULEA UR4, UR14, UR7, 0x3 ;  /* 0x000000070e047291 */ /* 0x000fd2000f8e18ff */
[----:B------:R-:W2:Y:S02]  /*2f90*/  SYNCS.PHASECHK.TRANS64.TRYWAIT P0, [UR4], R3 ;  /* 0x00000003ff0075a7 */ /* 0x000ea40008001104 */
[----:B--2---:R-:W-:Y:S05]  /*2fa0*/  @!P0 BRA `(.L_x_47) ;  /* 0x0000007400688947 */ /* 0x004fea0003800000 */
.L_x_159:
[----:B------:R-:W-:-:S04]  /*2fb0*/  UIADD3 UR4, UPT, UPT, UR14, 0x1, URZ ;  /* 0x000000010e047890 */ /* 0x000fc8000fffe0ff */
[----:B------:R-:W-:-:S04]  /*2fc0*/  UISETP.NE.AND UP0, UPT, UR4, 0x7, UPT ;  /* 0x000000070400788c */ /* 0x000fc8000bf05270 */
[----:B------:R-:W-:Y:S02]  /*2fd0*/  USEL UR6, URZ, 0x1, UP0 ;  /* 0x00000001ff067887 */ /* 0x000fe40008000000 */
[----:B------:R-:W-:-:S04]  /*2fe0*/  USEL UR4, UR4, URZ, UP0 ;  /* 0x000000ff04047287 */ /* 0x000fc80008000000 */
[----:B------:R-:W-:Y:S01]  /*2ff0*/  ULEA UR5, UR4, UR7, 0x3 ;  /* 0x0000000704057291 */ /* 0x000fe2000f8e18ff */
[----:B------:R-:W-:-:S04]  /*3000*/  LOP3.LUT R2, R12, UR6, RZ, 0x3c, !PT ;  /* 0x000000060c027c12 */ /* 0x000fc8000f8e3cff */
[----:B-1----:R-:W-:-:S04]  /*3010*/  SHF.L.U32 R3, R2, 0x1f, RZ ;  /* 0x0000001f02037819 */ /* 0x002fc800000006ff */
[----:B------:R-:W1:Y:S02]  /*3020*/  SYNCS.PHASECHK.TRANS64.TRYWAIT P0, [UR5], R3 ;  /* 0x00000003ff0075a7 */ /* 0x000e640008001105 */
[----:B-1----:R-:W-:Y:S05]  /*3030*/  @!P0 BRA `(.L_x_48) ;  /* 0x00000074005c8947 */ /* 0x002fea0003800000 */
.L_x_161:
        /* <DEDUP_REMOVED lines=9> */
.L_x_163:
        /* <DEDUP_REMOVED lines=9> */
.L_x_165:
        /* <DEDUP_REMOVED lines=9> */
.L_x_167:
        /* <DEDUP_REMOVED lines=9> */
.L_x_169:
[----:B------:R-:W-:-:S04]  /*3280*/  UIADD3 UR4, UPT, UPT, UR4, 0x1, URZ ;  /* 0x0000000104047890 */ /* 0x000fc8000fffe0ff */
[----:B------:R-:W-:-:S04]  /*3290*/  UISETP.NE.AND UP0, UPT, UR4, 0x7, UPT ;  /* 0x000000070400788c */ /* 0x000fc8000bf05270 */
[----:B------:R-:W-:Y:S02]  /*32a0*/  USEL UR5, URZ, 0x1, UP0 ;  /* 0x00000001ff057887 */ /* 0x000fe40008000000 */
[----:B------:R-:W-:-:S04]  /*32b0*/  USEL UR4, UR4, URZ, UP0 ;  /* 0x000000ff04047287 */ /* 0x000fc80008000000 */
[----:B------:R-:W-:Y:S01]  /*32c0*/  ULEA UR4, UR4, UR7, 0x3 ;  /* 0x0000000704047291 */ /* 0x000fe2000f8e18ff */
[----:B-1----:R-:W-:-:S04]  /*32d0*/  LOP3.LUT R3, R2, UR5, RZ, 0x3c, !PT ;  /* 0x0000000502037c12 */ /* 0x002fc8000f8e3cff */
[----:B------:R-:W-:Y:S01]  /*32e0*/  SHF.L.U32 R3, R3, 0x1f, RZ ;  /* 0x0000001f03037819 */ /* 0x000fe200000006ff */
[----:B------:R-:W-:-:S07]  /*32f0*/  IMAD.U32 R0, RZ, RZ, UR4 ;  /* 0x00000004ff007e24 */ /* 0x000fce000f8e00ff */
.L_x_53:
[----:B-1----:R1:W2:Y:S02]  /*3300*/  SYNCS.PHASECHK.TRANS64.TRYWAIT P0, [R0+URZ], R3 ;  /* 0x00000003000075a7 */ /* 0x0022a400080011ff */
[----:B--2---:R-:W-:Y:S05]  /*3310*/  @!P0 NANOSLEEP.SYNCS 0x989680 ;  /* 0x009896800000895d */ /* 0x004fea0003900000 */
[----:B------:R-:W2:Y:S02]  /*3320*/  @!P0 SYNCS.PHASECHK.TRANS64 P0, [R0+URZ], R3 ;  /* 0x00000003000085a7 */ /* 0x000ea400080010ff */
[----:B--2---:R-:W-:Y:S05]  /*3330*/  @P0 EXIT ;  /* 0x000000000000094d */ /* 0x004fea0003800000 */
[----:B------:R-:W-:Y:S05]  /*3340*/  BRA `(.L_x_53) ;  /* 0xfffffffc00ec7947 */ /* 0x000fea000383ffff */
.L_x_22:
[----:B------:R-:W1:Y:S02]  /*3350*/  S2UR UR4, SR_CgaCtaId ;  /* 0x00000000000479c3 */ /* 0x000e640000008800 */
[----:B-1----:R-:W-:-:S04]  /*3360*/  UISETP.NE.AND UP0, UPT, UR4, URZ, UPT ;  /* 0x000000ff0400728c */ /* 0x002fc8000bf05270 */
[----:B------:R-:W-:-:S09]  /*3370*/  UISETP.NE.OR UP0, UPT, UR17, 0x1, UP0 ;  /* 0x000000011100788c */ /* 0x000fd20008705670 */
[----:B------:R-:W-:Y:S05]  /*3380*/  BRA.U UP0, `(.L_x_54) ;  /* 0x00000005004c7547 */ /* 0x000fea000b800000 */
[----:B------:R-:W1:Y:S01]  /*3390*/  S2UR UR5, SR_CgaCtaId ;  /* 0x00000000000579c3 */ /* 0x000e620000008800 */
[----:B------:R-:W-:Y:S01]  /*33a0*/  UMOV UR4, 0x400 ;  /* 0x0000040000047882 */ /* 0x000fe20000000000 */
[----:B------:R-:W-:Y:S01]  /*33b0*/  ISETP.GE.U32.AND P2, PT, R0, 0x8, PT ;  /* 0x000000080000780c */ /* 0x000fe20003f46070 */
[----:B------:R-:W-:Y:S01]  /*33c0*/  IMAD.MOV.U32 R12, RZ, RZ, 0x1 ;  /* 0x00000001ff0c7424 */ /* 0x000fe200078e00ff */
[----:B------:R-:W-:Y:S02]  /*33d0*/  CS2R R10, SRZ ;  /* 0x00000000000a7805 */ /* 0x000fe4000001ff00 */
[----:B------:R-:W-:Y:S01]  /*33e0*/  CS2R R8, SRZ ;  /* 0x0000000000087805 */ /* 0x000fe2000001ff00 */
[----:B-1----:R-:W-:-:S03]  /*33f0*/  ULEA UR6, UR5, UR4, 0x18 ;  /* 0x0000000405067291 */ /* 0x002fc6000f8ec0ff */
[----:B------:R-:W-:-:S09]  /*3400*/  UMOV UR5, URZ ;  /* 0x000000ff00057c82 */ /* 0x000fd20008000000 */
.L_x_58:
[----:B------:R-:W-:Y:S02]  /*3410*/  LEA R2, R8, UR6, 0x3 ;  /* 0x0000000608027c11 */ /* 0x000fe4000f8e18ff */
[----:B------:R-:W-:-:S03]  /*3420*/  SHF.L.U32 R5, R9, 0x1f, RZ ;  /* 0x0000001f09057819 */ /* 0x000fc600000006ff */
[----:B------:R-:W-:Y:S01]  /*3430*/  VIADD R4, R2, 0x110 ;  /* 0x0000011002047836 */ /* 0x000fe20000000000 */
[----:B------:R-:W1:Y:S02]  /*3440*/  SYNCS.PHASECHK.TRANS64.TRYWAIT P0, [R2+URZ+0x100], R5 ;  /* 0x00010005020075a7 */ /* 0x000e6400080011ff */
[----:B-1----:R-:W-:Y:S05]  /*3450*/  @!P0 BRA `(.L_x_55) ;  /* 0x0000007000cc8947 */ /* 0x002fea0003800000 */
.L_x_170:
[----:B------:R-:W-:Y:S01]  /*3460*/  ULEA UR4, UR5, UR6, 0x3 ;  /* 0x0000000605047291 */ /* 0x000fe2000f8e18ff */
[----:B------:R-:W-:Y:S02]  /*3470*/  PRMT R4, RZ, 0x654, R4 ;  /* 0x00000654ff047816 */ /* 0x000fe40000000004 */
[----:B-1----:R-:W-:Y:S01]  /*3480*/  SHF.L.U32 R5, R12, 0x1f, RZ ;  /* 0x0000001f0c057819 */ /* 0x002fe200000006ff */
[----:B------:R-:W-:Y:S01]  /*3490*/  UIADD3 UR7, UPT, UPT, UR4, 0xc0, URZ ;  /* 0x000000c004077890 */ /* 0x000fe2000fffe0ff */
[----:B------:R1:W-:Y:S05]  /*34a0*/  SYNCS.ARRIVE.TRANS64.RED.A1T0 RZ, [R4+URZ], RZ ;  /* 0x000000ff04ff79a7 */ /* 0x0003ea00081004ff */
[----:B------:R-:W-:Y:S01]  /*34b0*/  IMAD.U32 R7, RZ, RZ, UR7 ;  /* 0x00000007ff077e24 */ /* 0x000fe2000f8e00ff */
[----:B------:R-:W2:Y:S04]  /*34c0*/  SYNCS.PHASECHK.TRANS64.TRYWAIT P0, [UR4+0xd0], R5 ;  /* 0x0000d005ff0075a7 */ /* 0x000ea80008001104 */
[----:B------:R-:W-:Y:S01]  /*34d0*/  PRMT R6, R0, 0x654, R7 ;  /* 0x0000065400067816 */ /* 0x000fe20000000007 */
[----:B-1----:R-:W-:Y:S01]  /*34e0*/  @!P2 IMAD.MOV.U32 R4, RZ, RZ, 0x10 ;  /* 0x00000010ff04a424 */ /* 0x002fe200078e00ff */
[----:B--2---:R-:W-:Y:S06]  /*34f0*/  @!P0 BRA `(.L_x_56) ;  /* 0x0000007000b88947 */ /* 0x004fec0003800000 */
.L_x_172:
[----:B------:R-:W-:Y:S01]  /*3500*/  ULEA UR8, UR5, UR6, 0x4 ;  /* 0x0000000605087291 */ /* 0x000fe2000f8e20ff */
[----:B------:R-:W-:Y:S01]  /*3510*/  SEL R3, R6, R3, !P2 ;  /* 0x0000000306037207 */ /* 0x000fe20005000000 */
[----:B------:R-:W-:Y:S01]  /*3520*/  UIADD3 UR9, UPT, UPT, UR4, 0xc0, URZ ;  /* 0x000000c004097890 */ /* 0x000fe2000fffe0ff */
[----:B-1----:R-:W-:Y:S01]  /*3530*/  LEA R2, R11, UR6, 0x3 ;  /* 0x000000060b027c11 */ /* 0x002fe2000f8e18ff */
[----:B------:R-:W-:Y:S01]  /*3540*/  UIADD3 UR8, UPT, UPT, UR8, 0x130, URZ ;  /* 0x0000013008087890 */ /* 0x000fe2000fffe0ff */
[----:B------:R-:W-:Y:S01]  /*3550*/  SHF.L.U32 R5, R10, 0x1f, RZ ;  /* 0x0000001f0a057819 */ /* 0x000fe200000006ff */
[----:B------:R1:W-:Y:S01]  /*3560*/  @!P2 SYNCS.ARRIVE.TRANS64.RED RZ, [R3+URZ], R4 ;  /* 0x0000000403ffa9a7 */ /* 0x0003e200080004ff */
[----:B------:R-:W-:Y:S01]  /*3570*/  UIADD3 UR4, UPT, UPT, UR5, 0x1, URZ ;  /* 0x0000000105047890 */ /* 0x000fe2000fffe0ff */
[----:B------:R-:W-:-:S03]  /*3580*/  VIADD R8, R8, 0x1 ;  /* 0x0000000108087836 */ /* 0x000fc60000000000 */
[----:B------:R-:W-:Y:S02]  /*3590*/  UISETP.NE.AND UP0, UPT, UR4, 0x2, UPT ;  /* 0x000000020400788c */ /* 0x000fe4000bf05270 */
[----:B------:R-:W-:Y:S06]  /*35a0*/  UGETNEXTWORKID.BROADCAST [UR8], [UR9] ;  /* 0x00000000080073ca */ /* 0x000fec0008000100 */
[----:B------:R-:W-:Y:S01]  /*35b0*/  USEL UR7, URZ, 0x1, UP0 ;  /* 0x00000001ff077887 */ /* 0x000fe20008000000 */
[----:B------:R-:W-:Y:S01]  /*35c0*/  ISETP.NE.AND P0, PT, R8, 0x2, PT ;  /* 0x000000020800780c */ /* 0x000fe20003f05270 */
[----:B------:R-:W-:Y:S01]  /*35d0*/  USEL UR5, UR4, URZ, UP0 ;  /* 0x000000ff04057287 */ /* 0x000fe20008000000 */
[----:B------:R-:W2:Y:S03]  /*35e0*/  SYNCS.PHASECHK.TRANS64.TRYWAIT P1, [R2+URZ+0xc0], R5 ;  /* 0x0000c005020075a7 */ /* 0x000ea600080211ff */
[----:B------:R-:W-:Y:S01]  /*35f0*/  LOP3.LUT R12, R12, UR7, RZ, 0x3c, !PT ;  /* 0x000000070c0c7c12 */ /* 0x000fe2000f8e3cff */
[----:B-12---:R-:W-:Y:S07]  /*3600*/  @!P1 BRA `(.L_x_57) ;  /* 0x00000070008c9947 */ /* 0x006fee0003800000 */
.L_x_173:
[C---:B------:R-:W-:Y:S01]  /*3610*/  LEA R4, R11.reuse, UR6, 0x4 ;  /* 0x000000060b047c11 */ /* 0x040fe2000f8e20ff */
[----:B-1----:R-:W-:Y:S01]  /*3620*/  VIADD R2, R2, 0xd0 ;  /* 0x000000d002027836 */ /* 0x002fe20000000000 */
[----:B------:R-:W-:Y:S01]  /*3630*/  SEL R8, R8, RZ, P0 ;  /* 0x000000ff08087207 */ /* 0x000fe20000000000 */
[----:B------:R-:W-:-:S03]  /*3640*/  VIADD R11, R11, 0x1 ;  /* 0x000000010b0b7836 */ /* 0x000fc60000000000 */
[----:B------:R-:W1:Y:S01]  /*3650*/  LDS.128 R4, [R4+0x130] ;  /* 0x0001300004047984 */ /* 0x000e620000000c00 */
[----:B------:R-:W-:Y:S02]  /*3660*/  PRMT R2, RZ, 0x654, R2 ;  /* 0x00000654ff027816 */ /* 0x000fe40000000002 */
[C---:B------:R-:W-:Y:S01]  /*3670*/  ISETP.NE.AND P1, PT, R11.reuse, 0x2, PT ;  /* 0x000000020b00780c */ /* 0x040fe20003f25270 */
[----:B------:R-:W-:Y:S01]  /*3680*/  @!PT LDS RZ, [RZ] ;  /* 0x00000000fffff984 */ /* 0x000fe20000000800 */
[----:B------:R-:W-:Y:S01]  /*3690*/  @!PT LDS RZ, [RZ] ;  /* 0x00000000fffff984 */ /* 0x000fe20000000800 */
[----:B------:R-:W-:Y:S01]  /*36a0*/  @!PT LDS RZ, [RZ] ;  /* 0x00000000fffff984 */ /* 0x000fe20000000800 */
[----:B------:R-:W-:Y:S01]  /*36b0*/  @!PT LDS RZ, [RZ] ;  /* 0x00000000fffff984 */ /* 0x000fe20000000800 */
[----:B------:R2:W-:Y:S06]  /*36c0*/  MEMBAR.ALL.CTA ;  /* 0x0000000000007992 */ /* 0x0005ec0000008000 */
[----:B--2---:R-:W2:Y:S01]  /*36d0*/  FENCE.VIEW.ASYNC.S ;  /* 0x00000000000073c6 */ /* 0x004ea20000000000 */
[----:B------:R-:W-:Y:S01]  /*36e0*/  SEL R11, R11, RZ, P1 ;  /* 0x000000ff0b0b7207 */ /* 0x000fe20000800000 */
[----:B--2---:R2:W-:Y:S01]  /*36f0*/  SYNCS.ARRIVE.TRANS64.RED.A1T0 RZ, [R2+URZ], RZ ;  /* 0x000000ff02ff79a7 */ /* 0x0045e200081004ff */
[----:B-1----:R-:W-:-:S02]  /*3700*/  LOP3.LUT P3, RZ, R6, 0x1, RZ, 0xc0, !PT ;  /* 0x0000000106ff7812 */ /* 0x002fc4000786c0ff */
[----:B------:R-:W-:-:S04]  /*3710*/  SEL R5, RZ, 0x1, P1 ;  /* 0x00000001ff057807 */ /* 0x000fc80000800000 */
[----:B------:R-:W-:Y:S02]  /*3720*/  LOP3.LUT R10, R10, R5, RZ, 0x3c, !PT ;  /* 0x000000050a0a7212 */ /* 0x000fe400078e3cff */
[----:B--2---:R-:W-:-:S04]  /*3730*/  SEL R2, RZ, 0x1, P0 ;  /* 0x00000001ff027807 */ /* 0x004fc80000000000 */
[----:B------:R-:W-:Y:S01]  /*3740*/  LOP3.LUT R9, R9, R2, RZ, 0x3c, !PT ;  /* 0x0000000209097212 */ /* 0x000fe200078e3cff */
[----:B------:R-:W-:Y:S06]  /*3750*/  @P3 BRA `(.L_x_58) ;  /* 0xfffffffc002c3947 */ /* 0x000fec000383ffff */
[----:B------:R-:W-:Y:S01]  /*3760*/  ULEA UR4, UR5, UR6, 0x3 ;  /* 0x0000000605047291 */ /* 0x000fe2000f8e18ff */
[----:B------:R-:W-:-:S08]  /*3770*/  SHF.L.U32 R3, R12, 0x1f, RZ ;  /* 0x0000001f0c037819 */ /* 0x000fd000000006ff */
[----:B------:R-:W1:Y:S02]  /*3780*/  SYNCS.PHASECHK.TRANS64 P0, [UR4+0xd0], R3 ;  /* 0x0000d003ff0075a7 */ /* 0x000e640008001004 */
[----:B-1----:R-:W-:Y:S05]  /*3790*/  @P0 BRA `(.L_x_59) ;  /* 0x0000000000080947 */ /* 0x002fea0003800000 */
[----:B------:R-:W1:Y:S02]  /*37a0*/  SYNCS.PHASECHK.TRANS64.TRYWAIT P0, [UR4+0xd0], R3 ;  /* 0x0000d003ff0075a7 */ /* 0x000e640008001104 */
[----:B-1----:R-:W-:Y:S05]  /*37b0*/  @!P0 BRA `(.L_x_60) ;  /* 0x0000007000348947 */ /* 0x002fea0003800000 */
.L_x_59:
[----:B------:R-:W-:-:S04]  /*37c0*/  UIADD3 UR7, UPT, UPT, UR5, 0x1, URZ ;  /* 0x0000000105077890 */ /* 0x000fc8000fffe0ff */
[----:B------:R-:W-:-:S04]  /*37d0*/  UISETP.NE.AND UP0, UPT, UR7, 0x2, UPT ;  /* 0x000000020700788c */ /* 0x000fc8000bf05270 */
[----:B------:R-:W-:Y:S02]  /*37e0*/  USEL UR8, URZ, 0x1, UP0 ;  /* 0x00000001ff087887 */ /* 0x000fe40008000000 */
[----:B------:R-:W-:-:S04]  /*37f0*/  USEL UR7, UR7, URZ, UP0 ;  /* 0x000000ff07077287 */ /* 0x000fc80008000000 */
[----:B------:R-:W-:Y:S01]  /*3800*/  ULEA UR7, UR7, UR6, 0x3 ;  /* 0x0000000607077291 */ /* 0x000fe2000f8e18ff */
[----:B-1----:R-:W-:-:S04]  /*3810*/  LOP3.LUT R3, R12, UR8, RZ, 0x3c, !PT ;  /* 0x000000080c037c12 */ /* 0x002fc8000f8e3cff */
[----:B------:R-:W-:-:S04]  /*3820*/  SHF.L.U32 R0, R3, 0x1f, RZ ;  /* 0x0000001f03007819 */ /* 0x000fc800000006ff */
[----:B------:R-:W1:Y:S02]  /*3830*/  SYNCS.PHASECHK.TRANS64 P0, [UR7+0xd0], R0 ;  /* 0x0000d000ff0075a7 */ /* 0x000e640008001007 */
[----:B-1----:R-:W-:Y:S05]  /*3840*/  @P0 EXIT ;  /* 0x000000000000094d */ /* 0x002fea0003800000 */
[----:B------:R-:W-:Y:S02]  /*3850*/  SHF.L.U32 R3, R3, 0x1f, RZ ;  /* 0x0000001f03037819 */ /* 0x000fe400000006ff */
[----:B------:R-:W-:-:S07]  /*3860*/  MOV R0, UR7 ;  /* 0x0000000700007c02 */ /* 0x000fce0008000f00 */
.L_x_61:
[----:B-1----:R1:W2:Y:S02]  /*3870*/  SYNCS.PHASECHK.TRANS64.TRYWAIT P0, [R0+URZ+0xd0], R3 ;  /* 0x0000d003000075a7 */ /* 0x0022a400080011ff */
[----:B--2---:R-:W-:Y:S05]  /*3880*/  @!P0 NANOSLEEP.SYNCS 0x989680 ;  /* 0x009896800000895d */ /* 0x004fea0003900000 */
[----:B------:R-:W2:Y:S02]  /*3890*/  @!P0 SYNCS.PHASECHK.TRANS64 P0, [R0+URZ+0xd0], R3 ;  /* 0x0000d003000085a7 */ /* 0x000ea400080010ff */
[----:B--2---:R-:W-:Y:S05]  /*38a0*/  @P0 EXIT ;  /* 0x000000000000094d */ /* 0x004fea0003800000 */
[----:B------:R-:W-:Y:S05]  /*38b0*/  BRA `(.L_x_61) ;  /* 0xfffffffc00ec7947 */ /* 0x000fea000383ffff */
.L_x_54:
[----:B------:R-:W-:Y:S05]  /*38c0*/  BRA.U UP6, `(.L_x_62) ;  /* 0x0000001506507547 */ /* 0x000fea000b800000 */
[----:B------:R-:W1:Y:S01]  /*38d0*/  S2UR UR7, SR_CgaCtaId ;  /* 0x00000000000779c3 */ /* 0x000e620000008800 */
[----:B------:R-:W-:Y:S01]  /*38e0*/  UMOV UR4, 0x40 ;  /* 0x0000004000047882 */ /* 0x000fe20000000000 */
[----:B------:R-:W-:Y:S01]  /*38f0*/  NOP ;  /* 0x0000000000007918 */ /* 0x000fe20000000000 */
[----:B------:R-:W-:Y:S01]  /*3900*/  UMOV UR6, 0x400 ;  /* 0x0000040000067882 */ /* 0x000fe20000000000 */
[----:B-1----:R-:W-:Y:S02]  /*3910*/  ULEA UR5, UR7, UR4, 0x18 ;  /* 0x0000000407057291 */ /* 0x002fe4000f8ec0ff */
[----:B------:R-:W-:-:S07]  /*3920*/  ULEA UR6, UR7, UR6, 0x18 ;  /* 0x0000000607067291 */ /* 0x000fce000f8ec0ff */
[----:B------:R-:W1:Y:S02]  /*3930*/  LDS.U8 R0, [UR5+0x1c] ;  /* 0x00001c05ff007984 */ /* 0x000e640008000000 */
[----:B-1----:R-:W-:-:S13]  /*3940*/  ISETP.NE.AND P0, PT, R0, RZ, PT ;  /* 0x000000ff0000720c */ /* 0x002fda0003f05270 */
[----:B------:R-:W-:Y:S05]  /*3950*/  @P0 BRA `(.L_x_63) ;  /* 0x0000000400080947 */ /* 0x000fea0003800000 */
[----:B------:R-:W-:Y:S02]  /*3960*/  UISETP.NE.U32.AND UP1, UPT, UR61, 0x1, UPT ;  /* 0x000000013d00788c */ /* 0x000fe4000bf25070 */
[----:B------:R-:W-:-:S07]  /*3970*/  UIADD3 UR7, UPT, UPT, UR5, 0x8, URZ ;  /* 0x0000000805077890 */ /* 0x000fce000fffe0ff */
[----:B------:R-:W-:Y:S05]  /*3980*/  BRA.U !UP1, `(.L_x_64) ;  /* 0x00000001099c7547 */ /* 0x000fea000b800000 */
[----:B------:R-:W-:Y:S01]  /*3990*/  ELECT P0, URZ, PT ;  /* 0x0000000000ff782f */ /* 0x000fe20003800000 */
[----:B------:R-:W-:-:S12]  /*39a0*/  BSSY B0, `(.L_x_64) ;  /* 0x0000025000007945 */ /* 0x000fd80003800000 */
[----:B------:R-:W-:Y:S05]  /*39b0*/  @!P0 BRA `(.L_x_65) ;  /* 0x00000000008c8947 */ /* 0x000fea0003800000 */
[----:B------:R-:W-:-:S05]  /*39c0*/  UMOV UR4, 0x10 ;  /* 0x0000001000047882 */ /* 0x000fca0000000000 */
[----:B------:R-:W-:Y:S04]  /*39d0*/  DEPBAR.LE SB1, 0x36 ;  /* 0x00009d800000791a */ /* 0x000fe80000000000 */
[----:B------:R-:W1:Y:S02]  /*39e0*/  UTCATOMSWS.2CTA.FIND_AND_SET.ALIGN UP0, UR4, UR4 ;  /* 0x00000004000475e3 */ /* 0x000e640008200800 */
[----:B-1----:R-:W-:Y:S01]  /*39f0*/  MOV R11, UR4 ;  /* 0x00000004000b7c02 */ /* 0x002fe20008000f00 */
[----:B------:R-:W-:Y:S06]  /*3a00*/  BRA.U UP0, `(.L_x_66) ;  /* 0x0000000100187547 */ /* 0x000fec000b800000 */
.L_x_67:
[----:B------:R-:W-:Y:S05]  /*3a10*/  NANOSLEEP 0x64 ;  /* 0x000000640000795d */ /* 0x000fea0003800000 */
[----:B------:R-:W-:-:S05]  /*3a20*/  UMOV UR4, 0x10 ;  /* 0x0000001000047882 */ /* 0x000fca0000000000 */
[----:B------:R-:W-:Y:S04]  /*3a30*/  DEPBAR.LE SB1, 0x36 ;  /* 0x00009d800000791a */ /* 0x000fe80000000000 */
[----:B------:R-:W1:Y:S02]  /*3a40*/  UTCATOMSWS.2CTA.FIND_AND_SET.ALIGN UP0, UR4, UR4 ;  /* 0x00000004000475e3 */ /* 0x000e640008200800 */
[----:B-1----:R-:W-:Y:S01]  /*3a50*/  MOV R11, UR4 ;  /* 0x00000004000b7c02 */ /* 0x002fe20008000f00 */
[----:B------:R-:W-:Y:S05]  /*3a60*/  BRA.U !UP0, `(.L_x_67) ;  /* 0xfffffffd08e87547 */ /* 0x000fea000b83ffff */
.L_x_66:
[----:B------:R-:W1:Y:S01]  /*3a70*/  LDS R7, [UR5+0x10] ;  /* 0x00001005ff077984 */ /* 0x000e620008000800 */
[----:B------:R-:W-:Y:S01]  /*3a80*/  IMAD.U32 R5, RZ, RZ, UR6 ;  /* 0x00000006ff057e24 */ /* 0x000fe2000f8e00ff */
[----:B------:R-:W-:-:S03]  /*3a90*/  MOV R4, UR60 ;  /* 0x0000003c00047c02 */ /* 0x000fc60008000f00 */
[----:B------:R-:W-:Y:S01]  /*3aa0*/  VIADD R5, R5, 0x150 ;  /* 0x0000015005057836 */ /* 0x000fe20000000000 */
[----:B-1----:R-:W-:-:S04]  /*3ab0*/  SHF.L.U32 R7, R7, 0x1f, RZ ;  /* 0x0000001f07077819 */ /* 0x002fc800000006ff */
[----:B------:R-:W1:Y:S02]  /*3ac0*/  SYNCS.PHASECHK.TRANS64.TRYWAIT P0, [UR5+0x8], R7 ;  /* 0x00000807ff0075a7 */ /* 0x000e640008001105 */
[----:B-1----:R-:W-:Y:S05]  /*3ad0*/  @P0 BRA `(.L_x_68) ;  /* 0x0000000000080947 */ /* 0x002fea0003800000 */
[----:B------:R-:W1:Y:S02]  /*3ae0*/  SYNCS.PHASECHK.TRANS64.TRYWAIT P0, [UR5+0x8], R7 ;  /* 0x00000807ff0075a7 */ /* 0x000e640008001105 */
[----:B-1----:R-:W-:Y:S05]  /*3af0*/  @!P0 BRA `(.L_x_69) ;  /* 0x0000006c007c8947 */ /* 0x002fea0003800000 */
.L_x_68:
[----:B-1----:R-:W-:Y:S01]  /*3b00*/  HFMA2 R0, -RZ, RZ, 0, 5.9604644775390625e-08 ;  /* 0x00000001ff007431 */ /* 0x002fe200000001ff */
[----:B------:R-:W-:Y:S01]  /*3b10*/  UPRMT UR4, UR60, 0x654, UR7 ;  /* 0x000006543c047896 */ /* 0x000fe20008000007 */
[----:B------:R-:W-:Y:S01]  /*3b20*/  IMAD.MOV.U32 R8, RZ, RZ, 0xffff ;  /* 0x0000ffffff087424 */ /* 0x000fe200078e00ff */
[----:B------:R-:W-:Y:S01]  /*3b30*/  PRMT R4, R4, 0x654, R5 ;  /* 0x0000065404047816 */ /* 0x000fe20000000005 */
[----:B------:R-:W-:Y:S02]  /*3b40*/  IMAD.MOV.U32 R6, RZ, RZ, 0x4 ;  /* 0x00000004ff067424 */ /* 0x000fe400078e00ff */
[----:B------:R-:W-:Y:S01]  /*3b50*/  IMAD.SHL.U32 R9, R11, 0x20, RZ ;  /* 0x000000200b097824 */ /* 0x000fe200078e00ff */
[----:B------:R-:W-:Y:S02]  /*3b60*/  MOV R5, UR4 ;  /* 0x0000000400057c02 */ /* 0x000fe40008000f00 */
[-C--:B------:R-:W-:Y:S01]  /*3b70*/  SHF.L.U32 R8, R8, R11.reuse, RZ ;  /* 0x0000000b08087219 */ /* 0x080fe200000006ff */
[----:B------:R1:W-:Y:S01]  /*3b80*/  SYNCS.ARRIVE.TRANS64.RED RZ, [UR4], R6 ;  /* 0x00000006ffff79a7 */ /* 0x0003e20008000404 */
[----:B------:R-:W-:Y:S01]  /*3b90*/  SHF.L.U32 R7, R0, R11, RZ ;  /* 0x0000000b00077219 */ /* 0x000fe200000006ff */
[----:B------:R1:W-:Y:S04]  /*3ba0*/  STS [UR6+0x150], R9 ;  /* 0x00015009ff007988 */ /* 0x0003e80008000806 */
[----:B------:R1:W-:Y:S04]  /*3bb0*/  STAS [R4.64], R11 ;  /* 0x0000000b04007dbd */ /* 0x0003e8000c0008ff */
[----:B------:R1:W-:Y:S04]  /*3bc0*/  ATOMS.OR RZ, [UR5+0x14], R8 ;  /* 0x00001408ffff798c */ /* 0x0003e8000b000005 */
[----:B------:R1:W-:Y:S04]  /*3bd0*/  ATOMS.OR RZ, [UR5+0x18], R7 ;  /* 0x00001807ffff798c */ /* 0x0003e8000b000005 */
[----:B------:R1:W-:Y:S02]  /*3be0*/  ATOMS.XOR RZ, [UR5+0x10], R0 ;  /* 0x00001000ffff798c */ /* 0x0003e4000b800005 */
.L_x_65:
[----:B------:R-:W-:Y:S05]  /*3bf0*/  BSYNC B0 ;  /* 0x0000000000007941 */ /* 0x000fea0003800000 */
.L_x_64:
[----:B------:R-:W-:Y:S05]  /*3c00*/  BRA.U UP1, `(.L_x_70) ;  /* 0x00000001016c7547 */ /* 0x000fea000b800000 */
[----:B------:R-:W-:-:S03]  /*3c10*/  UMOV UR4, 0xffffffff ;  /* 0xffffffff00047882 */ /* 0x000fc60000000000 */
[----:B------:R-:W-:Y:S05]  /*3c20*/  BRA.DIV UR4, `(.L_x_71) ;  /* 0x0000006e04487947 */ /* 0x000fea000b800000 */
[----:B------:R-:W-:-:S13]  /*3c30*/  ELECT P0, URZ, PT ;  /* 0x0000000000ff782f */ /* 0x000fda0003800000 */
.L_x_177:
[----:B------:R-:W-:Y:S05]  /*3c40*/  @!P0 BRA `(.L_x_70) ;  /* 0x00000000005c8947 */ /* 0x000fea0003800000 */
[----:B-1----:R-:W1:Y:S02]  /*3c50*/  LDS R5, [UR5+0x10] ;  /* 0x00001005ff057984 */ /* 0x002e640008000800 */
[----:B-1----:R-:W-:-:S04]  /*3c60*/  SHF.L.U32 R5, R5, 0x1f, RZ ;  /* 0x0000001f05057819 */ /* 0x002fc800000006ff */
[----:B------:R-:W1:Y:S02]  /*3c70*/  SYNCS.PHASECHK.TRANS64.TRYWAIT P0, [UR5+0x8], R5 ;  /* 0x00000805ff0075a7 */ /* 0x000e640008001105 */
[----:B-1----:R-:W-:Y:S05]  /*3c80*/  @P0 BRA `(.L_x_72) ;  /* 0x0000000000080947 */ /* 0x002fea0003800000 */
[----:B------:R-:W1:Y:S02]  /*3c90*/  SYNCS.PHASECHK.TRANS64.TRYWAIT P0, [UR5+0x8], R5 ;  /* 0x00000805ff0075a7 */ /* 0x000e640008001105 */
[----:B-1----:R-:W-:Y:S05]  /*3ca0*/  @!P0 BRA `(.L_x_73) ;  /* 0x0000006c004c8947 */ /* 0x002fea0003800000 */
.L_x_72:
[----:B------:R-:W2:Y:S01]  /*3cb0*/  LDS R7, [UR6+0x150] ;  /* 0x00015006ff077984 */ /* 0x000ea20008000800 */
[----:B-1----:R-:W-:Y:S02]  /*3cc0*/  HFMA2 R0, -RZ, RZ, 0, 5.9604644775390625e-08 ;  /* 0x00000001ff007431 */ /* 0x002fe400000001ff */
[----:B------:R-:W-:Y:S01]  /*3cd0*/  IMAD.MOV.U32 R4, RZ, RZ, 0xffff ;  /* 0x0000ffffff047424 */ /* 0x000fe200078e00ff */
[----:B------:R-:W-:Y:S01]  /*3ce0*/  UPRMT UR4, UR60, 0x654, UR7 ;  /* 0x000006543c047896 */ /* 0x000fe20008000007 */
[----:B--2---:R-:W-:-:S03]  /*3cf0*/  IMAD.SHL.U32 R5, R7, 0x20, RZ ;  /* 0x0000002007057824 */ /* 0x004fc600078e00ff */
[-C--:B------:R-:W-:Y:S02]  /*3d00*/  SHF.L.U32 R4, R4, R7.reuse, RZ ;  /* 0x0000000704047219 */ /* 0x080fe400000006ff */
[----:B------:R-:W-:Y:S01]  /*3d10*/  SHF.L.U32 R7, R0, R7, RZ ;  /* 0x0000000700077219 */ /* 0x000fe200000006ff */
[----:B------:R2:W-:Y:S04]  /*3d20*/  STS [UR6+0x150], R5 ;  /* 0x00015005ff007988 */ /* 0x0005e80008000806 */
[----:B------:R2:W-:Y:S04]  /*3d30*/  ATOMS.OR RZ, [UR5+0x14], R4 ;  /* 0x00001404ffff798c */ /* 0x0005e8000b000005 */
[----:B------:R2:W-:Y:S01]  /*3d40*/  ATOMS.OR RZ, [UR5+0x18], R7 ;  /* 0x00001807ffff798c */ /* 0x0005e2000b000005 */
[----:B------:R-:W-:Y:S03]  /*3d50*/  SYNCS.ARRIVE.TRANS64.RED.A1T0 RZ, [UR4], RZ ;  /* 0x000000ffffff79a7 */ /* 0x000fe60008100404 */
[----:B------:R2:W-:Y:S01]  /*3d60*/  ATOMS.XOR RZ, [UR5+0x10], R0 ;  /* 0x00001000ffff798c */ /* 0x0005e2000b800005 */
[----:B------:R-:W-:Y:S05]  /*3d70*/  BRA `(.L_x_70) ;  /* 0x0000000000107947 */ /* 0x000fea0003800000 */
.L_x_63:
[----:B------:R-:W-:Y:S02]  /*3d80*/  MOV R0, 0xffffffff ;  /* 0xffffffff00007802 */ /* 0x000fe40000000f00 */
[----:B------:R-:W-:-:S03]  /*3d90*/  MOV R4, 0x3dc0 ;  /* 0x00003dc000047802 */ /* 0x000fc60000000f00 */
[----:B------:R1:W-:Y:S04]  /*3da0*/  STS [UR6+0x150], R0 ;  /* 0x00015000ff007988 */ /* 0x0003e80008000806 */
[----:B-1---5:R-:W-:Y:S05]  /*3db0*/  CALL.REL.NOINC `($__internal_1_$__cuda_sm10x_tcgen05_guardrail_trap_phase_invalid_during_alloc) ;  /* 0x0000007000f07944 */ /* 0x022fea0003c00000 */
.L_x_70:
[----:B------:R-:W-:Y:S05]  /*3dc0*/  WARPSYNC.ALL ;  /* 0x0000000000007948 */ /* 0x000fea0003800000 */
[----:B------:R-:W3:Y:S01]  /*3dd0*/  S2UR UR4, SR_CgaCtaId ;  /* 0x00000000000479c3 */ /* 0x000ee20000008800 */
[----:B------:R-:W-:Y:S01]  /*3de0*/  UMOV UR31, 0x400 ;  /* 0x00000400001f7882 */ /* 0x000fe20000000000 */
[----:B------:R-:W-:-:S06]  /*3df0*/  NOP ;  /* 0x0000000000007918 */ /* 0x000fcc0000000000 */
[----:B------:R-:W-:Y:S06]  /*3e00*/  BAR.ARV 0x6, 0xa0 ;  /* 0x0182800000007b1d */ /* 0x000fec0000002000 */
[----:B------:R-:W4:Y:S01]  /*3e10*/  LDCU UR11, c[0x0][0x38c] ;  /* 0x00007180ff0b77ac */ /* 0x000f220008000800 */
[----:B------:R-:W-:Y:S01]  /*3e20*/  LOP3.LUT R3, R3, 0xffff, RZ, 0xc0, !PT ;  /* 0x0000ffff03037812 */ /* 0x000fe200078ec0ff */
[----:B-1----:R-:W-:Y:S01]  /*3e30*/  IMAD.MOV.U32 R9, RZ, RZ, 0x1 ;  /* 0x00000001ff097424 */ /* 0x002fe200078e00ff */
[----:B------:R-:W-:Y:S01]  /*3e40*/  LOP3.LUT R2, R2, 0xffff, RZ, 0xc0, !PT ;  /* 0x0000ffff02027812 */ /* 0x000fe200078ec0ff */
[----:B------:R-:W-:Y:S01]  /*3e50*/  IMAD.MOV.U32 R8, RZ, RZ, RZ ;  /* 0x000000ffff087224 */ /* 0x000fe200078e00ff */
[----:B------:R-:W-:Y:S01]  /*3e60*/  R2UR UR50, R3 ;  /* 0x00000000033272ca */ /* 0x000fe200000e0000 */
[----:B------:R-:W-:Y:S01]  /*3e70*/  UMOV UR55, URZ ;  /* 0x000000ff00377c82 */ /* 0x000fe20008000000 */
[----:B------:R-:W-:-:S02]  /*3e80*/  R2UR UR58, R2 ;  /* 0x00000000023a72ca */ /* 0x000fc400000e0000 */
[----:B------:R-:W-:Y:S01]  /*3e90*/  CS2R R2, SRZ ;  /* 0x0000000000027805 */ /* 0x000fe2000001ff00 */
[----:B------:R-:W-:Y:S01]  /*3ea0*/  UMOV UR28, URZ ;  /* 0x000000ff001c7c82 */ /* 0x000fe20008000000 */
[----:B---3--:R-:W-:Y:S01]  /*3eb0*/  ULEA UR31, UR4, UR31, 0x18 ;  /* 0x0000001f041f7291 */ /* 0x008fe2000f8ec0ff */
[----:B------:R-:W-:Y:S01]  /*3ec0*/  UMOV UR27, URZ ;  /* 0x000000ff001b7c82 */ /* 0x000fe20008000000 */
[----:B------:R-:W-:Y:S02]  /*3ed0*/  UISETP.NE.AND UP2, UPT, UR61, URZ, UPT ;  /* 0x000000ff3d00728c */ /* 0x000fe4000bf45270 */
[----:B------:R-:W-:Y:S02]  /*3ee0*/  UIADD3 UR6, UPT, UPT, UR31, 0x8400, URZ ;  /* 0x000084001f067890 */ /* 0x000fe4000fffe0ff */
[----:B------:R-:W-:-:S03]  /*3ef0*/  UIADD3 UR5, UPT, UPT, UR31, 0x24400, URZ ;  /* 0x000244001f057890 */ /* 0x000fc6000fffe0ff */
[----:B--2---:R-:W1:Y:S01]  /*3f00*/  LDS R0, [UR31+0x150] ;  /* 0x0001501fff007984 */ /* 0x004e620008000800 */
[----:B------:R-:W-:Y:S02]  /*3f10*/  UIADD3 UR4, UPT, UPT, UR31, 0x32400, URZ ;  /* 0x000324001f047890 */ /* 0x000fe4000fffe0ff */
[----:B------:R-:W-:Y:S02]  /*3f20*/  UIADD3 UR7, UPT, UPT, UR31, 0x33200, URZ ;  /* 0x000332001f077890 */ /* 0x000fe4000fffe0ff */
[----:B----4-:R-:W-:Y:S02]  /*3f30*/  UIADD3 UR11, UPT, UPT, UR11, 0x7f, URZ ;  /* 0x0000007f0b0b7890 */ /* 0x010fe4000fffe0ff */
[----:B------:R-:W-:Y:S02]  /*3f40*/  USHF.R.U32.HI UR10, URZ, 0x4, UR6 ;  /* 0x00000004ff0a7899 */ /* 0x000fe40008011606 */
[----:B------:R-:W-:Y:S02]  /*3f50*/  USHF.R.U32.HI UR8, URZ, 0x4, UR5 ;  /* 0x00000004ff087899 */ /* 0x000fe40008011605 */
[----:B------:R-:W-:-:S02]  /*3f60*/  USHF.R.U32.HI UR6, URZ, 0x4, UR4 ;  /* 0x00000004ff067899 */ /* 0x000fc40008011604 */
[----:B------:R-:W-:Y:S02]  /*3f70*/  USHF.R.U32.HI UR5, URZ, 0x4, UR7 ;  /* 0x00000004ff057899 */ /* 0x000fe40008011607 */
[----:B------:R-:W-:Y:S02]  /*3f80*/  USHF.R.S32.HI UR9, URZ, 0x1f, UR11 ;  /* 0x0000001fff097899 */ /* 0x000fe4000801140b */
[----:B------:R-:W-:Y:S02]  /*3f90*/  ULOP3.LUT UR6, UR6, 0x3fff, URZ, 0xc0, !UPT ;  /* 0x00003fff06067892 */ /* 0x000fe4000f8ec0ff */
[----:B------:R-:W-:Y:S02]  /*3fa0*/  ULOP3.LUT UR5, UR5, 0x3fff, URZ, 0xc0, !UPT ;  /* 0x00003fff05057892 */ /* 0x000fe4000f8ec0ff */
[----:B------:R-:W-:Y:S02]  /*3fb0*/  ULOP3.LUT UR8, UR8, 0x3fff, URZ, 0xc0, !UPT ;  /* 0x00003fff08087892 */ /* 0x000fe4000f8ec0ff */
[----:B------:R-:W-:-:S02]  /*3fc0*/  ULEA.HI UR4, UR9, UR11, URZ, 0x7 ;  /* 0x0000000b09047291 */ /* 0x000fc4000f8f38ff */
[----:B------:R-:W-:Y:S02]  /*3fd0*/  ULOP3.LUT UR53, UR6, 0x10000, URZ, 0xfc, !UPT ;  /* 0x0001000006357892 */ /* 0x000fe4000f8efcff */
[----:B------:R-:W-:Y:S02]  /*3fe0*/  ULOP3.LUT UR10, UR10, 0x3fff, URZ, 0xc0, !UPT ;  /* 0x00003fff0a0a7892 */ /* 0x000fe4000f8ec0ff */
[----:B------:R-:W-:Y:S02]  /*3ff0*/  ULOP3.LUT UR54, UR5, 0x10000, URZ, 0xfc, !UPT ;  /* 0x0001000005367892 */ /* 0x000fe4000f8efcff */
[----:B------:R-:W-:Y:S02]  /*4000*/  ULOP3.LUT UR52, UR8, 0x10000, URZ, 0xfc, !UPT ;  /* 0x0001000008347892 */ /* 0x000fe4000f8efcff */
[----:B------:R-:W-:Y:S02]  /*4010*/  USHF.R.S32.HI UR57, URZ, 0x7, UR4 ;  /* 0x00000007ff397899 */ /* 0x000fe40008011404 */
[----:B------:R-:W-:-:S02]  /*4020*/  ULOP3.LUT UR51, UR10, 0x10000, URZ, 0xfc, !UPT ;  /* 0x000100000a337892 */ /* 0x000fc4000f8efcff */
[----:B------:R-:W-:Y:S01]  /*4030*/  UISETP.LT.AND UP0, UPT, UR57, 0x1, UPT ;  /* 0x000000013900788c */ /* 0x000fe2000bf01270 */
[----:B------:R-:W-:Y:S01]  /*4040*/  UMOV UR38, URZ ;  /* 0x000000ff00267c82 */ /* 0x000fe20008000000 */
[----:B-1----:R-:W-:Y:S02]  /*4050*/  R2UR UR32, R0 ;  /* 0x00000000002072ca */ /* 0x002fe400000e0000 */
[----:B------:R-:W-:Y:S01]  /*4060*/  USEL UR59, UR57, 0x1, !UP0 ;  /* 0x00000001393b7887 */ /* 0x000fe2000c000000 */
[----:B------:R-:W-:Y:S01]  /*4070*/  UMOV UR36, URZ ;  /* 0x000000ff00247c82 */ /* 0x000fe20008000000 */
[----:B------:R-:W-:-:S09]  /*4080*/  UMOV UR34, URZ ;  /* 0x000000ff00227c82 */ /* 0x000fd20008000000 */
[----:B------:R-:W-:Y:S02]  /*4090*/  UIADD3 UR49, UPT, UPT, UR32, 0x104, URZ ;  /* 0x0000010420317890 */ /* 0x000fe4000fffe0ff */
[----:B------:R-:W-:Y:S02]  /*40a0*/  UIADD3 UR46, UPT, UPT, UR32, 0x40000100, URZ ;  /* 0x40000100202e7890 */ /* 0x000fe4000fffe0ff */
[----:B------:R-:W-:Y:S02]  /*40b0*/  UIADD3 UR48, UPT, UPT, UR32, 0x100, URZ ;  /* 0x0000010020307890 */ /* 0x000fe4000fffe0ff */
[----:B------:R-:W-:Y:S02]  /*40c0*/  UIADD3 UR44, UPT, UPT, UR32, -0x7fffff00, URZ ;  /* 0x80000100202c7890 */ /* 0x000fe4000fffe0ff */
[----:B------:R-:W-:Y:S02]  /*40d0*/  UIADD3 UR47, UPT, UPT, UR32, 0x40000104, URZ ;  /* 0x40000104202f7890 */ /* 0x000fe4000fffe0ff */
[----:B------:R-:W-:-:S02]  /*40e0*/  UIADD3 UR45, UPT, UPT, UR32, -0x7ffffefc, URZ ;  /* 0x80000104202d7890 */ /* 0x000fc4000fffe0ff */
[----:B------:R-:W-:Y:S02]  /*40f0*/  UIADD3 UR42, UPT, UPT, UR32, -0x3fffff00, URZ ;  /* 0xc0000100202a7890 */ /* 0x000fe4000fffe0ff */
[----:B------:R-:W-:Y:S02]  /*4100*/  UIADD3 UR43, UPT, UPT, UR32, -0x3ffffefc, URZ ;  /* 0xc0000104202b7890 */ /* 0x000fe4000fffe0ff */
[----:B------:R-:W-:Y:S02]  /*4110*/  USHF.R.U32.HI UR6, URZ, 0x1a, UR49 ;  /* 0x0000001aff067899 */ /* 0x000fe40008011631 */
[----:B------:R-:W-:Y:S02]  /*4120*/  USHF.R.U32.HI UR5, URZ, 0x11, UR46 ;  /* 0x00000011ff057899 */ /* 0x000fe4000801162e */
[----:B------:R-:W-:Y:S02]  /*4130*/  USHF.R.U32.HI UR7, URZ, 0x11, UR48 ;  /* 0x00000011ff077899 */ /* 0x000fe40008011630 */
[----:B------:R-:W-:-:S02]  /*4140*/  USHF.R.U32.HI UR8, URZ, 0x11, UR44 ;  /* 0x00000011ff087899 */ /* 0x000fc4000801162c */
[----:B------:R-:W-:Y:S02]  /*4150*/  USHF.R.U32.HI UR4, URZ, 0x1a, UR47 ;  /* 0x0000001aff047899 */ /* 0x000fe4000801162f */
[----:B------:R-:W-:Y:S02]  /*4160*/  USHF.R.U32.HI UR9, URZ, 0x1a, UR45 ;  /* 0x0000001aff097899 */ /* 0x000fe4000801162d */
[----:B------:R-:W-:Y:S02]  /*4170*/  USHF.R.U32.HI UR11, URZ, 0x11, UR42 ;  /* 0x00000011ff0b7899 */ /* 0x000fe4000801162a */
[----:B------:R-:W-:Y:S02]  /*4180*/  USHF.R.U32.HI UR12, URZ, 0x1a, UR43 ;  /* 0x0000001aff0c7899 */ /* 0x000fe4000801162b */
[----:B------:R-:W-:Y:S02]  /*4190*/  ULOP3.LUT UR40, UR6, 0x30, URZ, 0xc0, !UPT ;  /* 0x0000003006287892 */ /* 0x000fe4000f8ec0ff */
[----:B------:R-:W-:-:S02]  /*41a0*/  ULOP3.LUT UR10, UR5, 0x6000, URZ, 0xc0, !UPT ;  /* 0x00006000050a7892 */ /* 0x000fc4000f8ec0ff */
[----:B------:R-:W-:Y:S02]  /*41b0*/  ULOP3.LUT UR13, UR7, 0x6000, URZ, 0xc0, !UPT ;  /* 0x00006000070d7892 */ /* 0x000fe4000f8ec0ff */
[----:B------:R-:W-:Y:S02]  /*41c0*/  ULOP3.LUT UR5, UR8, 0x6000, URZ, 0xc0, !UPT ;  /* 0x0000600008057892 */ /* 0x000fe4000f8ec0ff */
[----:B------:R-:W-:Y:S02]  /*41d0*/  ULOP3.LUT UR4, UR4, 0x30, URZ, 0xc0, !UPT ;  /* 0x0000003004047892 */ /* 0x000fe4000f8ec0ff */
[----:B------:R-:W-:Y:S02]  /*41e0*/  ULOP3.LUT UR8, UR9, 0x30, URZ, 0xc0, !UPT ;  /* 0x0000003009087892 */ /* 0x000fe4000f8ec0ff */
        /* <DEDUP_REMOVED lines=10> */
[----:B------:R-:W-:Y:S02]  /*4290*/  UPRMT UR41, UR40, 0x5410, UR13 ;  /* 0x0000541028297896 */ /* 0x000fe4000800000d */
[----:B------:R-:W-:Y:S02]  /*42a0*/  UPRMT UR39, UR4, 0x5410, UR10 ;  /* 0x0000541004277896 */ /* 0x000fe4000800000a */
[----:B------:R-:W-:Y:S02]  /*42b0*/  UPRMT UR37, UR8, 0x5410, UR5 ;  /* 0x0000541008257896 */ /* 0x000fe40008000005 */
[----:B------:R-:W-:Y:S01]  /*42c0*/  UPRMT UR35, UR6, 0x5410, UR7 ;  /* 0x0000541006237896 */ /* 0x000fe20008000007 */
[----:B------:R-:W-:-:S11]  /*42d0*/  UMOV UR40, URZ ;  /* 0x000000ff00287c82 */ /* 0x000fd60008000000 */
.L_x_81:
[C---:B------:R-:W-:Y:S02]  /*42e0*/  LEA R0, R8.reuse, UR31, 0x3 ;  /* 0x0000001f08007c11 */ /* 0x040fe4000f8e18ff */
[----:B------:R-:W-:Y:S02]  /*42f0*/  SHF.L.U32 R5, R3, 0x1f, RZ ;  /* 0x0000001f03057819 */ /* 0x000fe400000006ff */
[----:B------:R-:W-:Y:S02]  /*4300*/  LEA R4, R8, UR31, 0x4 ;  /* 0x0000001f08047c11 */ /* 0x000fe4000f8e20ff */
[----:B------:R-:W1:Y:S02]  /*4310*/  SYNCS.PHASECHK.TRANS64.TRYWAIT P0, [R0+URZ+0xc0], R5 ;  /* 0x0000c005000075a7 */ /* 0x000e6400080011ff */
[----:B-1-3--:R-:W-:Y:S05]  /*4320*/  @!P0 BRA `(.L_x_74) ;  /* 0x0000006400c48947 */ /* 0x00afea0003800000 */
.L_x_178:
[----:B-1----:R-:W1:Y:S01]  /*4330*/  LDS.128 R4, [R4+0x130] ;  /* 0x0001300004047984 */ /* 0x002e620000000c00 */
[----:B------:R-:W-:Y:S02]  /*4340*/  VIADD R0, R0, 0xd0 ;  /* 0x000000d000007836 */ /* 0x000fe40000000000 */
[----:B------:R-:W-:Y:S01]  /*4350*/  VIADD R8, R8, 0x1 ;  /* 0x0000000108087836 */ /* 0x000fe20000000000 */
[----:B------:R-:W-:Y:S01]  /*4360*/  @!PT LDS RZ, [RZ] ;  /* 0x00000000fffff984 */ /* 0x000fe20000000800 */
[----:B------:R-:W-:Y:S01]  /*4370*/  @!PT LDS RZ, [RZ] ;  /* 0x00000000fffff984 */ /* 0x000fe20000000800 */
[----:B------:R-:W-:Y:S01]  /*4380*/  @!PT LDS RZ, [RZ] ;  /* 0x00000000fffff984 */ /* 0x000fe20000000800 */
[----:B------:R-:W-:Y:S01]  /*4390*/  @!PT LDS RZ, [RZ] ;  /* 0x00000000fffff984 */ /* 0x000fe20000000800 */
[----:B------:R2:W-:Y:S06]  /*43a0*/  MEMBAR.ALL.CTA ;  /* 0x0000000000007992 */ /* 0x0005ec0000008000 */
[----:B--2---:R-:W2:Y:S01]  /*43b0*/  FENCE.VIEW.ASYNC.S ;  /* 0x00000000000073c6 */ /* 0x004ea20000000000 */
[----:B------:R-:W-:-:S04]  /*43c0*/  PRMT R0, RZ, 0x654, R0 ;  /* 0x00000654ff007816 */ /* 0x000fc80000000000 */
[----:B--2---:R2:W-:Y:S01]  /*43d0*/  SYNCS.ARRIVE.TRANS64.RED.A1T0 RZ, [R0+URZ], RZ ;  /* 0x000000ff00ff79a7 */ /* 0x0045e200081004ff */
[----:B-1----:R-:W-:Y:S01]  /*43e0*/  LOP3.LUT P1, RZ, R6, 0x1, RZ, 0xc0, !PT ;  /* 0x0000000106ff7812 */ /* 0x002fe2000782c0ff */
[----:B--2---:R-:W-:-:S12]  /*43f0*/  BRA.U UP2, `(.L_x_75) ;  /* 0x0000000502247547 */ /* 0x004fd8000b800000 */
[----:B------:R-:W1:Y:S01]  /*4400*/  LDCU UR4, c[0x0][0x38c] ;  /* 0x00007180ff0477ac */ /* 0x000e620008000800 */
[----:B------:R-:W-:Y:S02]  /*4410*/  PLOP3.LUT P2, PT, PT, PT, PT, 0x80, 0x8 ;  /* 0x000000000008781c */ /* 0x000fe40003f4f070 */
[----:B------:R-:W-:Y:S01]  /*4420*/  SHF.L.U32 R5, R9, 0x1f, RZ ;  /* 0x0000001f09057819 */ /* 0x000fe200000006ff */
[----:B------:R-:W-:Y:S02]  /*4430*/  ULEA UR56, UR55, UR31, 0x3 ;  /* 0x0000001f37387291 */ /* 0x000fe4000f8e18ff */
[----:B------:R-:W-:Y:S02]  /*4440*/  ULEA UR13, UR55, UR32, 0x7 ;  /* 0x00000020370d7291 */ /* 0x000fe4000f8e38ff */
[----:B-1----:R-:W-:-:S06]  /*4450*/  UISETP.GE.AND UP0, UPT, UR4, 0x1, UPT ;  /* 0x000000010400788c */ /* 0x002fcc000bf06270 */
[----:B------:R-:W-:-:S05]  /*4460*/  PLOP3.LUT P0, PT, PT, PT, UP0, 0x80, 0x8 ;  /* 0x000000000008781c */ /* 0x000fca0003f0f008 */
[----:B------:R-:W-:-:S08]  /*4470*/  @UP0 ULEA UR4, UR28, UR31, 0x3 ;  /* 0x0000001f1c040291 */ /* 0x000fd0000f8e18ff */
[----:B------:R-:W-:-:S04]  /*4480*/  @P0 SHF.L.U32 R0, R2, 0x1f, RZ ;  /* 0x0000001f02000819 */ /* 0x000fc800000006ff */
[----:B------:R1:W2:Y:S01]  /*4490*/  @P0 SYNCS.PHASECHK.TRANS64.TRYWAIT P2, [UR4], R0 ;  /* 0x00000000ff0005a7 */ /* 0x0002a20008041104 */
[----:B------:R-:W3:Y:S02]  /*44a0*/  SYNCS.PHASECHK.TRANS64.TRYWAIT P0, [UR56+0xf0], R5 ;  /* 0x0000f005ff0075a7 */ /* 0x000ee40008001138 */
[----:B-123--:R-:W-:Y:S05]  /*44b0*/  @!P0 BRA `(.L_x_76) ;  /* 0x0000006400748947 */ /* 0x00efea0003800000 */
.L_x_180:
[----:B------:R-:W-:Y:S01]  /*44c0*/  UMOV UR33, UR27 ;  /* 0x0000001b00217c82 */ /* 0x000fe20008000000 */
[----:B------:R-:W-:Y:S05]  /*44d0*/  BRA.U !UP0, `(.L_x_77) ;  /* 0x0000000108dc7547 */ /* 0x000fea000b800000 */
[----:B------:R-:W-:Y:S01]  /*44e0*/  UIADD3 UR33, UPT, UPT, UR59, UR27, URZ ;  /* 0x0000001b3b217290 */ /* 0x000fe2000fffe0ff */
[----:B------:R-:W-:Y:S01]  /*44f0*/  UMOV UR26, URZ ;  /* 0x000000ff001a7c82 */ /* 0x000fe20008000000 */
[----:B------:R-:W-:Y:S01]  /*4500*/  UMOV UR29, UR57 ;  /* 0x00000039001d7c82 */ /* 0x000fe20008000000 */
[----:B------:R-:W-:-:S09]  /*4510*/  UMOV UR12, UR28 ;  /* 0x0000001c000c7c82 */ /* 0x000fd20008000000 */
.L_x_80:
[----:B--2---:R-:W-:Y:S01]  /*4520*/  ULEA UR7, UR12, UR31, 0x3 ;  /* 0x0000001f0c077291 */ /* 0x004fe2000f8e18ff */
[----:B---3--:R-:W-:Y:S11]  /*4530*/  @P2 BRA `(.L_x_78) ;  /* 0x00000000000c2947 */ /* 0x008ff60003800000 */
[----:B-1----:R-:W-:Y:S04]  /*4540*/  SHF.L.U32 R5, R2, 0x1f, RZ ;  /* 0x0000001f02057819 */ /* 0x002fe800000006ff */
[----:B------:R-:W1:Y:S02]  /*4550*/  SYNCS.PHASECHK.TRANS64.TRYWAIT P0, [UR7], R5 ;  /* 0x00000005ff0075a7 */ /* 0x000e640008001107 */
[----:B-1----:R-:W-:Y:S05]  /*4560*/  @!P0 BRA `(.L_x_79) ;  /* 0x0000006400608947 */ /* 0x002fea0003800000 */
.L_x_78:
[----:B------:R-:W-:Y:S01]  /*4570*/  UISETP.NE.AND UP0, UPT, UR29, 0x1, UPT ;  /* 0x000000011d00788c */ /* 0x000fe2000bf05270 */
[----:B------:R-:W-:Y:S01]  /*4580*/  PLOP3.LUT P2, PT, PT, PT, PT, 0x80, 0x8 ;  /* 0x000000000008781c */ /* 0x000fe20003f4f070 */
[----:B------:R-:W-:Y:S02]  /*4590*/  UIADD3 UR4, UPT, UPT, UR12, 0x1, URZ ;  /* 0x000000010c047890 */ /* 0x000fe4000fffe0ff */
[----:B------:R-:W-:Y:S02]  /*45a0*/  ULEA UR6, UR12, UR52, 0x9 ;  /* 0x000000340c067291 */ /* 0x000fe4000f8e48ff */
[----:B------:R-:W-:Y:S01]  /*45b0*/  UISETP.NE.AND UP1, UPT, UR4, 0x7, UPT ;  /* 0x000000070400788c */ /* 0x000fe2000bf25270 */
[----:B------:R-:W-:Y:S01]  /*45c0*/  PLOP3.LUT P0, PT, PT, PT, UP0, 0x80, 0x8 ;  /* 0x000000000008781c */ /* 0x000fe20003f0f008 */
[----:B------:R-:W-:Y:S02]  /*45d0*/  ULEA UR24, UR12, UR53, 0x5 ;  /* 0x000000350c187291 */ /* 0x000fe4000f8e28ff */
[----:B------:R-:W-:Y:S02]  /*45e0*/  USEL UR5, URZ, 0x1, UP1 ;  /* 0x00000001ff057887 */ /* 0x000fe40008800000 */
[----:B------:R-:W-:Y:S02]  /*45f0*/  USEL UR28, UR4, URZ, UP1 ;  /* 0x000000ff041c7287 */ /* 0x000fe40008800000 */
[----:B------:R-:W-:Y:S02]  /*4600*/  ULEA UR22, UR12, UR54, 0x5 ;  /* 0x000000360c167291 */ /* 0x000fe4000f8e28ff */
[----:B------:R-:W-:Y:S01]  /*4610*/  @UP0 ULEA UR4, UR28, UR31, 0x3 ;  /* 0x0000001f1c040291 */ /* 0x000fe2000f8e18ff */
[----:B------:R-:W-:Y:S01]  /*4620*/  LOP3.LUT R2, R2, UR5, RZ, 0x3c, !PT ;  /* 0x0000000502027c12 */ /* 0x000fe2000f8e3cff */
[----:B------:R-:W-:Y:S02]  /*4630*/  UISETP.NE.U32.AND UP0, UPT, UR26, URZ, UPT ;  /* 0x000000ff1a00728c */ /* 0x000fe4000bf05070 */
[----:B------:R-:W-:Y:S01]  /*4640*/  UIADD3 UR20, UPT, UPT, UR6, 0x2, URZ ;  /* 0x0000000206147890 */ /* 0x000fe2000fffe0ff */
[----:B-1----:R-:W-:Y:S01]  /*4650*/  @P0 SHF.L.U32 R0, R2, 0x1f, RZ ;  /* 0x0000001f02000819 */ /* 0x002fe200000006ff */
[----:B------:R-:W-:Y:S02]  /*4660*/  UIADD3 UR16, UPT, UPT, UR6, 0x4, URZ ;  /* 0x0000000406107890 */ /* 0x000fe4000fffe0ff */
[----:B------:R-:W-:Y:S01]  /*4670*/  UIADD3 UR10, UPT, UPT, UR6, 0x6, URZ ;  /* 0x00000006060a7890 */ /* 0x000fe2000fffe0ff */
[----:B------:R2:W3:Y:S01]  /*4680*/  @P0 SYNCS.PHASECHK.TRANS64.TRYWAIT P2, [UR4], R0 ;  /* 0x00000000ff0005a7 */ /* 0x0004e20008041104 */
[----:B------:R-:W-:Y:S02]  /*4690*/  ULEA UR4, UR12, UR51, 0xa ;  /* 0x000000330c047291 */ /* 0x000fe4000f8e50ff */
[----:B------:R-:W-:Y:S02]  /*46a0*/  UIADD3 UR30, UPT, UPT, UR7, 0x38, URZ ;  /* 0x00000038071e7890 */ /* 0x000fe4000fffe0ff */
[----:B------:R-:W-:Y:S02]  /*46b0*/  UIADD3 UR18, UPT, UPT, UR4, 0x2, URZ ;  /* 0x0000000204127890 */ /* 0x000fe4000fffe0ff */
[----:B------:R-:W-:Y:S02]  /*46c0*/  UIADD3 UR14, UPT, UPT, UR4, 0x4, URZ ;  /* 0x00000004040e7890 */ /* 0x000fe4000fffe0ff */
[----:B------:R-:W-:Y:S02]  /*46d0*/  UIADD3 UR8, UPT, UPT, UR4, 0x6, URZ ;  /* 0x0000000604087890 */ /* 0x000fe4000fffe0ff */
[----:B------:R-:W-:Y:S02]  /*46e0*/  UIADD3 UR27, UPT, UPT, UR27, 0x1, URZ ;  /* 0x000000011b1b7890 */ /* 0x000fe4000fffe0ff */
[----:B------:R-:W-:Y:S01]  /*46f0*/  UIADD3 UR29, UPT, UPT, UR29, -0x1, URZ ;  /* 0xffffffff1d1d7890 */ /* 0x000fe2000fffe0ff */
[----:B------:R-:W-:Y:S01]  /*4700*/  UMOV UR25, 0x4008 ;  /* 0x0000400800197882 */ /* 0x000fe20000000000 */
[----:B------:R-:W-:Y:S01]  /*4710*/  UMOV UR23, 0x4008 ;  /* 0x0000400800177882 */ /* 0x000fe20000000000 */
[----:B------:R2:W-:Y:S01]  /*4720*/  UTCCP.T.S.2CTA.4x32dp128bit tmem[UR32+0x100], gdesc[UR24] ;  /* 0x00010018200079e7 */ /* 0x0005e20009300000 */
[----:B------:R2:W-:Y:S01]  /*4730*/  UTCCP.T.S.2CTA.4x32dp128bit tmem[UR32+0x104], gdesc[UR22] ;  /* 0x00010416200079e7 */ /* 0x0005e20009300000 */
[----:B------:R-:W-:Y:S01]  /*4740*/  UMOV UR7, 0x40004040 ;  /* 0x4000404000077882 */ /* 0x000fe20000000000 */
[----:B------:R-:W-:Y:S01]  /*4750*/  UMOV UR5, 0x40004040 ;  /* 0x4000404000057882 */ /* 0x000fe20000000000 */
[----:B------:R-:W-:Y:S01]  /*4760*/  UMOV UR21, 0x40004040 ;  /* 0x4000404000157882 */ /* 0x000fe20000000000 */
[----:B------:R2:W-:Y:S01]  /*4770*/  UTCQMMA.2CTA gdesc[UR4], gdesc[UR6], tmem[UR13], tmem[UR40], idesc[UR41], tmem[UR48], UP0 ;  /* 0x0030280604007dea */ /* 0x0005e2000820030d */
[----:B------:R-:W-:Y:S01]  /*4780*/  UISETP.NE.AND UP0, UPT, UR27, UR33, UPT ;  /* 0x000000211b00728c */ /* 0x000fe2000bf05270 */
[----:B------:R-:W-:Y:S01]  /*4790*/  UMOV UR19, 0x40004040 ;  /* 0x4000404000137882 */ /* 0x000fe20000000000 */
[----:B------:R-:W-:Y:S01]  /*47a0*/  UMOV UR17, 0x40004040 ;  /* 0x4000404000117882 */ /* 0x000fe20000000000 */
[----:B------:R2:W-:Y:S01]  /*47b0*/  UTCQMMA.2CTA gdesc[UR18], gdesc[UR20], tmem[UR13], tmem[UR38], idesc[UR39], tmem[UR46], UPT ;  /* 0x002e261412007dea */ /* 0x0005e2000ba0030d */
[----:B------:R-:W-:Y:S01]  /*47c0*/  UMOV UR15, 0x40004040 ;  /* 0x40004040000f7882 */ /* 0x000fe20000000000 */
[----:B------:R-:W-:Y:S01]  /*47d0*/  UMOV UR11, 0x40004040 ;  /* 0x40004040000b7882 */ /* 0x000fe20000000000 */
[----:B------:R2:W-:Y:S01]  /*47e0*/  UTCQMMA.2CTA gdesc[UR14], gdesc[UR16], tmem[UR13], tmem[UR36], idesc[UR37], tmem[UR44], UPT ;  /* 0x002c24100e007dea */ /* 0x0005e2000ba0030d */
[----:B------:R-:W-:Y:S01]  /*47f0*/  UMOV UR9, 0x40004040 ;  /* 0x4000404000097882 */ /* 0x000fe20000000000 */
[----:B------:R-:W-:Y:S01]  /*4800*/  UMOV UR26, 0x1 ;  /* 0x00000001001a7882 */ /* 0x000fe20000000000 */
[----:B------:R2:W-:Y:S01]  /*4810*/  UTCQMMA.2CTA gdesc[UR8], gdesc[UR10], tmem[UR13], tmem[UR34], idesc[UR35], tmem[UR42], UPT ;  /* 0x002a220a08007dea */ /* 0x0005e2000ba0030d */
[----:B------:R2:W-:Y:S01]  /*4820*/  UTCBAR.2CTA.MULTICAST [UR30], URZ, UR50 ;  /* 0x000000ff1e0073e9 */ /* 0x0005e20008200832 */
[----:B------:R-:W-:Y:S01]  /*4830*/  UMOV UR12, UR28 ;  /* 0x0000001c000c7c82 */ /* 0x000fe20008000000 */
[----:B------:R-:W-:Y:S05]  /*4840*/  BRA.U UP0, `(.L_x_80) ;  /* 0xfffffffd00347547 */ /* 0x000fea000b83ffff */
.L_x_77:
[----:B--2---:R-:W-:Y:S01]  /*4850*/  UIADD3 UR4, UPT, UPT, UR56, 0xe0, URZ ;  /* 0x000000e038047890 */ /* 0x004fe2000fffe0ff */
[----:B------:R-:W-:-:S08]  /*4860*/  UMOV UR27, UR33 ;  /* 0x00000021001b7c82 */ /* 0x000fd00008000000 */
[----:B------:R2:W-:Y:S01]  /*4870*/  UTCBAR.2CTA.MULTICAST [UR4], URZ, UR58 ;  /* 0x000000ff040073e9 */ /* 0x0005e2000820083a */
[----:B------:R-:W-:Y:S02]  /*4880*/  NOP ;  /* 0x0000000000007918 */ /* 0x000fe40000000000 */
.L_x_75:
[----:B--2---:R-:W-:Y:S01]  /*4890*/  UIADD3 UR4, UPT, UPT, UR55, 0x1, URZ ;  /* 0x0000000137047890 */ /* 0x004fe2000fffe0ff */
[----:B------:R-:W-:-:S03]  /*48a0*/  ISETP.NE.AND P0, PT, R8, 0x2, PT ;  /* 0x000000020800780c */ /* 0x000fc60003f05270 */
[----:B------:R-:W-:Y:S01]  /*48b0*/  UISETP.NE.AND UP0, UPT, UR4, 0x2, UPT ;  /* 0x000000020400788c */ /* 0x000fe2000bf05270 */
[----:B-1----:R-:W-:Y:S02]  /*48c0*/  SEL R0, RZ, 0x1, P0 ;  /* 0x00000001ff007807 */ /* 0x002fe40000000000 */
[----:B------:R-:W-:Y:S01]  /*48d0*/  SEL R8, R8, RZ, P0 ;  /* 0x000000ff08087207 */ /* 0x000fe20000000000 */
[----:B------:R-:W-:Y:S01]  /*48e0*/  USEL UR5, URZ, 0x1, UP0 ;  /* 0x00000001ff057887 */ /* 0x000fe20008000000 */
[----:B------:R-:W-:Y:S01]  /*48f0*/  LOP3.LUT R3, R3, R0, RZ, 0x3c, !PT ;  /* 0x0000000003037212 */ /* 0x000fe200078e3cff */
[----:B------:R-:W-:-:S04]  /*4900*/  USEL UR55, UR4, URZ, UP0 ;  /* 0x000000ff04377287 */ /* 0x000fc80008000000 */
[----:B------:R-:W-:Y:S01]  /*4910*/  LOP3.LUT R9, R9, UR5, RZ, 0x3c, !PT ;  /* 0x0000000509097c12 */ /* 0x000fe2000f8e3cff */
[----:B------:R-:W-:Y:S07]  /*4920*/  @P1 BRA `(.L_x_81) ;  /* 0xfffffff8006c1947 */ /* 0x000fee000383ffff */
[----:B------:R-:W1:Y:S01]  /*4930*/  S2UR UR8, SR_CgaCtaId ;  /* 0x00000000000879c3 */ /* 0x000e620000008800 */
[----:B------:R-:W-:Y:S01]  /*4940*/  ELECT P0, URZ, PT ;  /* 0x0000000000ff782f */ /* 0x000fe20003800000 */
[----:B------:R-:W-:Y:S01]  /*4950*/  HFMA2 R0, -RZ, RZ, 0, 5.9604644775390625e-08 ;  /* 0x00000001ff007431 */ /* 0x000fe200000001ff */
[----:B------:R-:W-:-:S05]  /*4960*/  UMOV UR4, 0x40 ;  /* 0x0000004000047882 */ /* 0x000fca0000000000 */
[----:B------:R-:W-:Y:S01]  /*4970*/  UVIRTCOUNT.DEALLOC.SMPOOL 0x80 ;  /* 0x000000800000784c */ /* 0x000fe20000000000 */
[----:B------:R-:W-:Y:S02]  /*4980*/  UISETP.NE.AND UP0, UPT, UR61, URZ, UPT ;  /* 0x000000ff3d00728c */ /* 0x000fe4000bf05270 */
[----:B-1----:R-:W-:-:S09]  /*4990*/  ULEA UR8, UR8, UR4, 0x18 ;  /* 0x0000000408087291 */ /* 0x002fd2000f8ec0ff */
[----:B------:R1:W-:Y:S01]  /*49a0*/  @P0 STS.U8 [UR8+0x1c], R0 ;  /* 0x00001c00ff000988 */ /* 0x0003e20008000008 */
[----:B------:R-:W-:Y:S05]  /*49b0*/  BRA.U UP0, `(.L_x_82) ;  /* 0x0000000100587547 */ /* 0x000fea000b800000 */
[----:B------:R-:W-:Y:S01]  /*49c0*/  UIADD3 UR5, UPT, UPT, UR31, 0xf0, URZ ;  /* 0x000000f01f057890 */ /* 0x000fe2000fffe0ff */
[----:B------:R-:W-:-:S03]  /*49d0*/  SHF.L.U32 R3, R9, 0x1f, RZ ;  /* 0x0000001f09037819 */ /* 0x000fc600000006ff */
[----:B------:R-:W-:-:S09]  /*49e0*/  ULEA UR4, UR55, UR5, 0x3 ;  /* 0x0000000537047291 */ /* 0x000fd2000f8e18ff */
[----:B------:R-:W2:Y:S02]  /*49f0*/  SYNCS.PHASECHK.TRANS64.TRYWAIT P0, [UR4], R3 ;  /* 0x00000003ff0075a7 */ /* 0x000ea40008001104 */
[----:B--2---:R-:W-:Y:S05]  /*4a00*/  @!P0 BRA `(.L_x_83) ;  /* 0x0000006000508947 */ /* 0x004fea0003800000 */
.L_x_183:
[----:B------:R-:W-:-:S04]  /*4a10*/  UIADD3 UR4, UPT, UPT, UR55, 0x1, URZ ;  /* 0x0000000137047890 */ /* 0x000fc8000fffe0ff */
[----:B------:R-:W-:-:S04]  /*4a20*/  UISETP.NE.AND UP1, UPT, UR4, 0x2, UPT ;  /* 0x000000020400788c */ /* 0x000fc8000bf25270 */
[----:B------:R-:W-:Y:S02]  /*4a30*/  USEL UR6, URZ, 0x1, UP1 ;  /* 0x00000001ff067887 */ /* 0x000fe40008800000 */
[----:B------:R-:W-:-:S04]  /*4a40*/  USEL UR4, UR4, URZ, UP1 ;  /* 0x000000ff04047287 */ /* 0x000fc80008800000 */
[----:B------:R-:W-:Y:S01]  /*4a50*/  ULEA UR4, UR4, UR5, 0x3 ;  /* 0x0000000504047291 */ /* 0x000fe2000f8e18ff */
[----:B-1----:R-:W-:-:S04]  /*4a60*/  LOP3.LUT R3, R9, UR6, RZ, 0x3c, !PT ;  /* 0x0000000609037c12 */ /* 0x002fc8000f8e3cff */
[----:B------:R-:W-:Y:S01]  /*4a70*/  SHF.L.U32 R3, R3, 0x1f, RZ ;  /* 0x0000001f03037819 */ /* 0x000fe200000006ff */
[----:B------:R-:W-:-:S04]  /*4a80*/  IMAD.U32 R0, RZ, RZ, UR4 ;  /* 0x00000004ff007e24 */ /* 0x000fc8000f8e00ff */
[----:B------:R1:W2:Y:S03]  /*4a90*/  SYNCS.PHASECHK.TRANS64.TRYWAIT P0, [R0+URZ], R3 ;  /* 0x00000003000075a7 */ /* 0x0002a600080011ff */
[----:B--2---:R-:W-:Y:S05]  /*4aa0*/  @!P0 NANOSLEEP.SYNCS 0x989680 ;  /* 0x009896800000895d */ /* 0x004fea0003900000 */
[----:B------:R-:W2:Y:S02]  /*4ab0*/  @!P0 SYNCS.PHASECHK.TRANS64 P0, [R0+URZ], R3 ;  /* 0x00000003000085a7 */ /* 0x000ea400080010ff */
[----:B--2---:R-:W-:Y:S05]  /*4ac0*/  @P0 BRA `(.L_x_84) ;  /* 0x0000000000200947 */ /* 0x004fea0003800000 */
.L_x_85:
[----:B--2---:R2:W4:Y:S02]  /*4ad0*/  SYNCS.PHASECHK.TRANS64.TRYWAIT P0, [R0+URZ], R3 ;  /* 0x00000003000075a7 */ /* 0x00452400080011ff */
[----:B----4-:R-:W-:Y:S05]  /*4ae0*/  @!P0 NANOSLEEP.SYNCS 0x989680 ;  /* 0x009896800000895d */ /* 0x010fea0003900000 */
[----:B------:R-:W4:Y:S02]  /*4af0*/  @!P0 SYNCS.PHASECHK.TRANS64 P0, [R0+URZ], R3 ;  /* 0x00000003000085a7 */ /* 0x000f2400080010ff */
[----:B----4-:R-:W-:Y:S05]  /*4b00*/  @!P0 BRA `(.L_x_85) ;  /* 0xfffffffc00f08947 */ /* 0x010fea000383ffff */
[----:B------:R-:W-:Y:S05]  /*4b10*/  BRA `(.L_x_84) ;  /* 0x00000000000c7947 */ /* 0x000fea0003800000 */
.L_x_82:
[----:B------:R-:W-:-:S04]  /*4b20*/  UIADD3 UR4, UPT, UPT, UR31, 0x120, URZ ;  /* 0x000001201f047890 */ /* 0x000fc8000fffe0ff */
[----:B------:R-:W-:-:S09]  /*4b30*/  UPRMT UR4, UR60, 0x654, UR4 ;  /* 0x000006543c047896 */ /* 0x000fd20008000004 */
[----:B------:R-:W-:Y:S03]  /*4b40*/  SYNCS.ARRIVE.TRANS64.RED.A1T0 RZ, [UR4], RZ ;  /* 0x000000ffffff79a7 */ /* 0x000fe60008100404 */
.L_x_84:
[----:B-12---:R-:W-:Y:S01]  /*4b50*/  SHF.L.U32 R3, RZ, 0x1f, RZ ;  /* 0x0000001fff037819 */ /* 0x006fe200000006ff */
[----:B------:R-:W-:Y:S01]  /*4b60*/  UIADD3 UR4, UPT, UPT, UR31, 0x120, URZ ;  /* 0x000001201f047890 */ /* 0x000fe2000fffe0ff */
[----:B------:R-:W-:Y:S02]  /*4b70*/  PLOP3.LUT P0, PT, PT, PT, UP0, 0x80, 0x8 ;  /* 0x000000000008781c */ /* 0x000fe40003f0f008 */
[----:B------:R-:W1:Y:S02]  /*4b80*/  SYNCS.PHASECHK.TRANS64.TRYWAIT P1, [UR31+0x120], R3 ;  /* 0x00012003ff0075a7 */ /* 0x000e64000802111f */
[----:B-1----:R-:W-:Y:S09]  /*4b90*/  @!P1 BRA `(.L_x_86) ;  /* 0x0000006000049947 */ /* 0x002ff20003800000 */
.L_x_185:
[----:B------:R-:W-:Y:S01]  /*4ba0*/  @!UP0 UPRMT UR4, UR60, 0x654, UR4 ;  /* 0x000006543c048896 */ /* 0x000fe20008000004 */
[----:B------:R-:W-:Y:S01]  /*4bb0*/  UMOV UR5, 0xffff ;  /* 0x0000ffff00057882 */ /* 0x000fe20000000000 */
[----:B------:R-:W-:-:S07]  /*4bc0*/  UMOV UR6, 0x1 ;  /* 0x0000000100067882 */ /* 0x000fce0000000000 */
[----:B------:R-:W-:Y:S01]  /*4bd0*/  @!P0 SYNCS.ARRIVE.TRANS64.RED.A1T0 RZ, [UR4], RZ ;  /* 0x000000ffffff89a7 */ /* 0x000fe20008100404 */
[----:B------:R-:W-:Y:S01]  /*4be0*/  NOP ;  /* 0x0000000000007918 */ /* 0x000fe20000000000 */
[----:B-1----:R-:W1:Y:S01]  /*4bf0*/  LDS R0, [UR8+0x14] ;  /* 0x00001408ff007984 */ /* 0x002e620008000800 */
[----:B------:R-:W-:-:S04]  /*4c00*/  ULOP3.LUT UR4, UR32, 0xffff, URZ, 0xc0, !UPT ;  /* 0x0000ffff20047892 */ /* 0x000fc8000f8ec0ff */
[----:B------:R-:W-:-:S04]  /*4c10*/  USHF.R.U32.HI UR4, URZ, 0x5, UR4 ;  /* 0x00000005ff047899 */ /* 0x000fc80008011604 */
[----:B------:R-:W-:Y:S02]  /*4c20*/  USHF.L.U32 UR5, UR5, UR4, URZ ;  /* 0x0000000405057299 */ /* 0x000fe400080006ff */
[----:B------:R-:W-:-:S04]  /*4c30*/  USHF.L.U32 UR4, UR6, UR4, URZ ;  /* 0x0000000406047299 */ /* 0x000fc800080006ff */
[----:B-1----:R-:W-:-:S04]  /*4c40*/  LOP3.LUT R0, R0, UR5, RZ, 0xc0, !PT ;  /* 0x0000000500007c12 */ /* 0x002fc8000f8ec0ff */
[----:B------:R-:W-:-:S13]  /*4c50*/  ISETP.NE.AND P0, PT, R0, UR5, PT ;  /* 0x0000000500007c0c */ /* 0x000fda000bf05270 */
[----:B------:R-:W-:Y:S05]  /*4c60*/  @P0 BRA `(.L_x_87) ;  /* 0x0000000000580947 */ /* 0x000fea0003800000 */
[----:B------:R-:W1:Y:S02]  /*4c70*/  LDS R0, [UR8+0x18] ;  /* 0x00001808ff007984 */ /* 0x000e640008000800 */
[----:B-1----:R-:W-:-:S04]  /*4c80*/  LOP3.LUT R0, R0, UR4, RZ, 0xc0, !PT ;  /* 0x0000000400007c12 */ /* 0x002fc8000f8ec0ff */
[----:B------:R-:W-:-:S13]  /*4c90*/  ISETP.NE.AND P0, PT, R0, UR4, PT ;  /* 0x0000000400007c0c */ /* 0x000fda000bf05270 */
[----:B------:R-:W-:Y:S05]  /*4ca0*/  @P0 BRA `(.L_x_88) ;  /* 0x00000000003c0947 */ /* 0x000fea0003800000 */
[----:B------:R-:W1:Y:S01]  /*4cb0*/  S2R R2, SR_LANEID ;  /* 0x0000000000027919 */ /* 0x000e620000000000 */
[----:B------:R-:W-:Y:S01]  /*4cc0*/  ULOP3.LUT UR5, URZ, UR5, URZ, 0x33, !UPT ;  /* 0x00000005ff057292 */ /* 0x000fe2000f8e33ff */
[----:B------:R-:W-:Y:S01]  /*4cd0*/  LOP3.LUT R4, RZ, UR4, RZ, 0x33, !PT ;  /* 0x00000004ff047c12 */ /* 0x000fe2000f8e33ff */
[----:B------:R-:W-:Y:S02]  /*4ce0*/  VOTEU.ANY UR4, UPT, PT ;  /* 0x0000000000047886 */ /* 0x000fe400038e0100 */
[----:B------:R-:W-:Y:S01]  /*4cf0*/  UFLO.U32 UR4, UR4 ;  /* 0x00000004000472bd */ /* 0x000fe200080e0000 */
[----:B------:R-:W2:Y:S01]  /*4d00*/  REDUX UR6, R4 ;  /* 0x00000000040673c4 */ /* 0x000ea20000000000 */
[----:B------:R-:W-:-:S06]  /*4d10*/  IMAD.U32 R0, RZ, RZ, UR5 ;  /* 0x00000005ff007e24 */ /* 0x000fcc000f8e00ff */
[----:B------:R4:W-:Y:S01]  /*4d20*/  UTCATOMSWS.AND URZ, UR5 ;  /* 0x0000000500ff79e3 */ /* 0x0009e20008000000 */
[----:B------:R-:W3:Y:S01]  /*4d30*/  REDUX UR7, R0 ;  /* 0x00000000000773c4 */ /* 0x000ee20000000000 */
[----:B-1----:R-:W-:Y:S01]  /*4d40*/  ISETP.EQ.U32.AND P0, PT, R2, UR4, PT ;  /* 0x0000000402007c0c */ /* 0x002fe2000bf02070 */
[----:B--2---:R-:W-:Y:S01]  /*4d50*/  IMAD.U32 R2, RZ, RZ, UR6 ;  /* 0x00000006ff027e24 */ /* 0x004fe2000f8e00ff */
[----:B---3--:R-:W-:-:S11]  /*4d60*/  MOV R3, UR7 ;  /* 0x0000000700037c02 */ /* 0x008fd60008000f00 */
[----:B------:R4:W-:Y:S04]  /*4d70*/  @P0 ATOMS.AND RZ, [UR8+0x14], R3 ;  /* 0x00001403ffff098c */ /* 0x0009e8000a800008 */
[----:B------:R4:W-:Y:S01]  /*4d80*/  @P0 ATOMS.AND RZ, [UR8+0x18], R2 ;  /* 0x00001802ffff098c */ /* 0x0009e2000a800008 */
[----:B------:R-:W-:Y:S05]  /*4d90*/  BRA `(.L_x_89) ;  /* 0x0000000000147947 */ /* 0x000fea0003800000 */
.L_x_88:
[----:B------:R-:W-:Y:S02]  /*4da0*/  MOV R2, 0x4dc0 ;  /* 0x00004dc000027802 */ /* 0x000fe40000000f00 */
[----:B---3-5:R-:W-:Y:S05]  /*4db0*/  CALL.REL.NOINC `($__internal_0_$__cuda_sm10x_tcgen05_guardrail_trap_col_being_dealloced_not_returned_by_alloc) ;  /* 0x0000006000e47944 */ /* 0x028fea0003c00000 */
[----:B------:R-:W-:Y:S05]  /*4dc0*/  BRA `(.L_x_89) ;  /* 0x0000000000087947 */ /* 0x000fea0003800000 */
.L_x_87:
[----:B------:R-:W-:Y:S02]  /*4dd0*/  MOV R2, 0x4df0 ;  /* 0x00004df000027802 */ /* 0x000fe40000000f00 */
[----:B---3-5:R-:W-:Y:S05]  /*4de0*/  CALL.REL.NOINC `($__internal_2_$__cuda_sm10x_tcgen05_guardrail_trap_unallocated_columns_being_dealloced) ;  /* 0x0000006000f07944 */ /* 0x028fea0003c00000 */
.L_x_89:
[----:B------:R-:W-:Y:S01]  /*4df0*/  NOP ;  /* 0x0000000000007918 */ /* 0x000fe20000000000 */
[----:B----4-:R-:W-:Y:S05]  /*4e00*/  EXIT ;  /* 0x000000000000794d */ /* 0x010fea0003800000 */
.L_x_62:
[----:B------:R-:W-:-:S09]  /*4e10*/  UISETP.NE.OR UP0, UPT, UR17, 0x3, !UP5 ;  /* 0x000000031100788c */ /* 0x000fd2000ef05670 */
[----:B------:R-:W-:Y:S05]  /*4e20*/  BRA.U UP0, `(.L_x_90) ;  /* 0x0000001100607547 */ /* 0x000fea000b800000 */
[----:B------:R-:W1:Y:S01]  /*4e30*/  S2UR UR10, SR_CgaCtaId ;  /* 0x00000000000a79c3 */ /* 0x000e620000008800 */
[----:B------:R-:W2:Y:S01]  /*4e40*/  LDCU UR45, c[0x0][0x370] ;  /* 0x00006e00ff2d77ac */ /* 0x000ea20008000800 */
[----:B------:R-:W-:Y:S02]  /*4e50*/  HFMA2 R13, -RZ, RZ, 0, 0 ;  /* 0x00000000ff0d7431 */ /* 0x000fe400000001ff */
[----:B------:R-:W-:Y:S01]  /*4e60*/  IMAD.MOV.U32 R15, RZ, RZ, 0x1 ;  /* 0x00000001ff0f7424 */ /* 0x000fe200078e00ff */
[----:B------:R-:W-:Y:S01]  /*4e70*/  MOV R7, 0x2000 ;  /* 0x0000200000077802 */ /* 0x000fe20000000f00 */
[----:B------:R-:W2:Y:S01]  /*4e80*/  LDCU.128 UR40, c[0x0][0xf10] ;  /* 0x0001e200ff2877ac */ /* 0x000ea20008000c00 */
[----:B------:R-:W-:Y:S01]  /*4e90*/  IMAD.MOV.U32 R14, RZ, RZ, RZ ;  /* 0x000000ffff0e7224 */ /* 0x000fe200078e00ff */
[----:B------:R-:W3:Y:S01]  /*4ea0*/  LDC.64 R16, c[0x0][0x348] ;  /* 0x0000d200ff107b82 */ /* 0x000ee20000000a00 */
[----:B------:R-:W4:Y:S01]  /*4eb0*/  LDCU UR38, c[0x0][0x374] ;  /* 0x00006e80ff2677ac */ /* 0x000f220008000800 */
[----:B------:R-:W1:Y:S06]  /*4ec0*/  LDCU UR15, c[0x0][0xf0c] ;  /* 0x0001e180ff0f77ac */ /* 0x000e6c0008000800 */
[----:B------:R-:W3:Y:S01]  /*4ed0*/  LDC.64 R2, c[0x0][0xc88] ;  /* 0x00032200ff027b82 */ /* 0x000ee20000000a00 */
[----:B------:R-:W3:Y:S01]  /*4ee0*/  LDCU UR53, c[0x0][0xf20] ;  /* 0x0001e400ff3577ac */ /* 0x000ee20008000800 */
[----:B------:R-:W3:Y:S06]  /*4ef0*/  LDCU UR4, c[0x0][0xf30] ;  /* 0x0001e600ff0477ac */ /* 0x000eec0008000800 */
[----:B------:R-:W3:Y:S01]  /*4f00*/  LDC.64 R4, c[0x0][0xc90] ;  /* 0x00032400ff047b82 */ /* 0x000ee20000000a00 */
[----:B------:R-:W-:Y:S01]  /*4f10*/  UMOV UR21, 0x400 ;  /* 0x0000040000157882 */ /* 0x000fe20000000000 */
[----:B--2---:R-:W-:-:S02]  /*4f20*/  UIMAD.WIDE.U32 UR6, UR45, UR40, URZ ;  /* 0x000000282d0672a5 */ /* 0x004fc4000f8e00ff */
[----:B----4-:R-:W-:Y:S02]  /*4f30*/  UIMAD.WIDE.U32 UR8, UR38, UR43, URZ ;  /* 0x0000002b260872a5 */ /* 0x010fe4000f8e00ff */
[----:B-1----:R-:W-:Y:S02]  /*4f40*/  ULEA UR21, UR10, UR21, 0x18 ;  /* 0x000000150a157291 */ /* 0x002fe4000f8ec0ff */
[----:B------:R-:W-:Y:S02]  /*4f50*/  UPLOP3.LUT UP3, UPT, UPT, UPT, UPT, 0x40, 0x4 ;  /* 0x000000000004789c */ /* 0x000fe40003f6e870 */
[----:B------:R-:W-:Y:S02]  /*4f60*/  UIADD3 UR46, UPT, UPT, UR21, 0x88, URZ ;  /* 0x00000088152e7890 */ /* 0x000fe4000fffe0ff */
[----:B------:R-:W-:Y:S02]  /*4f70*/  UIADD3 UR33, UPT, UPT, UR21, 0x70, URZ ;  /* 0x0000007015217890 */ /* 0x000fe4000fffe0ff */
[----:B------:R-:W-:-:S02]  /*4f80*/  UIADD3 UR25, UPT, UPT, UR21, 0x78, URZ ;  /* 0x0000007815197890 */ /* 0x000fc4000fffe0ff */
[----:B------:R-:W-:Y:S01]  /*4f90*/  UIADD3 UR17, UPT, UPT, UR21, 0x80, URZ ;  /* 0x0000008015117890 */ /* 0x000fe2000fffe0ff */
[----:B------:R-:W-:Y:S01]  /*4fa0*/  UMOV UR6, UR7 ;  /* 0x0000000700067c82 */ /* 0x000fe20008000000 */
[----:B------:R-:W-:Y:S01]  /*4fb0*/  UMOV UR50, UR9 ;  /* 0x0000000900327c82 */ /* 0x000fe20008000000 */
[----:B------:R-:W-:Y:S02]  /*4fc0*/  UISETP.GE.AND UP0, UPT, UR39, 0x1, UPT ;  /* 0x000000012700788c */ /* 0x000fe4000bf06270 */
[----:B------:R-:W-:Y:S01]  /*4fd0*/  UISETP.NE.AND UP4, UPT, UR39, 0x1, UPT ;  /* 0x000000012700788c */ /* 0x000fe2000bf85270 */
[----:B------:R-:W1:Y:S01]  /*4fe0*/  LDCU.64 UR22, c[0x0][0xf28] ;  /* 0x0001e500ff1677ac */ /* 0x000e620008000a00 */
[----:B------:R-:W-:Y:S02]  /*4ff0*/  UISETP.NE.AND UP6, UPT, UR15, 0x1, UPT ;  /* 0x000000010f00788c */ /* 0x000fe4000bfc5270 */
[----:B------:R-:W-:Y:S02]  /*5000*/  UISETP.NE.AND UP5, UPT, UR42, 0x1, UPT ;  /* 0x000000012a00788c */ /* 0x000fe4000bfa5270 */
[----:B------:R-:W-:-:S02]  /*5010*/  UPRMT UR46, UR10, 0x654, UR46 ;  /* 0x000006540a2e7896 */ /* 0x000fc4000800002e */
[----:B------:R-:W-:Y:S02]  /*5020*/  USHF.R.U32.HI UR51, URZ, UR41, UR6 ;  /* 0x00000029ff337299 */ /* 0x000fe40008011606 */
[----:B------:R-:W-:Y:S02]  /*5030*/  UPRMT UR49, UR10, 0x654, UR33 ;  /* 0x000006540a317896 */ /* 0x000fe40008000021 */
[----:B------:R-:W-:Y:S02]  /*5040*/  UPRMT UR48, UR10, 0x654, UR25 ;  /* 0x000006540a307896 */ /* 0x000fe40008000019 */
[----:B------:R-:W-:Y:S02]  /*5050*/  UPRMT UR47, UR10, 0x654, UR17 ;  /* 0x000006540a2f7896 */ /* 0x000fe40008000011 */
[----:B---3--:R-:W-:Y:S02]  /*5060*/  USHF.R.U32.HI UR50, URZ, UR53, UR50 ;  /* 0x00000035ff327299 */ /* 0x008fe40008011632 */
[----:B------:R-:W-:-:S11]  /*5070*/  UISETP.NE.AND UP2, UPT, UR4, 0x1, UPT ;  /* 0x000000010400788c */ /* 0x000fd6000bf45270 */
.L_x_101:
[C---:B------:R-:W-:Y:S02]  /*5080*/  LEA R12, R14.reuse, UR21, 0x3 ;  /* 0x000000150e0c7c11 */ /* 0x040fe4000f8e18ff */
[----:B------:R-:W-:Y:S02]  /*5090*/  SHF.L.U32 R9, R13, 0x1f, RZ ;  /* 0x0000001f0d097819 */ /* 0x000fe400000006ff */
[----:B------:R-:W-:Y:S02]  /*50a0*/  LEA R10, R14, UR21, 0x4 ;  /* 0x000000150e0a7c11 */ /* 0x000fe4000f8e20ff */
[----:B------:R-:W2:Y:S02]  /*50b0*/  SYNCS.PHASECHK.TRANS64.TRYWAIT P0, [R12+URZ+0xc0], R9 ;  /* 0x0000c0090c0075a7 */ /* 0x000ea400080011ff */
[----:B--23--:R-:W-:Y:S05]  /*50c0*/  @!P0 BRA `(.L_x_91) ;  /* 0x0000005800d08947 */ /* 0x00cfea0003800000 */
.L_x_186:
[----:B--2---:R-:W2:Y:S01]  /*50d0*/  LDS.128 R8, [R10+0x130] ;  /* 0x000130000a087984 */ /* 0x004ea20000000c00 */
[----:B------:R-:W-:Y:S01]  /*50e0*/  UISETP.GE.AND UP0, UPT, UR39, 0x1, UPT ;  /* 0x000000012700788c */ /* 0x000fe2000bf06270 */
[----:B------:R-:W-:Y:S01]  /*50f0*/  @!PT LDS RZ, [RZ] ;  /* 0x00000000fffff984 */ /* 0x000fe20000000800 */
[----:B------:R-:W-:Y:S01]  /*5100*/  @!PT LDS RZ, [RZ] ;  /* 0x00000000fffff984 */ /* 0x000fe20000000800 */
[----:B------:R-:W-:Y:S01]  /*5110*/  @!PT LDS RZ, [RZ] ;  /* 0x00000000fffff984 */ /* 0x000fe20000000800 */
[----:B------:R-:W-:Y:S01]  /*5120*/  @!PT LDS RZ, [RZ] ;  /* 0x00000000fffff984 */ /* 0x000fe20000000800 */
[----:B------:R3:W-:Y:S06]  /*5130*/  MEMBAR.ALL.CTA ;  /* 0x0000000000007992 */ /* 0x0007ec0000008000 */
[----:B---3--:R-:W3:Y:S01]  /*5140*/  FENCE.VIEW.ASYNC.S ;  /* 0x00000000000073c6 */ /* 0x008ee20000000000 */
[----:B--2---:R-:W-:Y:S11]  /*5150*/  LOP3.LUT P0, RZ, R10, 0x1, RZ, 0xc0, !PT ;  /* 0x000000010aff7812 */ /* 0x004ff6000780c0ff */
[----:B------:R-:W-:Y:S02]  /*5160*/  @!UPT UIADD3 URZ, UPT, UPT, URZ, URZ, URZ ;  /* 0x000000fffffff290 */ /* 0x000fe4000fffe0ff */
[----:B---3--:R-:W-:Y:S01]  /*5170*/  VOTEU.ANY UP1, P0 ;  /* 0x0000000000ff7886 */ /* 0x008fe20000020100 */
[----:B------:R-:W-:Y:S11]  /*5180*/  PLOP3.LUT P0, PT, PT, PT, UP1, 0x80, 0x8 ;  /* 0x000000000008781c */ /* 0x000ff60003f0f018 */
[----:B------:R-:W-:Y:S02]  /*5190*/  @!UPT UIADD3 URZ, UPT, UPT, URZ, URZ, URZ ;  /* 0x000000fffffff290 */ /* 0x000fe4000fffe0ff */
[----:B------:R-:W-:Y:S02]  /*51a0*/  @P0 SHF.R.U32.HI R0, RZ, 0x10, R9 ;  /* 0x00000010ff000819 */ /* 0x000fe40000011609 */
[----:B------:R-:W-:Y:S02]  /*51b0*/  @P0 MOV R6, R8 ;  /* 0x0000000800060202 */ /* 0x000fe40000000f00 */
[----:B------:R-:W-:Y:S01]  /*51c0*/  @P0 R2UR UR4, R0 ;  /* 0x00000000000402ca */ /* 0x000fe200000e0000 */
[----:B------:R-:W-:Y:S01]  /*51d0*/  VIADD R0, R12, 0xd0 ;  /* 0x000000d00c007836 */ /* 0x000fe20000000000 */
[----:B------:R-:W-:Y:S02]  /*51e0*/  @P0 LOP3.LUT R8, R9, 0xffff, RZ, 0xc0, !PT ;  /* 0x0000ffff09080812 */ /* 0x000fe400078ec0ff */
[----:B------:R-:W-:Y:S02]  /*51f0*/  @P0 R2UR UR6, R6 ;  /* 0x00000000060602ca */ /* 0x000fe400000e0000 */
[----:B------:R-:W-:Y:S02]  /*5200*/  PRMT R0, RZ, 0x654, R0 ;  /* 0x00000654ff007816 */ /* 0x000fe40000000000 */
[----:B------:R-:W-:Y:S02]  /*5210*/  @P0 R2UR UR5, R8 ;  /* 0x00000000080502ca */ /* 0x000fe400000e0000 */
[----:B------:R2:W-:Y:S03]  /*5220*/  SYNCS.ARRIVE.TRANS64.RED.A1T0 RZ, [R0+URZ], RZ ;  /* 0x000000ff00ff79a7 */ /* 0x0005e600081004ff */
[----:B------:R-:W-:Y:S04]  /*5230*/  @UP1 UMOV UR37, UR4 ;  /* 0x0000000400251c82 */ /* 0x000fe80008000000 */
[----:B------:R-:W-:Y:S04]  /*5240*/  @UP1 UMOV UR14, UR6 ;  /* 0x00000006000e1c82 */ /* 0x000fe80008000000 */
[----:B------:R-:W-:Y:S01]  /*5250*/  @UP1 UMOV UR13, UR5 ;  /* 0x00000005000d1c82 */ /* 0x000fe20008000000 */
[----:B------:R-:W-:Y:S05]  /*5260*/  BRA.U !UP0, `(.L_x_92) ;  /* 0x0000000108a47547 */ /* 0x000fea000b800000 */
[----:B------:R-:W-:Y:S02]  /*5270*/  UIMAD.WIDE.U32 UR26, UR13, UR43, URZ ;  /* 0x0000002b0d1a72a5 */ /* 0x000fe4000f8e00ff */
[----:B------:R-:W-:Y:S02]  /*5280*/  UIMAD.WIDE.U32 UR28, UR14, UR40, URZ ;  /* 0x000000280e1c72a5 */ /* 0x000fe4000f8e00ff */
[----:B------:R-:W-:Y:S02]  /*5290*/  USEL UR4, UR38, UR50, !UP5 ;  /* 0x0000003226047287 */ /* 0x000fe4000e800000 */
[----:B------:R-:W-:Y:S02]  /*52a0*/  USEL UR7, UR45, UR51, !UP6 ;  /* 0x000000332d077287 */ /* 0x000fe4000f000000 */
[----:B-1----:R-:W-:Y:S02]  /*52b0*/  UIMAD.WIDE.U32 UR8, UR4, UR22, URZ ;  /* 0x00000016040872a5 */ /* 0x002fe4000f8e00ff */
[----:B------:R-:W-:Y:S01]  /*52c0*/  UIMAD.WIDE.U32 UR18, UR7, UR22, URZ ;  /* 0x00000016071272a5 */ /* 0x000fe2000f8e00ff */
[----:B------:R-:W-:Y:S02]  /*52d0*/  UMOV UR5, UR27 ;  /* 0x0000001b00057c82 */ /* 0x000fe40008000000 */
[----:B------:R-:W-:Y:S03]  /*52e0*/  USHF.R.U32.HI UR6, URZ, UR53, UR5 ;  /* 0x00000035ff067299 */ /* 0x000fe60008011605 */
[----:B------:R-:W-:Y:S01]  /*52f0*/  UMOV UR5, UR29 ;  /* 0x0000001d00057c82 */ /* 0x000fe20008000000 */
[----:B------:R-:W-:Y:S02]  /*5300*/  USEL UR6, UR13, UR6, !UP5 ;  /* 0x000000060d067287 */ /* 0x000fe4000e800000 */
[----:B------:R-:W-:Y:S03]  /*5310*/  USHF.R.U32.HI UR10, URZ, UR41, UR5 ;  /* 0x00000029ff0a7299 */ /* 0x000fe60008011605 */
[----:B------:R-:W-:Y:S02]  /*5320*/  UMOV UR5, UR9 ;  /* 0x0000000900057c82 */ /* 0x000fe40008000000 */
[----:B------:R-:W-:Y:S03]  /*5330*/  @UP4 USHF.R.U32.HI UR4, URZ, UR23, UR5 ;  /* 0x00000017ff044299 */ /* 0x000fe60008011605 */
[----:B------:R-:W-:Y:S01]  /*5340*/  UMOV UR5, UR19 ;  /* 0x0000001300057c82 */ /* 0x000fe20008000000 */
[----:B------:R-:W-:Y:S02]  /*5350*/  UIMAD UR4, UR39, UR4, URZ ;  /* 0x00000004270472a4 */ /* 0x000fe4000f8e02ff */
[----:B------:R-:W-:Y:S02]  /*5360*/  @UP4 USHF.R.U32.HI UR7, URZ, UR23, UR5 ;  /* 0x00000017ff074299 */ /* 0x000fe40008011605 */
[----:B------:R-:W-:Y:S02]  /*5370*/  UIMAD.WIDE.U32 UR18, UR6, UR22, URZ ;  /* 0x00000016061272a5 */ /* 0x000fe4000f8e00ff */
[----:B------:R-:W-:Y:S02]  /*5380*/  USEL UR5, UR14, UR10, !UP6 ;  /* 0x0000000a0e057287 */ /* 0x000fe4000f000000 */
[----:B------:R-:W-:Y:S02]  /*5390*/  UIMAD UR8, UR39, UR7, URZ ;  /* 0x00000007270872a4 */ /* 0x000fe4000f8e02ff */
[----:B------:R-:W-:Y:S03]  /*53a0*/  UISETP.GE.AND UP0, UPT, UR6, UR4, UPT ;  /* 0x000000040600728c */ /* 0x000fe6000bf06270 */
[----:B------:R-:W-:Y:S01]  /*53b0*/  UMOV UR4, UR19 ;  /* 0x0000001300047c82 */ /* 0x000fe20008000000 */
[----:B------:R-:W-:Y:S02]  /*53c0*/  UISETP.GE.OR UP0, UPT, UR5, UR8, UP0 ;  /* 0x000000080500728c */ /* 0x000fe40008706670 */
[----:B------:R-:W-:Y:S02]  /*53d0*/  USHF.R.U32.HI UR4, URZ, UR23, UR4 ;  /* 0x00000017ff047299 */ /* 0x000fe40008011604 */
[----:B------:R-:W-:Y:S02]  /*53e0*/  UIMAD.WIDE.U32 UR8, UR5, UR22, URZ ;  /* 0x00000016050872a5 */ /* 0x000fe4000f8e00ff */
[----:B------:R-:W-:Y:S04]  /*53f0*/  USEL UR10, UR6, UR4, !UP4 ;  /* 0x00000004060a7287 */ /* 0x000fe8000e000000 */
[----:B------:R-:W-:Y:S01]  /*5400*/  UIADD3 UR12, UPT, UPT, -UR10, URZ, URZ ;  /* 0x000000ff0a0c7290 */ /* 0x000fe2000fffe1ff */
[----:B------:R-:W-:Y:S02]  /*5410*/  @!UP0 UMOV UR4, UR9 ;  /* 0x0000000900048c82 */ /* 0x000fe40008000000 */
[----:B------:R-:W-:Y:S02]  /*5420*/  @!UP0 USHF.R.U32.HI UR4, URZ, UR23, UR4 ;  /* 0x00000017ff048299 */ /* 0x000fe40008011604 */
[----:B------:R-:W-:Y:S02]  /*5430*/  UIMAD UR8, UR39, UR12, UR6 ;  /* 0x0000000c270872a4 */ /* 0x000fe4000f8e0206 */
[----:B------:R-:W-:Y:S04]  /*5440*/  @!UP0 USEL UR4, UR5, UR4, !UP4 ;  /* 0x0000000405048287 */ /* 0x000fe8000e000000 */
[----:B------:R-:W-:Y:S02]  /*5450*/  @!UP0 UIMAD UR8, UR7, UR8, UR4 ;  /* 0x00000008070882a4 */ /* 0x000fe4000f8e0204 */
[----:B------:R-:W-:Y:S02]  /*5460*/  @!UP0 UIADD3 UR9, UPT, UPT, UR10, -UR4, URZ ;  /* 0x800000040a098290 */ /* 0x000fe4000fffe0ff */
[----:B------:R-:W-:Y:S02]  /*5470*/  UIADD3 UR4, UPT, UPT, -UR5, URZ, URZ ;  /* 0x000000ff05047290 */ /* 0x000fe4000fffe1ff */
[----:B------:R-:W-:Y:S02]  /*5480*/  UIADD3 UR7, UPT, UPT, -UR6, URZ, URZ ;  /* 0x000000ff06077290 */ /* 0x000fe4000fffe1ff */
[----:B------:R-:W-:Y:S02]  /*5490*/  @!UP0 UIMAD UR6, UR9, UR39, UR5 ;  /* 0x00000027090682a4 */ /* 0x000fe4000f8e0205 */
[----:B------:R-:W-:Y:S02]  /*54a0*/  UIMAD UR14, UR15, UR4, UR14 ;  /* 0x000000040f0e72a4 */ /* 0x000fe4000f8e020e */
[----:B------:R-:W-:Y:S01]  /*54b0*/  UIMAD UR13, UR42, UR7, UR13 ;  /* 0x000000072a0d72a4 */ /* 0x000fe2000f8e020d */
[----:B------:R-:W-:Y:S02]  /*54c0*/  @!UP0 UMOV UR5, UR8 ;  /* 0x0000000800058c82 */ /* 0x000fe40008000000 */
[----:B------:R-:W-:Y:S02]  /*54d0*/  UIMAD UR14, UR5, UR15, UR14 ;  /* 0x0000000f050e72a4 */ /* 0x000fe4000f8e020e */
[----:B------:R-:W-:Y:S11]  /*54e0*/  UIMAD UR13, UR6, UR42, UR13 ;  /* 0x0000002a060d72a4 */ /* 0x000ff6000f8e020d */
[----:B------:R-:W-:Y:S01]  /*54f0*/  @!UPT UIADD3 URZ, UPT, UPT, URZ, URZ, URZ ;  /* 0x000000fffffff290 */ /* 0x000fe2000fffe0ff */
.L_x_92:
[----:B------:R-:W3:Y:S01]  /*5500*/  @!UP2 LDCU.128 UR28, c[0x0][0xf10] ;  /* 0x0001e200ff1ca7ac */ /* 0x000ee20008000c00 */
[C---:B------:R-:W-:Y:S02]  /*5510*/  ISETP.NE.U32.AND P1, PT, R4.reuse, RZ, PT ;  /* 0x000000ff0400720c */ /* 0x040fe40003f25070 */
[----:B------:R-:W-:Y:S02]  /*5520*/  ISETP.NE.U32.AND P0, PT, R4, RZ, PT ;  /* 0x000000ff0400720c */ /* 0x000fe40003f05070 */
[C---:B------:R-:W-:Y:S02]  /*5530*/  ISETP.NE.AND.EX P1, PT, R5.reuse, RZ, PT, P1 ;  /* 0x000000ff0500720c */ /* 0x040fe40003f25310 */
[----:B------:R-:W-:Y:S01]  /*5540*/  ISETP.NE.AND.EX P0, PT, R5, RZ, PT, P0 ;  /* 0x000000ff0500720c */ /* 0x000fe20003f05300 */
[----:B------:R-:W4:Y:S01]  /*5550*/  @!UP2 LDCU UR5, c[0x0][0xf0c] ;  /* 0x0001e180ff05a7ac */ /* 0x000f220008000800 */
[----:B------:R-:W-:Y:S01]  /*5560*/  SHF.L.U32 R9, R15, 0x1f, RZ ;  /* 0x0000001f0f097819 */ /* 0x000fe200000006ff */
[----:B------:R-:W-:Y:S02]  /*5570*/  USHF.L.U32 UR35, UR16, 0x7, URZ ;  /* 0x0000000710237899 */ /* 0x000fe400080006ff */
[----:B------:R-:W-:Y:S02]  /*5580*/  USHF.L.U32 UR34, UR11, 0x7, URZ ;  /* 0x000000070b227899 */ /* 0x000fe400080006ff */
[----:B---3--:R-:W-:Y:S07]  /*5590*/  UIMAD.WIDE.U32 UR6, UR14, UR28, URZ ;  /* 0x0000001c0e0672a5 */ /* 0x008fee000f8e00ff */
[----:B------:R-:W-:Y:S01]  /*55a0*/  @!UP2 UMOV UR4, UR7 ;  /* 0x000000070004ac82 */ /* 0x000fe20008000000 */
[----:B----4-:R-:W-:Y:S02]  /*55b0*/  @!UP2 UISETP.NE.AND UP0, UPT, UR5, 0x1, UPT ;  /* 0x000000010500a88c */ /* 0x010fe4000bf05270 */
[----:B------:R-:W-:Y:S02]  /*55c0*/  @!UP2 USHF.R.U32.HI UR4, URZ, UR29, UR4 ;  /* 0x0000001dff04a299 */ /* 0x000fe40008011604 */
[----:B------:R-:W-:Y:S02]  /*55d0*/  UIMAD.WIDE.U32 UR6, UR13, UR31, URZ ;  /* 0x0000001f0d0672a5 */ /* 0x000fe4000f8e00ff */
[----:B------:R-:W-:Y:S02]  /*55e0*/  @!UP2 USEL UR8, UR14, UR4, !UP0 ;  /* 0x000000040e08a287 */ /* 0x000fe4000c000000 */
[----:B------:R-:W-:Y:S03]  /*55f0*/  @!UP2 UISETP.NE.AND UP0, UPT, UR30, 0x1, UPT ;  /* 0x000000011e00a88c */ /* 0x000fe6000bf05270 */
[----:B------:R-:W-:Y:S02]  /*5600*/  @!UP2 UMOV UR6, UR7 ;  /* 0x000000070006ac82 */ /* 0x000fe40008000000 */
[----:B------:R-:W3:Y:S02]  /*5610*/  @!UP2 LDCU UR4, c[0x0][0xf20] ;  /* 0x0001e400ff04a7ac */ /* 0x000ee40008000800 */
[----:B---3--:R-:W-:Y:S04]  /*5620*/  @!UP2 USHF.R.U32.HI UR6, URZ, UR4, UR6 ;  /* 0x00000004ff06a299 */ /* 0x008fe80008011606 */
[----:B------:R-:W-:Y:S04]  /*5630*/  @!UP2 USEL UR6, UR13, UR6, !UP0 ;  /* 0x000000060d06a287 */ /* 0x000fe8000c000000 */
[----:B------:R-:W-:Y:S02]  /*5640*/  @!UP2 UIADD3 UR4, UPT, UPT, -UR8, UR6, URZ ;  /* 0x000000060804a290 */ /* 0x000fe4000fffe1ff */
[----:B------:R-:W-:Y:S02]  /*5650*/  @!UP2 UIADD3 UR6, UPT, UPT, UR8, -UR6, URZ ;  /* 0x800000060806a290 */ /* 0x000fe4000fffe0ff */
[----:B------:R-:W-:Y:S02]  /*5660*/  @!UP2 UIMAD UR14, UR4, UR5, UR14 ;  /* 0x00000005040ea2a4 */ /* 0x000fe4000f8e020e */
[----:B------:R-:W-:Y:S01]  /*5670*/  @!UP2 UIMAD UR13, UR6, UR30, UR13 ;  /* 0x0000001e060da2a4 */ /* 0x000fe2000f8e020d */
[----:B------:R-:W-:Y:S11]  /*5680*/  BRA.U UP3, `(.L_x_93) ;  /* 0x0000000103107547 */ /* 0x000ff6000b800000 */
[----:B--2---:R-:W-:Y:S04]  /*5690*/  MOV R0, UR52 ;  /* 0x0000003400007c02 */ /* 0x004fe80008000f00 */
[----:B------:R-:W-:Y:S04]  /*56a0*/  SHF.L.U32 R11, R0, 0x1f, RZ ;  /* 0x0000001f000b7819 */ /* 0x000fe800000006ff */
[----:B------:R-:W2:Y:S02]  /*56b0*/  SYNCS.PHASECHK.TRANS64.TRYWAIT P2, [UR21+0xb8], R11 ;  /* 0x0000b80bff0075a7 */ /* 0x000ea40008041115 */
[----:B--2---:R-:W-:Y:S05]  /*56c0*/  @!P2 BRA `(.L_x_94) ;  /* 0x000000540064a947 */ /* 0x004fea0003800000 */
.L_x_93:
[----:B------:R-:W-:Y:S05]  /*56d0*/  @!P1 BRA `(.L_x_95) ;  /* 0x0000000000309947 */ /* 0x000fea0003800000 */
[----:B------:R-:W-:Y:S01]  /*56e0*/  ISETP.NE.U32.AND P1, PT, R2, RZ, PT ;  /* 0x000000ff0200720c */ /* 0x000fe20003f25070 */
[----:B------:R-:W3:Y:S01]  /*56f0*/  LDCU.64 UR4, c[0x0][0x358] ;  /* 0x00006b00ff0477ac */ /* 0x000ee20008000a00 */
[----:B------:R-:W-:Y:S02]  /*5700*/  IMAD.MOV.U32 R84, RZ, RZ, 0x1 ;  /* 0x00000001ff547424 */ /* 0x000fe400078e00ff */
[----:B------:R-:W-:Y:S11]  /*5710*/  ISETP.NE.AND.EX P1, PT, R3, RZ, PT, P1 ;  /* 0x000000ff0300720c */ /* 0x000ff60003f25310 */
[----:B------:R-:W-:Y:S02]  /*5720*/  @!UPT UIADD3 URZ, UPT, UPT, URZ, URZ, URZ ;  /* 0x000000fffffff290 */ /* 0x000fe4000fffe0ff */
[----:B--2---:R-:W2:Y:S01]  /*5730*/  @P1 LDC.64 R10, c[0x0][0xc88] ;  /* 0x00032200ff0a1b82 */ /* 0x004ea20000000a00 */
[----:B------:R-:W-:Y:S04]  /*5740*/  @P1 IMAD R0, R4, UR44, RZ ;  /* 0x0000002c04001c24 */ /* 0x000fe8000f8e02ff */
[----:B--2---:R-:W-:Y:S04]  /*5750*/  @P1 IMAD.WIDE R10, R0, 0x4, R10 ;  /* 0x00000004000a1825 */ /* 0x004fe800078e020a */
[----:B------:R-:W-:Y:S01]  /*5760*/  HFMA2 R0, -RZ, RZ, 0, 5.9604644775390625e-08 ;  /* 0x00000001ff007431 */ /* 0x000fe200000001ff */
[----:B---3-5:R3:W5:Y:S04]  /*5770*/  @P1 LDG.E R41, desc[UR4][R10.64] ;  /* 0x000000040a291981 */ /* 0x028768000c1e1900 */
[----:B------:R-:W-:Y:S01]  /*5780*/  @!P1 PRMT R84, R0, 0x7610, R84 ;  /* 0x0000761000549816 */ /* 0x000fe20000000054 */
[----:B---3--:R-:W4:Y:S06]  /*5790*/  @!P1 LDC R41, c[0x0][0xc80] ;  /* 0x00032000ff299b82 */ /* 0x008f2c0000000800 */
.L_x_95:
[----:B----45:R-:W-:Y:S01]  /*57a0*/  @!P0 FSETP.EQ.AND P1, PT, R41, RZ, PT ;  /* 0x000000ff2900820b */ /* 0x030fe20003f22000 */
[----:B------:R-:W-:Y:S01]  /*57b0*/  @!UPT UIADD3 URZ, UPT, UPT, URZ, URZ, URZ ;  /* 0x000000fffffff290 */ /* 0x000fe2000fffe0ff */
[----:B------:R-:W-:Y:S11]  /*57c0*/  @!P0 BRA `(.L_x_96) ;  /* 0x0000000000188947 */ /* 0x000ff60003800000 */
[----:B------:R-:W-:Y:S02]  /*57d0*/  LOP3.LUT P0, RZ, R84, 0xff, RZ, 0xc0, !PT ;  /* 0x000000ff54ff7812 */ /* 0x000fe4000780c0ff */
[----:B------:R-:W-:Y:S04]  /*57e0*/  ISETP.NE.U32.AND P1, PT, R2, RZ, PT ;  /* 0x000000ff0200720c */ /* 0x000fe80003f25070 */
[----:B------:R-:W-:Y:S04]  /*57f0*/  ISETP.NE.AND.EX P1, PT, R3, RZ, PT, P1 ;  /* 0x000000ff0300720c */ /* 0x000fe80003f25310 */
[----:B------:R-:W-:Y:S03]  /*5800*/  PLOP3.LUT P1, PT, P1, PT, PT, 0x8, 0x80 ;  /* 0x000000000080781c */ /* 0x000fe60000f2e170 */
[----:B------:R-:W-:Y:S11]  /*5810*/  @P0 FSETP.EQ.AND P1, PT, R41, RZ, PT ;  /* 0x000000ff2900020b */ /* 0x000ff60003f22000 */
[----:B------:R-:W-:Y:S02]  /*5820*/  @!UPT UIADD3 URZ, UPT, UPT, URZ, URZ, URZ ;  /* 0x000000fffffff290 */ /* 0x000fe4000fffe0ff */
.L_x_96:
[----:B------:R-:W3:Y:S01]  /*5830*/  SYNCS.PHASECHK.TRANS64.TRYWAIT P2, [UR21+0x90], R9 ;  /* 0x00009009ff0075a7 */ /* 0x000ee20008041115 */
[----:B------:R-:W-:Y:S04]  /*5840*/  ELECT P0, URZ, PT ;  /* 0x0000000000ff782f */ /* 0x000fe80003800000 */
[----:B------:R-:W-:Y:S11]  /*5850*/  PLOP3.LUT P1, PT, P1, P0, PT, 0xf2, 0x2f ;  /* 0x00000000002f781c */ /* 0x000ff60000f21e72 */
[----:B------:R-:W-:Y:S02]  /*5860*/  @!UPT UIADD3 URZ, UPT, UPT, URZ, URZ, URZ ;  /* 0x000000fffffff290 */ /* 0x000fe4000fffe0ff */
[----:B------:R-:W-:Y:S05]  /*5870*/  @!P1 IADD3 R8, P0, PT, R16, 0x980, RZ ;  /* 0x0000098010089810 */ /* 0x000fea0007f1e0ff */
[----:B------:R-:W-:Y:S01]  /*5880*/  @!P1 IMAD.X R6, RZ, RZ, R17, P0 ;  /* 0x000000ffff069224 */ /* 0x000fe200000e0611 */
[----:B---3--:R-:W-:Y:S07]  /*5890*/  @!P2 BRA `(.L_x_97) ;  /* 0x000000540008a947 */ /* 0x008fee0003800000 */
.L_x_189:
[----:B------:R-:W-:Y:S01]  /*58a0*/  @!P1 R2UR UR5, R8 ;  /* 0x00000000080592ca */ /* 0x000fe200000e0000 */
[----:B------:R-:W-:Y:S01]  /*58b0*/  VOTEU.ALL UP0, P1 ;  /* 0x0000000000ff7886 */ /* 0x000fe20000800000 */
[----:B------:R-:W-:Y:S01]  /*58c0*/  @!P1 R2UR UR4, R6 ;  /* 0x00000000060492ca */ /* 0x000fe200000e0000 */
[----:B--2---:R-:W-:Y:S01]  /*58d0*/  @!P1 IMAD.MOV.U32 R0, RZ, RZ, 0x2000 ;  /* 0x00002000ff009424 */ /* 0x004fe200078e00ff */
[----:B------:R-:W-:Y:S01]  /*58e0*/  UMOV UR6, 0x0 ;  /* 0x0000000000067882 */ /* 0x000fe20000000000 */
[----:B------:R-:W-:Y:S01]  /*58f0*/  UMOV UR7, 0x10000000 ;  /* 0x1000000000077882 */ /* 0x000fe20000000000 */
[----:B------:R-:W-:Y:S01]  /*5900*/  @!UP0 UIADD3 UR32, UPT, UPT, UR21, 0x200, URZ ;  /* 0x0000020015208890 */ /* 0x000fe2000fffe0ff */
[----:B------:R-:W-:Y:S01]  /*5910*/  @!P1 IADD3 R8, P0, PT, R16, 0x980, RZ ;  /* 0x0000098010089810 */ /* 0x000fe20007f1e0ff */
[----:B------:R-:W-:Y:S01]  /*5920*/  VOTEU.ALL UP0, P1 ;  /* 0x0000000000ff7886 */ /* 0x000fe20000800000 */
[----:B------:R-:W-:Y:S03]  /*5930*/  UMOV UR36, UR44 ;  /* 0x0000002c00247c82 */ /* 0x000fe60008000000 */
[----:B------:R-:W-:Y:S02]  /*5940*/  @!P1 IMAD.X R6, RZ, RZ, R17, P0 ;  /* 0x000000ffff069224 */ /* 0x000fe400000e0611 */
[----:B------:R-:W-:Y:S02]  /*5950*/  IMAD.U32 R10, RZ, RZ, UR5 ;  /* 0x00000005ff0a7e24 */ /* 0x000fe4000f8e00ff */
[----:B------:R-:W-:Y:S03]  /*5960*/  IMAD.U32 R11, RZ, RZ, UR4 ;  /* 0x00000004ff0b7e24 */ /* 0x000fe6000f8e00ff */
[----:B------:R-:W-:Y:S02]  /*5970*/  @!P1 R2UR UR4, R10 ;  /* 0x000000000a0492ca */ /* 0x000fe400000e0000 */
[----:B------:R-:W-:Y:S11]  /*5980*/  @!P1 R2UR UR5, R11 ;  /* 0x000000000b0592ca */ /* 0x000ff600000e0000 */
[----:B------:R-:W-:Y:S02]  /*5990*/  @!UPT UIADD3 URZ, UPT, UPT, URZ, URZ, URZ ;  /* 0x000000fffffff290 */ /* 0x000fe4000fffe0ff */
[----:B------:R2:W-:Y:S01]  /*59a0*/  @!UP0 UTMALDG.3D [UR32], [UR4], desc[UR6] ;  /* 0x00000620040085b4 */ /* 0x0005e20008011000 */
[----:B------:R2:W-:Y:S01]  /*59b0*/  @!P1 SYNCS.ARRIVE.TRANS64.RED.A0TR RZ, [UR21+0x70], R0 ;  /* 0x00007000ffff99a7 */ /* 0x0005e20008300415 */
[----:B------:R-:W-:Y:S01]  /*59c0*/  SYNCS.ARRIVE.TRANS64.RED.A1T0 RZ, [UR49], RZ ;  /* 0x000000ffffff79a7 */ /* 0x000fe20008100431 */
[----:B------:R-:W3:Y:S02]  /*59d0*/  SYNCS.PHASECHK.TRANS64.TRYWAIT P2, [UR21+0x98], R9 ;  /* 0x00009809ff0075a7 */ /* 0x000ee40008041115 */
[----:B--23--:R-:W-:Y:S05]  /*59e0*/  @!P2 BRA `(.L_x_98) ;  /* 0x0000005000cca947 */ /* 0x00cfea0003800000 */
.L_x_191:
        /* <DEDUP_REMOVED lines=8> */
[----:B------:R-:W-:Y:S01]  /*5a70*/  @!UP0 UIADD3 UR24, UPT, UPT, UR21, 0x2200, URZ ;  /* 0x0000220015188890 */ /* 0x000fe2000fffe0ff */
[----:B------:R-:W-:Y:S01]  /*5a80*/  VOTEU.ALL UP0, P1 ;  /* 0x0000000000ff7886 */ /* 0x000fe20000800000 */
[----:B------:R-:W-:Y:S01]  /*5a90*/  UMOV UR27, UR35 ;  /* 0x00000023001b7c82 */ /* 0x000fe20008000000 */
[----:B------:R-:W-:Y:S02]  /*5aa0*/  UMOV UR28, UR44 ;  /* 0x0000002c001c7c82 */ /* 0x000fe40008000000 */
[----:B------:R-:W-:Y:S02]  /*5ab0*/  IMAD.U32 R10, RZ, RZ, UR5 ;  /* 0x00000005ff0a7e24 */ /* 0x000fe4000f8e00ff */
[----:B------:R-:W-:Y:S02]  /*5ac0*/  IMAD.U32 R11, RZ, RZ, UR4 ;  /* 0x00000004ff0b7e24 */ /* 0x000fe4000f8e00ff */
[----:B------:R-:W-:Y:S01]  /*5ad0*/  @!P1 IMAD.X R6, RZ, RZ, R17, P0 ;  /* 0x000000ffff069224 */ /* 0x000fe200000e0611 */
        /* <DEDUP_REMOVED lines=8> */
.L_x_193:
[----:B------:R-:W-:Y:S01]  /*5b60*/  @!P1 R2UR UR5, R8 ;  /* 0x00000000080592ca */ /* 0x000fe200000e0000 */
[----:B------:R-:W-:Y:S01]  /*5b70*/  VOTEU.ALL UP0, P1 ;  /* 0x0000000000ff7886 */ /* 0x000fe20000800000 */
[----:B------:R-:W-:Y:S01]  /*5b80*/  @!P1 R2UR UR4, R6 ;  /* 0x00000000060492ca */ /* 0x000fe200000e0000 */
[----:B--2---:R-:W-:Y:S01]  /*5b90*/  @!P1 IMAD.MOV.U32 R0, RZ, RZ, 0x2000 ;  /* 0x00002000ff009424 */ /* 0x004fe200078e00ff */
[----:B------:R-:W-:Y:S01]  /*5ba0*/  UMOV UR6, 0x0 ;  /* 0x0000000000067882 */ /* 0x000fe20000000000 */
[----:B------:R-:W-:Y:S01]  /*5bb0*/  UMOV UR7, 0x10000000 ;  /* 0x1000000000077882 */ /* 0x000fe20000000000 */
[----:B------:R-:W-:Y:S01]  /*5bc0*/  @!UP0 UIADD3 UR18, UPT, UPT, UR34, 0x40, URZ ;  /* 0x0000004022128890 */ /* 0x000fe2000fffe0ff */
[----:B------:R-:W-:Y:S01]  /*5bd0*/  VIADD R14, R14, 0x1 ;  /* 0x000000010e0e7836 */ /* 0x000fe20000000000 */
[----:B------:R-:W-:Y:S01]  /*5be0*/  @!UP0 UIADD3 UR16, UPT, UPT, UR21, 0x4200, URZ ;  /* 0x0000420015108890 */ /* 0x000fe2000fffe0ff */
[----:B------:R-:W-:Y:S01]  /*5bf0*/  VOTEU.ALL UP0, P1 ;  /* 0x0000000000ff7886 */ /* 0x000fe20000800000 */
[----:B------:R-:W-:Y:S01]  /*5c00*/  UMOV UR19, UR35 ;  /* 0x0000002300137c82 */ /* 0x000fe20008000000 */
[----:B------:R-:W-:Y:S02]  /*5c10*/  UMOV UR20, UR44 ;  /* 0x0000002c00147c82 */ /* 0x000fe40008000000 */
        /* <DEDUP_REMOVED lines=10> */
.L_x_195:
[----:B------:R-:W-:Y:S01]  /*5cc0*/  @!P1 IADD3 R6, P0, PT, R16, 0x980, RZ ;  /* 0x0000098010069810 */ /* 0x000fe20007f1e0ff */
[----:B------:R-:W-:Y:S01]  /*5cd0*/  VOTEU.ALL UP0, P1 ;  /* 0x0000000000ff7886 */ /* 0x000fe20000800000 */
[----:B------:R-:W-:Y:S01]  /*5ce0*/  UMOV UR6, 0x0 ;  /* 0x0000000000067882 */ /* 0x000fe20000000000 */
[----:B------:R-:W-:Y:S01]  /*5cf0*/  UMOV UR7, 0x10000000 ;  /* 0x1000000000077882 */ /* 0x000fe20000000000 */
[----:B------:R-:W-:Y:S01]  /*5d00*/  @!P1 R2UR UR5, R6 ;  /* 0x00000000060592ca */ /* 0x000fe200000e0000 */
[----:B--2---:R-:W-:Y:S01]  /*5d10*/  @!P1 IMAD.X R0, RZ, RZ, R17, P0 ;  /* 0x000000ffff009224 */ /* 0x004fe200000e0611 */
[----:B------:R-:W-:Y:S01]  /*5d20*/  @!UP0 UIADD3 UR10, UPT, UPT, UR34, 0x60, URZ ;  /* 0x00000060220a8890 */ /* 0x000fe2000fffe0ff */
[----:B------:R-:W-:Y:S01]  /*5d30*/  R2UR UR16, R87 ;  /* 0x00000000571072ca */ /* 0x000fe200000e0000 */
[----:B------:R-:W-:Y:S01]  /*5d40*/  @!UP0 UIADD3 UR8, UPT, UPT, UR21, 0x6200, URZ ;  /* 0x0000620015088890 */ /* 0x000fe2000fffe0ff */
[----:B------:R-:W-:Y:S01]  /*5d50*/  R2UR UR18, R86 ;  /* 0x00000000561272ca */ /* 0x000fe200000e0000 */
[----:B------:R-:W-:Y:S01]  /*5d60*/  @!UP0 UIADD3 UR9, UPT, UPT, UR21, 0x88, URZ ;  /* 0x0000008815098890 */ /* 0x000fe2000fffe0ff */
[----:B------:R-:W-:Y:S01]  /*5d70*/  @!P1 R2UR UR4, R0 ;  /* 0x00000000000492ca */ /* 0x000fe200000e0000 */
[----:B------:R-:W-:Y:S01]  /*5d80*/  VOTEU.ALL UP0, P1 ;  /* 0x0000000000ff7886 */ /* 0x000fe20000800000 */
[----:B------:R-:W-:Y:S01]  /*5d90*/  UMOV UR11, UR35 ;  /* 0x00000023000b7c82 */ /* 0x000fe20008000000 */
[----:B------:R-:W-:Y:S01]  /*5da0*/  UMOV UR12, UR44 ;  /* 0x0000002c000c7c82 */ /* 0x000fe20008000000 */
[C---:B------:R-:W-:Y:S01]  /*5db0*/  ISETP.NE.AND P0, PT, R14.reuse, 0x2, PT ;  /* 0x000000020e00780c */ /* 0x040fe20003f05270 */
[----:B------:R-:W-:Y:S01]  /*5dc0*/  UPLOP3.LUT UP3, UPT, UPT, UPT, UPT, 0x80, 0x8 ;  /* 0x000000000008789c */ /* 0x000fe20003f6f070 */
[----:B------:R-:W-:Y:S01]  /*5dd0*/  IMAD.U32 R8, RZ, RZ, UR5 ;  /* 0x00000005ff087e24 */ /* 0x000fe2000f8e00ff */
[----:B------:R-:W-:Y:S01]  /*5de0*/  LOP3.LUT R15, R15, 0x1, RZ, 0x3c, !PT ;  /* 0x000000010f0f7812 */ /* 0x000fe200078e3cff */
[----:B------:R-:W-:Y:S01]  /*5df0*/  UMOV UR44, UR37 ;  /* 0x00000025002c7c82 */ /* 0x000fe20008000000 */
[----:B------:R-:W-:Y:S01]  /*5e00*/  SEL R0, RZ, 0x1, P0 ;  /* 0x00000001ff007807 */ /* 0x000fe20000000000 */
[----:B------:R-:W-:Y:S01]  /*5e10*/  UIADD3 UR16, UPT, UPT, UR14, UR16, URZ ;  /* 0x000000100e107290 */ /* 0x000fe2000fffe0ff */
[----:B------:R-:W-:Y:S02]  /*5e20*/  SEL R14, R14, RZ, P0 ;  /* 0x000000ff0e0e7207 */ /* 0x000fe40000000000 */
[----:B------:R-:W-:Y:S01]  /*5e30*/  IMAD.U32 R9, RZ, RZ, UR4 ;  /* 0x00000004ff097e24 */ /* 0x000fe2000f8e00ff */
[----:B------:R-:W-:Y:S02]  /*5e40*/  @!P1 R2UR UR4, R8 ;  /* 0x00000000080492ca */ /* 0x000fe400000e0000 */
[----:B------:R-:W-:Y:S02]  /*5e50*/  LOP3.LUT R13, R13, R0, RZ, 0x3c, !PT ;  /* 0x000000000d0d7212 */ /* 0x000fe400078e3cff */
[----:B------:R-:W-:Y:S11]  /*5e60*/  @!P1 R2UR UR5, R9 ;  /* 0x00000000090592ca */ /* 0x000ff600000e0000 */
[----:B------:R-:W-:Y:S02]  /*5e70*/  @!UPT UIADD3 URZ, UPT, UPT, URZ, URZ, URZ ;  /* 0x000000fffffff290 */ /* 0x000fe4000fffe0ff */
[----:B------:R2:W-:Y:S01]  /*5e80*/  @!UP0 UTMALDG.3D [UR8], [UR4], desc[UR6] ;  /* 0x00000608040085b4 */ /* 0x0005e20008011000 */
[----:B------:R3:W-:Y:S01]  /*5e90*/  @!P1 SYNCS.ARRIVE.TRANS64.RED.A0TR RZ, [UR21+0x88], R7 ;  /* 0x00008807ffff99a7 */ /* 0x0007e20008300415 */
[----:B------:R-:W-:Y:S01]  /*5ea0*/  SYNCS.ARRIVE.TRANS64.RED.A1T0 RZ, [UR46], RZ ;  /* 0x000000ffffff79a7 */ /* 0x000fe2000810042e */
[----:B--2---:R-:W-:Y:S01]  /*5eb0*/  UIADD3 UR11, UPT, UPT, UR13, UR18, URZ ;  /* 0x000000120d0b7290 */ /* 0x004fe2000fffe0ff */
[----:B------:R-:W-:Y:S11]  /*5ec0*/  BRA.U UP1, `(.L_x_101) ;  /* 0xfffffff1016c7547 */ /* 0x000ff6000b83ffff */
[----:B------:R-:W-:-:S04]  /*5ed0*/  SHF.L.U32 R3, R15, 0x1f, RZ ;  /* 0x0000001f0f037819 */ /* 0x000fc800000006ff */
[----:B------:R-:W2:Y:S02]  /*5ee0*/  SYNCS.PHASECHK.TRANS64.TRYWAIT P0, [UR21+0x90], R3 ;  /* 0x00009003ff0075a7 */ /* 0x000ea40008001115 */
[----:B--2---:R-:W-:Y:S05]  /*5ef0*/  @!P0 BRA `(.L_x_102) ;  /* 0x0000004c00d08947 */ /* 0x004fea0003800000 */
.L_x_197:
[----:B------:R-:W4:Y:S02]  /*5f00*/  SYNCS.PHASECHK.TRANS64.TRYWAIT P0, [UR21+0x98], R3 ;  /* 0x00009803ff0075a7 */ /* 0x000f240008001115 */
[----:B----4-:R-:W-:Y:S05]  /*5f10*/  @!P0 BRA `(.L_x_103) ;  /* 0x0000004c00e08947 */ /* 0x010fea0003800000 */
.L_x_199:
[----:B------:R-:W4:Y:S02]  /*5f20*/  SYNCS.PHASECHK.TRANS64.TRYWAIT P0, [UR21+0xa0], R3 ;  /* 0x0000a003ff0075a7 */ /* 0x000f240008001115 */
[----:B----4-:R-:W-:Y:S05]  /*5f30*/  @!P0 BRA `(.L_x_104) ;  /* 0x0000004c00f08947 */ /* 0x010fea0003800000 */
.L_x_201:
[----:B--2---:R-:W-:-:S07]  /*5f40*/  MOV R0, UR21 ;  /* 0x0000001500007c02 */ /* 0x004fce0008000f00 */
.L_x_105:
[----:B--2---:R-:W-:-:S04]  /*5f50*/  SHF.L.U32 R3, R15, 0x1f, RZ ;  /* 0x0000001f0f037819 */ /* 0x004fc800000006ff */
[----:B------:R2:W4:Y:S03]  /*5f60*/  SYNCS.PHASECHK.TRANS64.TRYWAIT P0, [R0+URZ+0xa8], R3 ;  /* 0x0000a803000075a7 */ /* 0x00052600080011ff */
[----:B----4-:R-:W-:Y:S05]  /*5f70*/  @!P0 NANOSLEEP.SYNCS 0x989680 ;  /* 0x009896800000895d */ /* 0x010fea0003900000 */
[----:B------:R-:W4:Y:S02]  /*5f80*/  @!P0 SYNCS.PHASECHK.TRANS64 P0, [R0+URZ+0xa8], R3 ;  /* 0x0000a803000085a7 */ /* 0x000f2400080010ff */
[----:B-1--4-:R-:W-:Y:S05]  /*5f90*/  @P0 EXIT ;  /* 0x000000000000094d */ /* 0x012fea0003800000 */
[----:B------:R-:W-:Y:S05]  /*5fa0*/  BRA `(.L_x_105) ;  /* 0xfffffffc00e87947 */ /* 0x000fea000383ffff */
.L_x_90:
[----:B------:R-:W-:-:S06]  /*5fb0*/  UISETP.GE.AND UP0, UPT, UR17, 0x4, UPT ;  /* 0x000000041100788c */ /* 0x000fcc000bf06270 */
[----:B------:R-:W-:-:S13]  /*5fc0*/  PLOP3.LUT P0, PT, PT, PT, UP0, 0x80, 0x8 ;  /* 0x000000000008781c */ /* 0x000fda0003f0f008 */
[----:B------:R-:W-:Y:S05]  /*5fd0*/  @!P0 EXIT ;  /* 0x000000000000894d */ /* 0x000fea0003800000 */
[----:B------:R-:W1:Y:S08]  /*5fe0*/  S2UR UR4, SR_CgaCtaId ;  /* 0x00000000000479c3 */ /* 0x000e700000008800 */
[----:B------:R-:W-:Y:S01]  /*5ff0*/  BAR.SYNC.DEFER_BLOCKING 0x6, 0xa0 ;  /* 0x0182800000007b1d */ /* 0x000fe20000010000 */
[C---:B------:R-:W-:Y:S01]  /*6000*/  IMAD.SHL.U32 R4, R98.reuse, 0x20, RZ ;  /* 0x0000002062047824 */ /* 0x040fe200078e00ff */
[C---:B------:R-:W-:Y:S01]  /*6010*/  LOP3.LUT R99, R98.reuse, 0x60, RZ, 0xc0, !PT ;  /* 0x0000006062637812 */ /* 0x040fe200078ec0ff */
[C---:B------:R-:W-:Y:S01]  /*6020*/  IMAD.SHL.U32 R97, R98.reuse, 0x4, RZ ;  /* 0x0000000462617824 */ /* 0x040fe200078e00ff */
[C---:B------:R-:W-:Y:S01]  /*6030*/  LOP3.LUT R96, R98.reuse, 0x2, RZ, 0xc0, !PT ;  /* 0x0000000262607812 */ /* 0x040fe200078ec0ff */
[----:B------:R-:W-:Y:S01]  /*6040*/  IMAD.U32 R37, R98, 0x10000, RZ ;  /* 0x0001000062257824 */ /* 0x000fe200078e00ff */
[----:B------:R-:W-:-:S02]  /*6050*/  UMOV UR43, 0x400 ;  /* 0x00000400002b7882 */ /* 0x000fc40000000000 */
[----:B------:R-:W2:Y:S01]  /*6060*/  LDC.64 R80, c[0x0][0xc88] ;  /* 0x00032200ff507b82 */ /* 0x000ea20000000a00 */
[----:B------:R-:W-:Y:S01]  /*6070*/  LOP3.LUT R6, R4, 0xc0, RZ, 0xc0, !PT ;  /* 0x000000c004067812 */ /* 0x000fe200078ec0ff */
[----:B------:R-:W-:Y:S01]  /*6080*/  HFMA2 R90, -RZ, RZ, 0, 0 ;  /* 0x00000000ff5a7431 */ /* 0x000fe200000001ff */
[----:B------:R-:W-:Y:S01]  /*6090*/  LOP3.LUT R98, R98, 0x4, RZ, 0xc0, !PT ;  /* 0x0000000462627812 */ /* 0x000fe200078ec0ff */
[----:B------:R-:W-:Y:S01]  /*60a0*/  IMAD.MOV.U32 R94, RZ, RZ, 0x1 ;  /* 0x00000001ff5e7424 */ /* 0x000fe200078e00ff */
[----:B------:R-:W-:Y:S01]  /*60b0*/  LOP3.LUT R97, R6, 0x18, R97, 0xf8, !PT ;  /* 0x0000001806617812 */ /* 0x000fe200078ef861 */
[----:B------:R-:W-:Y:S01]  /*60c0*/  IMAD.MOV.U32 R36, RZ, RZ, RZ ;  /* 0x000000ffff247224 */ /* 0x000fe200078e00ff */
[----:B------:R-:W-:Y:S01]  /*60d0*/  LOP3.LUT R37, R37, 0x600000, RZ, 0xc0, !PT ;  /* 0x0060000025257812 */ /* 0x000fe200078ec0ff */
[----:B------:R-:W3:Y:S01]  /*60e0*/  LDC.64 R82, c[0x0][0xc90] ;  /* 0x00032400ff527b82 */ /* 0x000ee20000000a00 */
[----:B------:R-:W-:Y:S02]  /*60f0*/  LOP3.LUT R97, R97, 0xf20, R4, 0xf8, !PT ;  /* 0x00000f2061617812 */ /* 0x000fe400078ef804 */
[----:B------:R-:W-:Y:S01]  /*6100*/  CS2R R92, SRZ ;  /* 0x00000000005c7805 */ /* 0x000fe2000001ff00 */
[----:B------:R-:W4:Y:S01]  /*6110*/  LDCU UR59, c[0x0][0x370] ;  /* 0x00006e00ff3b77ac */ /* 0x000f220008000800 */
[----:B------:R-:W2:Y:S03]  /*6120*/  LDCU.64 UR62, c[0x0][0x348] ;  /* 0x00006900ff3e77ac */ /* 0x000ea60008000a00 */
[----:B------:R-:W2:Y:S01]  /*6130*/  LDC.64 R78, c[0x0][0xcb0] ;  /* 0x00032c00ff4e7b82 */ /* 0x000ea20000000a00 */
[----:B-1----:R-:W-:Y:S01]  /*6140*/  ULEA UR43, UR4, UR43, 0x18 ;  /* 0x0000002b042b7291 */ /* 0x002fe2000f8ec0ff */
[----:B------:R-:W1:Y:S06]  /*6150*/  LDCU UR42, c[0x0][0xf0c] ;  /* 0x0001e180ff2a77ac */ /* 0x000e6c0008000800 */
[----:B------:R-:W1:Y:S01]  /*6160*/  LDC.64 R76, c[0x0][0xca8] ;  /* 0x00032a00ff4c7b82 */ /* 0x000e620000000a00 */
[----:B------:R-:W-:Y:S01]  /*6170*/  UIADD3 UR4, UPT, UPT, UR43, 0x200, URZ ;  /* 0x000002002b047890 */ /* 0x000fe2000fffe0ff */
[----:B------:R-:W1:Y:S01]  /*6180*/  LDCU UR38, c[0x0][0xf30] ;  /* 0x0001e600ff2677ac */ /* 0x000e620008000800 */
[----:B------:R-:W4:Y:S04]  /*6190*/  LDS R0, [UR43+0x150] ;  /* 0x0001502bff007984 */ /* 0x000f280008000800 */
[----:B------:R-:W-:Y:S01]  /*61a0*/  IMAD.U32 R88, RZ, RZ, UR4 ;  /* 0x00000004ff587e24 */ /* 0x000fe2000f8e00ff */
[----:B------:R-:W1:Y:S04]  /*61b0*/  LDCU.64 UR56, c[0x0][0xc88] ;  /* 0x00019100ff3877ac */ /* 0x000e680008000a00 */
[----:B------:R-:W-:Y:S01]  /*61c0*/  LEA R97, R97, R88, 0x1 ;  /* 0x0000005861617211 */ /* 0x000fe200078e08ff */
[----:B------:R-:W1:Y:S04]  /*61d0*/  LDCU.64 UR40, c[0x0][0xf28] ;  /* 0x0001e500ff2877ac */ /* 0x000e680008000a00 */
[--C-:B------:R-:W-:Y:S01]  /*61e0*/  IMAD R96, R96, -0x10, R97.reuse ;  /* 0xfffffff060607824 */ /* 0x100fe200078e0261 */
[----:B------:R-:W1:Y:S01]  /*61f0*/  LDCU.128 UR52, c[0x0][0xf10] ;  /* 0x0001e200ff3477ac */ /* 0x000e620008000c00 */
[----:B------:R-:W-:Y:S01]  /*6200*/  IMAD R95, R98, -0x10, R97 ;  /* 0xfffffff0625f7824 */ /* 0x000fe200078e0261 */
[----:B------:R-:W1:Y:S01]  /*6210*/  LDCU UR58, c[0x0][0x374] ;  /* 0x00006e80ff3a77ac */ /* 0x000e620008000800 */
[----:B------:R-:W-:Y:S01]  /*6220*/  UMOV UR47, URZ ;  /* 0x000000ff002f7c82 */ /* 0x000fe20008000000 */
[----:B------:R-:W-:Y:S01]  /*6230*/  UMOV UR46, URZ ;  /* 0x000000ff002e7c82 */ /* 0x000fe20008000000 */
[----:B--234-:R-:W-:-:S07]  /*6240*/  IADD3 R37, PT, PT, R0, R37, RZ ;  /* 0x0000002500257210 */ /* 0x01cfce0007ffe0ff */
.L_x_149:
[----:B------:R-:W-:Y:S02]  /*6250*/  LEA R3, R90, UR43, 0x3 ;  /* 0x0000002b5a037c11 */ /* 0x000fe4000f8e18ff */
[----:B------:R-:W-:Y:S02]  /*6260*/  SHF.L.U32 R0, R92, 0x1f, RZ ;  /* 0x0000001f5c007819 */ /* 0x000fe400000006ff */
[----:B------:R-:W-:Y:S02]  /*6270*/  LEA R5, R90, UR43, 0x4 ;  /* 0x0000002b5a057c11 */ /* 0x000fe4000f8e20ff */
[----:B--2---:R-:W2:Y:S02]  /*6280*/  SYNCS.PHASECHK.TRANS64.TRYWAIT P0, [R3+URZ+0xc0], R0 ;  /* 0x0000c000030075a7 */ /* 0x004ea400080011ff */
[----:B-12---:R-:W-:Y:S05]  /*6290*/  @!P0 BRA `(.L_x_106) ;  /* 0x0000004c00308947 */ /* 0x006fea0003800000 */
.L_x_202:
[----:B------:R-:W3:Y:S01]  /*62a0*/  LDS.128 R4, [R5+0x130] ;  /* 0x0001300005047984 */ /* 0x000ee20000000c00 */
[----:B------:R-:W-:Y:S01]  /*62b0*/  UISETP.GE.AND UP0, UPT, UR39, 0x1, UPT ;  /* 0x000000012700788c */ /* 0x000fe2000bf06270 */
[----:B------:R-:W-:Y:S01]  /*62c0*/  @!PT LDS RZ, [RZ] ;  /* 0x00000000fffff984 */ /* 0x000fe20000000800 */
[----:B------:R-:W-:Y:S01]  /*62d0*/  @!PT LDS RZ, [RZ] ;  /* 0x00000000fffff984 */ /* 0x000fe20000000800 */
[----:B------:R-:W-:Y:S01]  /*62e0*/  @!PT LDS RZ, [RZ] ;  /* 0x00000000fffff984 */ /* 0x000fe20000000800 */
[----:B------:R-:W-:Y:S01]  /*62f0*/  @!PT LDS RZ, [RZ] ;  /* 0x00000000fffff984 */ /* 0x000fe20000000800 */
[----:B------:R4:W-:Y:S06]  /*6300*/  MEMBAR.ALL.CTA ;  /* 0x0000000000007992 */ /* 0x0009ec0000008000 */
[----:B----4-:R-:W4:Y:S01]  /*6310*/  FENCE.VIEW.ASYNC.S ;  /* 0x00000000000073c6 */ /* 0x010f220000000000 */
[----:B---3--:R-:W-:Y:S11]  /*6320*/  LOP3.LUT P0, RZ, R6, 0x1, RZ, 0xc0, !PT ;  /* 0x0000000106ff7812 */ /* 0x008ff6000780c0ff */
[----:B------:R-:W-:Y:S02]  /*6330*/  @!UPT UIADD3 URZ, UPT, UPT, URZ, URZ, URZ ;  /* 0x000000fffffff290 */ /* 0x000fe4000fffe0ff */
[----:B----4-:R-:W-:Y:S01]  /*6340*/  VOTEU.ANY UP1, P0 ;  /* 0x0000000000ff7886 */ /* 0x010fe20000020100 */
[----:B------:R-:W-:Y:S01]  /*6350*/  PLOP3.LUT P0, PT, PT, PT, UP1, 0x80, 0x8 ;  /* 0x000000000008781c */ /* 0x000fe20003f0f018 */
[----:B------:R-:W-:Y:S11]  /*6360*/  UP2UR UR61, UPR, URZ, 0x2 ;  /* 0x00000002ff3d7883 */ /* 0x000ff60008000000 */
[----:B------:R-:W-:Y:S01]  /*6370*/  @!UPT UIADD3 URZ, UPT, UPT, URZ, URZ, URZ ;  /* 0x000000fffffff290 */ /* 0x000fe2000fffe0ff */
[----:B--2---:R-:W-:Y:S02]  /*6380*/  @P0 SHF.R.U32.HI R0, RZ, 0x10, R5 ;  /* 0x00000010ff000819 */ /* 0x004fe40000011605 */
        /* <DEDUP_REMOVED lines=12> */
[----:B------:R-:W3:Y:S01]  /*6450*/  LDCU UR10, c[0x0][0xf20] ;  /* 0x0001e400ff0a77ac */ /* 0x000ee20008000800 */
[----:B-1----:R-:W-:Y:S02]  /*6460*/  UIMAD.WIDE.U32 UR4, UR58, UR55, URZ ;  /* 0x000000373a0472a5 */ /* 0x002fe4000f8e00ff */
[----:B------:R-:W-:Y:S02]  /*6470*/  UIMAD.WIDE.U32 UR6, UR59, UR52, URZ ;  /* 0x000000343b0672a5 */ /* 0x000fe4000f8e00ff */
[----:B------:R-:W-:Y:S02]  /*6480*/  UISETP.NE.AND UP0, UPT, UR54, 0x1, UPT ;  /* 0x000000013600788c */ /* 0x000fe4000bf05270 */
[----:B------:R-:W-:Y:S02]  /*6490*/  UIMAD.WIDE.U32 UR8, UR36, UR55, URZ ;  /* 0x00000037240872a5 */ /* 0x000fe4000f8e00ff */
[----:B------:R-:W-:Y:S02]  /*64a0*/  UIMAD.WIDE.U32 UR12, UR37, UR52, URZ ;  /* 0x00000034250c72a5 */ /* 0x000fe4000f8e00ff */
[----:B------:R-:W-:Y:S02]  /*64b0*/  UISETP.NE.AND UP1, UPT, UR42, 0x1, UPT ;  /* 0x000000012a00788c */ /* 0x000fe4000bf25270 */
[----:B------:R-:W-:Y:S01]  /*64c0*/  UISETP.NE.AND UP2, UPT, UR39, 0x1, UPT ;  /* 0x000000012700788c */ /* 0x000fe2000bf45270 */
[----:B------:R-:W-:Y:S02]  /*64d0*/  UMOV UR4, UR5 ;  /* 0x0000000500047c82 */ /* 0x000fe40008000000 */
[----:B---3--:R-:W-:Y:S03]  /*64e0*/  USHF.R.U32.HI UR5, URZ, UR10, UR4 ;  /* 0x0000000aff057299 */ /* 0x008fe60008011604 */
[----:B------:R-:W-:Y:S02]  /*64f0*/  UMOV UR4, UR7 ;  /* 0x0000000700047c82 */ /* 0x000fe40008000000 */
[----:B------:R-:W-:Y:S02]  /*6500*/  USHF.R.U32.HI UR7, URZ, UR53, UR4 ;  /* 0x00000035ff077299 */ /* 0x000fe40008011604 */
[----:B------:R-:W-:Y:S02]  /*6510*/  USEL UR4, UR58, UR5, !UP0 ;  /* 0x000000053a047287 */ /* 0x000fe4000c000000 */
[----:B------:R-:W-:Y:S01]  /*6520*/  USEL UR7, UR59, UR7, !UP1 ;  /* 0x000000073b077287 */ /* 0x000fe2000c800000 */
[----:B------:R-:W-:Y:S01]  /*6530*/  UMOV UR5, UR9 ;  /* 0x0000000900057c82 */ /* 0x000fe20008000000 */
[----:B------:R-:W-:Y:S02]  /*6540*/  UIMAD.WIDE.U32 UR8, UR4, UR40, URZ ;  /* 0x00000028040872a5 */ /* 0x000fe4000f8e00ff */
[----:B------:R-:W-:Y:S03]  /*6550*/  USHF.R.U32.HI UR6, URZ, UR10, UR5 ;  /* 0x0000000aff067299 */ /* 0x000fe60008011605 */
[----:B------:R-:W-:Y:S01]  /*6560*/  UMOV UR5, UR13 ;  /* 0x0000000d00057c82 */ /* 0x000fe20008000000 */
[----:B------:R-:W-:Y:S02]  /*6570*/  UIMAD.WIDE.U32 UR12, UR7, UR40, URZ ;  /* 0x00000028070c72a5 */ /* 0x000fe4000f8e00ff */
[----:B------:R-:W-:Y:S02]  /*6580*/  USHF.R.U32.HI UR10, URZ, UR53, UR5 ;  /* 0x00000035ff0a7299 */ /* 0x000fe40008011605 */
[----:B------:R-:W-:Y:S01]  /*6590*/  USEL UR6, UR36, UR6, !UP0 ;  /* 0x0000000624067287 */ /* 0x000fe2000c000000 */
[----:B------:R-:W-:Y:S02]  /*65a0*/  UMOV UR5, UR9 ;  /* 0x0000000900057c82 */ /* 0x000fe40008000000 */
[----:B------:R-:W-:Y:S01]  /*65b0*/  UMOV UR8, UR13 ;  /* 0x0000000d00087c82 */ /* 0x000fe20008000000 */
[----:B------:R-:W-:Y:S02]  /*65c0*/  @UP2 USHF.R.U32.HI UR4, URZ, UR41, UR5 ;  /* 0x00000029ff042299 */ /* 0x000fe40008011605 */
[----:B------:R-:W-:Y:S02]  /*65d0*/  @UP2 USHF.R.U32.HI UR7, URZ, UR41, UR8 ;  /* 0x00000029ff072299 */ /* 0x000fe40008011608 */
[----:B------:R-:W-:Y:S02]  /*65e0*/  UIMAD UR4, UR39, UR4, URZ ;  /* 0x00000004270472a4 */ /* 0x000fe4000f8e02ff */
        /* <DEDUP_REMOVED lines=8> */
[----:B------:R-:W-:Y:S02]  /*6670*/  USEL UR12, UR6, UR4, !UP2 ;  /* 0x00000004060c7287 */ /* 0x000fe4000d000000 */
[----:B------:R-:W-:Y:S02]  /*6680*/  UIADD3 UR8, UPT, UPT, -UR5, URZ, URZ ;  /* 0x000000ff05087290 */ /* 0x000fe4000fffe1ff */
[----:B------:R-:W-:Y:S01]  /*6690*/  UIADD3 UR10, UPT, UPT, -UR12, URZ, URZ ;  /* 0x000000ff0c0a7290 */ /* 0x000fe2000fffe1ff */
[----:B------:R-:W-:Y:S01]  /*66a0*/  @!UP0 UMOV UR4, UR9 ;  /* 0x0000000900048c82 */ /* 0x000fe20008000000 */
[----:B------:R-:W-:Y:S02]  /*66b0*/  UIADD3 UR9, UPT, UPT, -UR6, URZ, URZ ;  /* 0x000000ff06097290 */ /* 0x000fe4000fffe1ff */
[----:B------:R-:W-:Y:S02]  /*66c0*/  @!UP0 USHF.R.U32.HI UR4, URZ, UR41, UR4 ;  /* 0x00000029ff048299 */ /* 0x000fe40008011604 */
[----:B------:R-:W-:Y:S02]  /*66d0*/  UIMAD UR10, UR39, UR10, UR6 ;  /* 0x0000000a270a72a4 */ /* 0x000fe4000f8e0206 */
[----:B------:R-:W-:Y:S04]  /*66e0*/  @!UP0 USEL UR4, UR5, UR4, !UP2 ;  /* 0x0000000405048287 */ /* 0x000fe8000d000000 */
[----:B------:R-:W-:Y:S02]  /*66f0*/  @!UP0 UIMAD UR10, UR7, UR10, UR4 ;  /* 0x0000000a070a82a4 */ /* 0x000fe4000f8e0204 */
[----:B------:R-:W-:Y:S02]  /*6700*/  @!UP0 UIADD3 UR12, UPT, UPT, UR12, -UR4, URZ ;  /* 0x800000040c0c8290 */ /* 0x000fe4000fffe0ff */
[----:B------:R-:W-:Y:S02]  /*6710*/  UIMAD UR7, UR42, UR8, UR37 ;  /* 0x000000082a0772a4 */ /* 0x000fe4000f8e0225 */
[----:B------:R-:W-:Y:S02]  /*6720*/  @!UP0 UIMAD UR6, UR12, UR39, UR5 ;  /* 0x000000270c0682a4 */ /* 0x000fe4000f8e0205 */
[----:B------:R-:W-:Y:S01]  /*6730*/  UIMAD UR4, UR54, UR9, UR36 ;  /* 0x00000009360472a4 */ /* 0x000fe2000f8e0224 */
[----:B------:R-:W-:Y:S02]  /*6740*/  @!UP0 UMOV UR5, UR10 ;  /* 0x0000000a00058c82 */ /* 0x000fe40008000000 */
[----:B------:R-:W-:Y:S02]  /*6750*/  UIMAD UR37, UR5, UR42, UR7 ;  /* 0x0000002a052572a4 */ /* 0x000fe4000f8e0207 */
[----:B------:R-:W-:Y:S11]  /*6760*/  UIMAD UR36, UR6, UR54, UR4 ;  /* 0x00000036062472a4 */ /* 0x000ff6000f8e0204 */
[----:B------:R-:W-:Y:S01]  /*6770*/  @!UPT UIADD3 URZ, UPT, UPT, URZ, URZ, URZ ;  /* 0x000000fffffff290 */ /* 0x000fe2000fffe0ff */
.L_x_107:
[----:B-1----:R-:W-:Y:S01]  /*6780*/  UISETP.NE.AND UP0, UPT, UR38, 0x1, UPT ;  /* 0x000000012600788c */ /* 0x002fe2000bf05270 */
[----:B------:R-:W-:Y:S01]  /*6790*/  LOP3.LUT P0, RZ, R88, 0x1b0, RZ, 0xc0, !PT ;  /* 0x000001b058ff7812 */ /* 0x000fe2000780c0ff */
[----:B------:R-:W-:Y:S01]  /*67a0*/  USHF.L.U32 UR49, UR11, 0x7, URZ ;  /* 0x000000070b317899 */ /* 0x000fe200080006ff */
[----:B------:R-:W-:Y:S01]  /*67b0*/  BSSY.RECONVERGENT B6, `(.L_x_108) ;  /* 0x0000034000067945 */ /* 0x000fe20003800200 */
[----:B------:R-:W-:Y:S01]  /*67c0*/  USHF.L.U32 UR50, UR16, 0x7, URZ ;  /* 0x0000000710327899 */ /* 0x000fe200080006ff */
[----:B------:R-:W-:Y:S06]  /*67d0*/  IADD3 R90, PT, PT, R90, 0x1, RZ ;  /* 0x000000015a5a7810 */ /* 0x000fec0007ffe0ff */
[----:B------:R-:W1:Y:S01]  /*67e0*/  @!UP0 LDCU.128 UR12, c[0x0][0xf10] ;  /* 0x0001e200ff0c87ac */ /* 0x000e620008000c00 */
[----:B------:R-:W3:Y:S01]  /*67f0*/  @!UP0 LDCU UR5, c[0x0][0xf0c] ;  /* 0x0001e180ff0587ac */ /* 0x000ee20008000800 */
[----:B------:R-:W4:Y:S01]  /*6800*/  @!UP0 LDCU UR10, c[0x0][0xf20] ;  /* 0x0001e400ff0a87ac */ /* 0x000f220008000800 */
[----:B-1----:R-:W-:Y:S02]  /*6810*/  UIMAD.WIDE.U32 UR8, UR37, UR12, URZ ;  /* 0x0000000c250872a5 */ /* 0x002fe4000f8e00ff */
[----:B------:R-:W-:Y:S02]  /*6820*/  UIMAD.WIDE.U32 UR6, UR36, UR15, URZ ;  /* 0x0000000f240672a5 */ /* 0x000fe4000f8e00ff */
[----:B------:R-:W-:Y:S03]  /*6830*/  @!UP0 UISETP.NE.AND UP1, UPT, UR14, 0x1, UPT ;  /* 0x000000010e00888c */ /* 0x000fe6000bf25270 */
[----:B------:R-:W-:Y:S01]  /*6840*/  @!UP0 UMOV UR4, UR9 ;  /* 0x0000000900048c82 */ /* 0x000fe20008000000 */
[----:B---3--:R-:W-:Y:S02]  /*6850*/  @!UP0 UISETP.NE.AND UP2, UPT, UR5, 0x1, UPT ;  /* 0x000000010500888c */ /* 0x008fe4000bf45270 */
[----:B------:R-:W-:Y:S01]  /*6860*/  @!UP0 USHF.R.U32.HI UR4, URZ, UR13, UR4 ;  /* 0x0000000dff048299 */ /* 0x000fe20008011604 */
[----:B------:R-:W-:Y:S02]  /*6870*/  @!UP0 UMOV UR6, UR7 ;  /* 0x0000000700068c82 */ /* 0x000fe40008000000 */
[----:B----4-:R-:W-:Y:S02]  /*6880*/  @!UP0 USHF.R.U32.HI UR6, URZ, UR10, UR6 ;  /* 0x0000000aff068299 */ /* 0x010fe40008011606 */
[----:B------:R-:W-:Y:S02]  /*6890*/  @!UP0 USEL UR7, UR37, UR4, !UP2 ;  /* 0x0000000425078287 */ /* 0x000fe4000d000000 */
[----:B------:R-:W-:Y:S04]  /*68a0*/  @!UP0 USEL UR6, UR36, UR6, !UP1 ;  /* 0x0000000624068287 */ /* 0x000fe8000c800000 */
[----:B------:R-:W-:Y:S02]  /*68b0*/  @!UP0 UIADD3 UR4, UPT, UPT, -UR7, UR6, URZ ;  /* 0x0000000607048290 */ /* 0x000fe4000fffe1ff */
[----:B------:R-:W-:Y:S02]  /*68c0*/  @!UP0 UIADD3 UR6, UPT, UPT, UR7, -UR6, URZ ;  /* 0x8000000607068290 */ /* 0x000fe4000fffe0ff */
[----:B------:R-:W-:Y:S02]  /*68d0*/  @!UP0 UIMAD UR37, UR4, UR5, UR37 ;  /* 0x00000005042582a4 */ /* 0x000fe4000f8e0225 */
[----:B------:R-:W-:Y:S01]  /*68e0*/  @!UP0 UIMAD UR36, UR6, UR14, UR36 ;  /* 0x0000000e062482a4 */ /* 0x000fe2000f8e0224 */
[----:B------:R-:W-:Y:S11]  /*68f0*/  @!P0 BRA `(.L_x_109) ;  /* 0x00000000007c8947 */ /* 0x000ff60003800000 */
[----:B------:R-:W1:Y:S01]  /*6900*/  LDCU.64 UR8, c[0x4][0x80] ;  /* 0x01001000ff0877ac */ /* 0x000e620008000a00 */
[----:B------:R-:W-:Y:S01]  /*6910*/  MOV R2, 0x0 ;  /* 0x0000000000027802 */ /* 0x000fe20000000f00 */
[----:B------:R-:W-:Y:S02]  /*6920*/  HFMA2 R12, -RZ, RZ, 0, 5.9604644775390625e-08 ;  /* 0x00000001ff0c7431 */ /* 0x000fe400000001ff */
[----:B------:R-:W-:Y:S01]  /*6930*/  IMAD.MOV.U32 R8, RZ, RZ, 0x70 ;  /* 0x00000070ff087424 */ /* 0x000fe200078e00ff */
[----:B------:R3:W4:Y:S01]  /*6940*/  LDC.64 R14, c[0x4][R2] ;  /* 0x01000000020e7b82 */ /* 0x0007220000000a00 */
[----:B------:R-:W2:Y:S01]  /*6950*/  LDCU.64 UR6, c[0x4][0x88] ;  /* 0x01001100ff0677ac */ /* 0x000ea20008000a00 */
[----:B------:R-:W-:Y:S01]  /*6960*/  IMAD.MOV.U32 R13, RZ, RZ, RZ ;  /* 0x000000ffff0d7224 */ /* 0x000fe200078e00ff */
[----:B------:R-:W2:Y:S01]  /*6970*/  LDCU.64 UR4, c[0x4][0x8] ;  /* 0x01000100ff0477ac */ /* 0x000ea20008000a00 */
[----:B-1----:R-:W-:Y:S01]  /*6980*/  MOV R5, UR9 ;  /* 0x0000000900057c02 */ /* 0x002fe20008000f00 */
[----:B------:R-:W-:Y:S01]  /*6990*/  IMAD.U32 R4, RZ, RZ, UR8 ;  /* 0x00000008ff047e24 */ /* 0x000fe2000f8e00ff */
[----:B--2---:R-:W-:Y:S01]  /*69a0*/  MOV R7, UR7 ;  /* 0x0000000700077c02 */ /* 0x004fe20008000f00 */
[----:B------:R-:W-:Y:S01]  /*69b0*/  IMAD.U32 R6, RZ, RZ, UR6 ;  /* 0x00000006ff067e24 */ /* 0x000fe2000f8e00ff */
[----:B------:R-:W-:Y:S01]  /*69c0*/  MOV R11, UR5 ;  /* 0x00000005000b7c02 */ /* 0x000fe20008000f00 */
[----:B------:R-:W-:Y:S02]  /*69d0*/  IMAD.U32 R10, RZ, RZ, UR4 ;  /* 0x00000004ff0a7e24 */ /* 0x000fe4000f8e00ff */
[----:B------:R-:W-:Y:S07]  /*69e0*/  LEPC R20, `(.L_x_110) ;  /* 0x000000001014794e */ /* 0x000fee0000000000 */
[----:B---345:R-:W-:Y:S05]  /*69f0*/  CALL.ABS.NOINC R14 ;  /* 0x000000000e007343 */ /* 0x038fea0003c00000 */
.L_x_110:
[----:B------:R-:W1:Y:S01]  /*6a00*/  LDCU.64 UR8, c[0x4][0x80] ;  /* 0x01001000ff0877ac */ /* 0x000e620008000a00 */
[----:B------:R-:W2:Y:S01]  /*6a10*/  LDC.64 R2, c[0x4][R2] ;  /* 0x0100000002027b82 */ /* 0x000ea20000000a00 */
[----:B------:R-:W-:Y:S02]  /*6a20*/  HFMA2 R12, -RZ, RZ, 0, 5.9604644775390625e-08 ;  /* 0x00000001ff0c7431 */ /* 0x000fe400000001ff */
[----:B------:R-:W-:Y:S02]  /*6a30*/  IMAD.MOV.U32 R8, RZ, RZ, 0x70 ;  /* 0x00000070ff087424 */ /* 0x000fe400078e00ff */
[----:B------:R-:W-:Y:S01]  /*6a40*/  IMAD.MOV.U32 R13, RZ, RZ, RZ ;  /* 0x000000ffff0d7224 */ /* 0x000fe200078e00ff */
[----:B------:R-:W3:Y:S01]  /*6a50*/  LDCU.64 UR6, c[0x4][0x88] ;  /* 0x01001100ff0677ac */ /* 0x000ee20008000a00 */
[----:B------:R-:W4:Y:S01]  /*6a60*/  LDCU.64 UR4, c[0x4][0x8] ;  /* 0x01000100ff0477ac */ /* 0x000f220008000a00 */
[----:B-1----:R-:W-:Y:S02]  /*6a70*/  MOV R4, UR8 ;  /* 0x0000000800047c02 */ /* 0x002fe40008000f00 */
[----:B------:R-:W-:Y:S02]  /*6a80*/  MOV R5, UR9 ;  /* 0x0000000900057c02 */ /* 0x000fe40008000f00 */
[----:B---3--:R-:W-:Y:S01]  /*6a90*/  MOV R7, UR7 ;  /* 0x0000000700077c02 */ /* 0x008fe20008000f00 */
[----:B------:R-:W-:Y:S01]  /*6aa0*/  IMAD.U32 R6, RZ, RZ, UR6 ;  /* 0x00000006ff067e24 */ /* 0x000fe2000f8e00ff */
[----:B----4-:R-:W-:Y:S01]  /*6ab0*/  MOV R11, UR5 ;  /* 0x00000005000b7c02 */ /* 0x010fe20008000f00 */
[----:B------:R-:W-:Y:S02]  /*6ac0*/  IMAD.U32 R10, RZ, RZ, UR4 ;  /* 0x00000004ff0a7e24 */ /* 0x000fe4000f8e00ff */
[----:B------:R-:W-:Y:S07]  /*6ad0*/  LEPC R20, `(.L_x_109) ;  /* 0x000000001014794e */ /* 0x000fee0000000000 */
[----:B--2---:R-:W-:Y:S05]  /*6ae0*/  CALL.ABS.NOINC R2 ;  /* 0x0000000002007343 */ /* 0x004fea0003c00000 */
.L_x_109:
[----:B------:R-:W-:Y:S05]  /*6af0*/  BSYNC.RECONVERGENT B6 ;  /* 0x0000000000067941 */ /* 0x000fea0003800200 */
.L_x_108:
[----:B------:R-:W-:Y:S02]  /*6b00*/  ISETP.NE.U32.AND P0, PT, RZ, UR56, PT ;  /* 0x00000038ff007c0c */ /* 0x000fe4000bf05070 */
[C---:B------:R-:W-:Y:S02]  /*6b10*/  ISETP.NE.U32.AND P1, PT, R82.reuse, RZ, PT ;  /* 0x000000ff5200720c */ /* 0x040fe40003f25070 */
[----:B------:R-:W-:Y:S02]  /*6b20*/  ISETP.NE.U32.AND P4, PT, R82, RZ, PT ;  /* 0x000000ff5200720c */ /* 0x000fe40003f85070 */
[----:B------:R-:W-:Y:S02]  /*6b30*/  ISETP.NE.AND.EX P0, PT, RZ, UR57, PT, P0 ;  /* 0x00000039ff007c0c */ /* 0x000fe4000bf05300 */
[C---:B------:R-:W-:Y:S02]  /*6b40*/  ISETP.NE.AND.EX P1, PT, R83.reuse, RZ, PT, P1 ;  /* 0x000000ff5300720c */ /* 0x040fe40003f25310 */
[----:B------:R-:W-:Y:S02]  /*6b50*/  ISETP.NE.AND.EX P4, PT, R83, RZ, P0, P4 ;  /* 0x000000ff5300720c */ /* 0x000fe40000785340 */
[----:B------:R-:W-:Y:S02]  /*6b60*/  ISETP.NE.U32.AND P5, PT, R78, RZ, PT ;  /* 0x000000ff4e00720c */ /* 0x000fe40003fa5070 */
[----:B------:R-:W-:Y:S02]  /*6b70*/  ISETP.NE.U32.AND P3, PT, RZ, UR56, PT ;  /* 0x00000038ff007c0c */ /* 0x000fe4000bf65070 */
[----:B------:R-:W-:Y:S02]  /*6b80*/  PLOP3.LUT P2, PT, PT, PT, PT, 0x8, 0x80 ;  /* 0x000000000080781c */ /* 0x000fe40003f4e170 */
[----:B------:R-:W-:Y:S02]  /*6b90*/  ISETP.NE.AND.EX P5, PT, R79, RZ, PT, P5 ;  /* 0x000000ff4f00720c */ /* 0x000fe40003fa5350 */
[----:B------:R-:W-:Y:S03]  /*6ba0*/  ISETP.NE.AND.EX P3, PT, RZ, UR57, PT, P3 ;  /* 0x00000039ff007c0c */ /* 0x000fe6000bf65330 */
[----:B------:R-:W-:Y:S01]  /*6bb0*/  @!P4 PLOP3.LUT P2, PT, P1, PT, PT, 0x80, 0x8 ;  /* 0x000000000008c81c */ /* 0x000fe20000f4f070 */
[----:B------:R-:W-:Y:S01]  /*6bc0*/  @!UPT UIADD3 URZ, UPT, UPT, URZ, URZ, URZ ;  /* 0x000000fffffff290 */ /* 0x000fe2000fffe0ff */
[----:B------:R-:W-:Y:S11]  /*6bd0*/  @!P1 BRA `(.L_x_111) ;  /* 0x0000000000309947 */ /* 0x000ff60003800000 */
[----:B------:R-:W-:Y:S01]  /*6be0*/  ISETP.NE.U32.AND P0, PT, R80, RZ, PT ;  /* 0x000000ff5000720c */ /* 0x000fe20003f05070 */
[----:B------:R-:W1:Y:S01]  /*6bf0*/  LDCU.64 UR4, c[0x0][0x358] ;  /* 0x00006b00ff0477ac */ /* 0x000e620008000a00 */
[----:B------:R-:W-:Y:S02]  /*6c00*/  IMAD.MOV.U32 R84, RZ, RZ, 0x1 ;  /* 0x00000001ff547424 */ /* 0x000fe400078e00ff */
[----:B------:R-:W-:Y:S11]  /*6c10*/  ISETP.NE.AND.EX P0, PT, R81, RZ, PT, P0 ;  /* 0x000000ff5100720c */ /* 0x000ff60003f05300 */
[----:B------:R-:W-:Y:S02]  /*6c20*/  @!UPT UIADD3 URZ, UPT, UPT, URZ, URZ, URZ ;  /* 0x000000fffffff290 */ /* 0x000fe4000fffe0ff */
[----:B------:R-:W3:Y:S01]  /*6c30*/  @P0 LDC.64 R2, c[0x0][0xc88] ;  /* 0x00032200ff020b82 */ /* 0x000ee20000000a00 */
[----:B--2---:R-:W-:Y:S04]  /*6c40*/  @P0 IMAD R0, R82, UR44, RZ ;  /* 0x0000002c52000c24 */ /* 0x004fe8000f8e02ff */
[----:B---3--:R-:W-:Y:S04]  /*6c50*/  @P0 IMAD.WIDE R2, R0, 0x4, R2 ;  /* 0x0000000400020825 */ /* 0x008fe800078e0202 */
[----:B------:R-:W-:Y:S01]  /*6c60*/  HFMA2 R0, -RZ, RZ, 0, 5.9604644775390625e-08 ;  /* 0x00000001ff007431 */ /* 0x000fe200000001ff */
[----:B-1---5:R1:W5:Y:S04]  /*6c70*/  @P0 LDG.E R41, desc[UR4][R2.64] ;  /* 0x0000000402290981 */ /* 0x022368000c1e1900 */
[----:B------:R-:W-:Y:S01]  /*6c80*/  @!P0 PRMT R84, R0, 0x7610, R84 ;  /* 0x0000761000548816 */ /* 0x000fe20000000054 */
[----:B-1----:R-:W3:Y:S06]  /*6c90*/  @!P0 LDC R41, c[0x0][0xc80] ;  /* 0x00032000ff298b82 */ /* 0x002eec0000000800 */
.L_x_111:
[----:B------:R-:W-:Y:S05]  /*6ca0*/  @!P5 BRA `(.L_x_112) ;  /* 0x000000000024d947 */ /* 0x000fea0003800000 */
[----:B------:R-:W-:Y:S01]  /*6cb0*/  ISETP.NE.U32.AND P0, PT, R76, RZ, PT ;  /* 0x000000ff4c00720c */ /* 0x000fe20003f05070 */
[----:B------:R-:W1:Y:S03]  /*6cc0*/  LDCU.64 UR4, c[0x0][0x358] ;  /* 0x00006b00ff0477ac */ /* 0x000e660008000a00 */
[----:B------:R-:W-:Y:S11]  /*6cd0*/  ISETP.NE.AND.EX P0, PT, R77, RZ, PT, P0 ;  /* 0x000000ff4d00720c */ /* 0x000ff60003f05300 */
[----:B------:R-:W-:Y:S02]  /*6ce0*/  @!UPT UIADD3 URZ, UPT, UPT, URZ, URZ, URZ ;  /* 0x000000fffffff290 */ /* 0x000fe4000fffe0ff */
[----:B------:R-:W4:Y:S01]  /*6cf0*/  @P0 LDC.64 R2, c[0x0][0xca8] ;  /* 0x00032a00ff020b82 */ /* 0x000f220000000a00 */
[----:B--2---:R-:W-:Y:S04]  /*6d00*/  @P0 IMAD R0, R78, UR44, RZ ;  /* 0x0000002c4e000c24 */ /* 0x004fe8000f8e02ff */
[----:B----4-:R-:W-:Y:S05]  /*6d10*/  @P0 IMAD.WIDE R2, R0, 0x4, R2 ;  /* 0x0000000400020825 */ /* 0x010fea00078e0202 */
[----:B-1---5:R1:W5:Y:S02]  /*6d20*/  @P0 LDG.E R38, desc[UR4][R2.64] ;  /* 0x0000000402260981 */ /* 0x022364000c1e1900 */
[----:B-1----:R-:W4:Y:S02]  /*6d30*/  @!P0 LDC R38, c[0x0][0xca0] ;  /* 0x00032800ff268b82 */ /* 0x002f240000000800 */
.L_x_112:
[----:B---3-5:R-:W-:Y:S01]  /*6d40*/  FSETP.NEU.AND P0, PT, R41, RZ, PT ;  /* 0x000000ff2900720b */ /* 0x028fe20003f0d000 */
[----:B------:R-:W-:Y:S01]  /*6d50*/  BSSY B1, `(.L_x_113) ;  /* 0x0000038000017945 */ /* 0x000fe20003800000 */
[----:B------:R-:W-:Y:S01]  /*6d60*/  SEL R3, RZ, 0xffffffff, P3 ;  /* 0xffffffffff037807 */ /* 0x000fe20001800000 */
[----:B------:R-:W-:Y:S01]  /*6d70*/  IMAD.MOV.U32 R47, RZ, RZ, 0x1 ;  /* 0x00000001ff2f7424 */ /* 0x000fe200078e00ff */
[----:B------:R-:W-:Y:S01]  /*6d80*/  @!P4 LOP3.LUT P3, RZ, R84, 0xff, RZ, 0xc0, !PT ;  /* 0x000000ff54ffc812 */ /* 0x000fe2000786c0ff */
[----:B------:R-:W-:Y:S01]  /*6d90*/  IMAD R39, R36, 0x80, R37 ;  /* 0x0000008024277824 */ /* 0x000fe200078e0225 */
[----:B------:R-:W-:Y:S01]  /*6da0*/  @!P4 SEL R2, RZ, 0xffffffff, P0 ;  /* 0xffffffffff02c807 */ /* 0x000fe20000000000 */
[----:B------:R-:W-:Y:S01]  /*6db0*/  IMAD R91, R98, -0x10, R96 ;  /* 0xfffffff0625b7824 */ /* 0x000fe200078e0260 */
[----:B------:R-:W-:Y:S01]  /*6dc0*/  LOP3.LUT R94, R94, 0x1, RZ, 0x3c, !PT ;  /* 0x000000015e5e7812 */ /* 0x000fe200078e3cff */
[----:B------:R-:W-:Y:S01]  /*6dd0*/  IMAD.MOV.U32 R46, RZ, RZ, RZ ;  /* 0x000000ffff2e7224 */ /* 0x000fe200078e00ff */
[----:B------:R-:W-:Y:S02]  /*6de0*/  @P2 SEL R2, R3, R2, !P3 ;  /* 0x0000000203022207 */ /* 0x000fe40005800000 */
[----:B------:R-:W-:Y:S02]  /*6df0*/  CS2R R74, SRZ ;  /* 0x00000000004a7805 */ /* 0x000fe4000001ff00 */
[----:B------:R-:W-:Y:S02]  /*6e00*/  LEA R101, R36, UR43, 0x3 ;  /* 0x0000002b24657c11 */ /* 0x000fe4000f8e18ff */
[----:B------:R-:W-:Y:S02]  /*6e10*/  CS2R R72, SRZ ;  /* 0x0000000000487805 */ /* 0x000fe4000001ff00 */
[----:B------:R-:W-:Y:S02]  /*6e20*/  @!P4 LOP3.LUT R2, R2, 0x1, RZ, 0xc0, !PT ;  /* 0x000000010202c812 */ /* 0x000fe400078ec0ff */
[----:B------:R-:W-:Y:S02]  /*6e30*/  CS2R R66, SRZ ;  /* 0x0000000000427805 */ /* 0x000fe4000001ff00 */
[----:B--2---:R-:W-:Y:S02]  /*6e40*/  SHF.L.U32 R0, R93, 0x1f, RZ ;  /* 0x0000001f5d007819 */ /* 0x004fe400000006ff */
[----:B------:R-:W-:Y:S02]  /*6e50*/  CS2R R64, SRZ ;  /* 0x0000000000407805 */ /* 0x000fe4000001ff00 */
[----:B------:R-:W-:Y:S02]  /*6e60*/  ISETP.NE.U32.OR P5, PT, R2, 0x1, P4 ;  /* 0x000000010200780c */ /* 0x000fe400027a5470 */
[----:B------:R-:W-:Y:S02]  /*6e70*/  CS2R R58, SRZ ;  /* 0x00000000003a7805 */ /* 0x000fe4000001ff00 */
[----:B------:R-:W-:Y:S02]  /*6e80*/  LOP3.LUT P4, R89, R84, 0xff, RZ, 0xc0, !PT ;  /* 0x000000ff54597812 */ /* 0x000fe4000788c0ff */
[----:B------:R-:W-:Y:S02]  /*6e90*/  CS2R R56, SRZ ;  /* 0x0000000000387805 */ /* 0x000fe4000001ff00 */
[----:B------:R-:W-:Y:S02]  /*6ea0*/  SEL R2, RZ, 0xffffffff, P0 ;  /* 0xffffffffff027807 */ /* 0x000fe40000000000 */
[----:B------:R-:W-:Y:S02]  /*6eb0*/  CS2R R50, SRZ ;  /* 0x0000000000327805 */ /* 0x000fe4000001ff00 */
[----:B------:R-:W-:Y:S02]  /*6ec0*/  P2R R100, PR, RZ, 0x20 ;  /* 0x00000020ff647803 */ /* 0x000fe40000000000 */
[----:B------:R-:W-:Y:S02]  /*6ed0*/  CS2R R48, SRZ ;  /* 0x0000000000307805 */ /* 0x000fe4000001ff00 */
[----:B------:R-:W-:Y:S04]  /*6ee0*/  @P1 SEL R2, R3, R2, !P4 ;  /* 0x0000000203021207 */ /* 0x000fe80006000000 */
[----:B------:R-:W-:Y:S02]  /*6ef0*/  LOP3.LUT R2, R2, 0x1, RZ, 0xc0, !PT ;  /* 0x0000000102027812 */ /* 0x000fe400078ec0ff */
[----:B------:R-:W-:Y:S02]  /*6f00*/  @P5 SHF.L.U32 R4, R94, 0x1f, RZ ;  /* 0x0000001f5e045819 */ /* 0x000fe400000006ff */
[----:B------:R-:W-:Y:S02]  /*6f10*/  ISETP.NE.U32.AND P0, PT, R2, 0x1, PT ;  /* 0x000000010200780c */ /* 0x000fe40003f05070 */
[----:B------:R-:W1:Y:S02]  /*6f20*/  @P5 SYNCS.PHASECHK.TRANS64.TRYWAIT P3, [UR43+0x70], R4 ;  /* 0x00007004ff0055a7 */ /* 0x000e64000806112b */
[----:B------:R-:W-:Y:S01]  /*6f30*/  P2R R60, PR, RZ, 0x1 ;  /* 0x00000001ff3c7803 */ /* 0x000fe20000000000 */
[----:B------:R2:W3:Y:S01]  /*6f40*/  SYNCS.PHASECHK.TRANS64.TRYWAIT P2, [R101+URZ+0xe0], R0 ;  /* 0x0000e000650075a7 */ /* 0x0004e200080411ff */
[----:B-1----:R-:W-:Y:S01]  /*6f50*/  @P5 SEL R47, RZ, 0x1, !P3 ;  /* 0x00000001ff2f5807 */ /* 0x002fe20005800000 */
[----:B--2---:R-:W-:Y:S06]  /*6f60*/  @!P5 BRA `(.L_x_114) ;  /* 0x000000000058d947 */ /* 0x004fec0003800000 */
[----:B------:R-:W-:Y:S01]  /*6f70*/  IMAD.MOV.U32 R75, RZ, RZ, RZ ;  /* 0x000000ffff4b7224 */ /* 0x000fe200078e00ff */
[----:B------:R-:W-:Y:S01]  /*6f80*/  ISETP.NE.AND P0, PT, R47, RZ, PT ;  /* 0x000000ff2f00720c */ /* 0x000fe20003f05270 */
[----:B------:R-:W-:Y:S01]  /*6f90*/  BSSY B0, `(.L_x_115) ;  /* 0x000000c000007945 */ /* 0x000fe20003800000 */
[----:B------:R-:W-:Y:S02]  /*6fa0*/  CS2R R50, SRZ ;  /* 0x0000000000327805 */ /* 0x000fe4000001ff00 */
[----:B------:R-:W-:Y:S02]  /*6fb0*/  CS2R R48, SRZ ;  /* 0x0000000000307805 */ /* 0x000fe4000001ff00 */
[----:B------:R-:W-:Y:S02]  /*6fc0*/  CS2R R58, SRZ ;  /* 0x00000000003a7805 */ /* 0x000fe4000001ff00 */
[----:B------:R-:W-:Y:S02]  /*6fd0*/  CS2R R56, SRZ ;  /* 0x0000000000387805 */ /* 0x000fe4000001ff00 */
[----:B------:R-:W-:Y:S02]  /*6fe0*/  CS2R R66, SRZ ;  /* 0x0000000000427805 */ /* 0x000fe4000001ff00 */
[----:B------:R-:W-:Y:S02]  /*6ff0*/  CS2R R64, SRZ ;  /* 0x0000000000407805 */ /* 0x000fe4000001ff00 */
[----:B------:R-:W-:Y:S01]  /*7000*/  CS2R R72, SRZ ;  /* 0x0000000000487805 */ /* 0x000fe2000001ff00 */
[----:B------:R-:W-:Y:S06]  /*7010*/  @P0 BRA `(.L_x_116) ;  /* 0x00000000000c0947 */ /* 0x000fec0003800000 */
[----:B------:R-:W-:Y:S04]  /*7020*/  SHF.L.U32 R3, R94, 0x1f, RZ ;  /* 0x0000001f5e037819 */ /* 0x000fe800000006ff */
[----:B------:R-:W1:Y:S02]  /*7030*/  SYNCS.PHASECHK.TRANS64.TRYWAIT P0, [UR43+0x70], R3 ;  /* 0x00007003ff0075a7 */ /* 0x000e64000800112b */
[----:B-1----:R-:W-:Y:S05]  /*7040*/  @!P0 BRA `(.L_x_117) ;  /* 0x0000003c00d88947 */ /* 0x002fea0003800000 */
.L_x_116:
[----:B------:R-:W-:Y:S05]  /*7050*/  BSYNC B0 ;  /* 0x0000000000007941 */ /* 0x000fea0003800000 */
.L_x_115:
[----:B------:R-:W-:Y:S01]  /*7060*/  ISETP.NE.AND P0, PT, R60, RZ, PT ;  /* 0x000000ff3c00720c */ /* 0x000fe20003f05270 */
[----:B------:R-:W-:Y:S11]  /*7070*/  HFMA2 R46, -RZ, RZ, 0, 5.9604644775390625e-08 ;  /* 0x00000001ff2e7431 */ /* 0x000ff600000001ff */
[----:B------:R-:W-:Y:S01]  /*7080*/  @!UPT UIADD3 URZ, UPT, UPT, URZ, URZ, URZ ;  /* 0x000000fffffff290 */ /* 0x000fe2000fffe0ff */
[----:B------:R2:W1:Y:S04]  /*7090*/  @P0 LDS.128 R48, [R97] ;  /* 0x0000000061300984 */ /* 0x0004680000000c00 */
[----:B------:R2:W1:Y:S04]  /*70a0*/  @P0 LDS.128 R56, [R96+0x10] ;  /* 0x0000100060380984 */ /* 0x0004680000000c00 */
[----:B------:R2:W1:Y:S04]  /*70b0*/  @P0 LDS.128 R64, [R95+0x20] ;  /* 0x000020005f400984 */ /* 0x0004680000000c00 */
[----:B------:R2:W1:Y:S02]  /*70c0*/  @P0 LDS.128 R72, [R91+0x30] ;  /* 0x000030005b480984 */ /* 0x0004640000000c00 */
.L_x_114:
[----:B------:R-:W-:Y:S05]  /*70d0*/  BSYNC B1 ;  /* 0x0000000000017941 */ /* 0x000fea0003800000 */
.L_x_113:
[----:B-1----:R-:W-:Y:S04]  /*70e0*/  SHF.R.U32.HI R2, RZ, 0x15, R39 ;  /* 0x00000015ff027819 */ /* 0x002fe80000011627 */
[----:B------:R-:W-:Y:S01]  /*70f0*/  LOP3.LUT P0, RZ, R2, 0x3, R85, 0x48, !PT ;  /* 0x0000000302ff7812 */ /* 0x000fe20007804855 */
[----:B------:R-:W-:Y:S01]  /*7100*/  @!UPT UIADD3 URZ, UPT, UPT, URZ, URZ, URZ ;  /* 0x000000fffffff290 */ /* 0x000fe2000fffe0ff */
[----:B---3--:R-:W-:Y:S11]  /*7110*/  @P2 BRA `(.L_x_118) ;  /* 0x0000000000082947 */ /* 0x008ff60003800000 */
[----:B------:R-:W1:Y:S02]  /*7120*/  SYNCS.PHASECHK.TRANS64.TRYWAIT P1, [R101+URZ+0xe0], R0 ;  /* 0x0000e000650075a7 */ /* 0x000e6400080211ff */
[----:B-1----:R-:W-:Y:S05]  /*7130*/  @!P1 BRA `(.L_x_119) ;  /* 0x0000003c00b49947 */ /* 0x002fea0003800000 */
.L_x_118:
[----:B------:R-:W-:Y:S05]  /*7140*/  @!P0 BRA `(.L_x_120) ;  /* 0x0000000000408947 */ /* 0x000fea0003800000 */
[----:B------:R-:W3:Y:S01]  /*7150*/  LDCU.64 UR8, c[0x4][0x70] ;  /* 0x01000e00ff0877ac */ /* 0x000ee20008000a00 */
[----:B------:R-:W-:Y:S01]  /*7160*/  MOV R3, 0x0 ;  /* 0x0000000000037802 */ /* 0x000fe20000000f00 */
[----:B------:R-:W-:Y:S02]  /*7170*/  HFMA2 R12, -RZ, RZ, 0, 5.9604644775390625e-08 ;  /* 0x00000001ff0c7431 */ /* 0x000fe400000001ff */
[----:B------:R-:W-:Y:S02]  /*7180*/  IMAD.MOV.U32 R8, RZ, RZ, 0x192 ;  /* 0x00000192ff087424 */ /* 0x000fe400078e00ff */
[----:B------:R-:W-:Y:S01]  /*7190*/  IMAD.MOV.U32 R13, RZ, RZ, RZ ;  /* 0x000000ffff0d7224 */ /* 0x000fe200078e00ff */
[----:B------:R-:W5:Y:S01]  /*71a0*/  LDCU.64 UR6, c[0x4][0x78] ;  /* 0x01000f00ff0677ac */ /* 0x000f620008000a00 */
[----:B------:R-:W1:Y:S01]  /*71b0*/  LDC.64 R2, c[0x4][R3] ;  /* 0x0100000003027b82 */ /* 0x000e620000000a00 */
[----:B------:R-:W2:Y:S01]  /*71c0*/  LDCU.64 UR4, c[0x4][0x10] ;  /* 0x01000200ff0477ac */ /* 0x000ea20008000a00 */
[----:B---3--:R-:W-:Y:S01]  /*71d0*/  MOV R5, UR9 ;  /* 0x0000000900057c02 */ /* 0x008fe20008000f00 */
[----:B------:R-:W-:Y:S01]  /*71e0*/  IMAD.U32 R4, RZ, RZ, UR8 ;  /* 0x00000008ff047e24 */ /* 0x000fe2000f8e00ff */
[----:B-----5:R-:W-:Y:S01]  /*71f0*/  MOV R7, UR7 ;  /* 0x0000000700077c02 */ /* 0x020fe20008000f00 */
[----:B------:R-:W-:Y:S01]  /*7200*/  IMAD.U32 R6, RZ, RZ, UR6 ;  /* 0x00000006ff067e24 */ /* 0x000fe2000f8e00ff */
[----:B--2---:R-:W-:Y:S01]  /*7210*/  MOV R11, UR5 ;  /* 0x00000005000b7c02 */ /* 0x004fe20008000f00 */
[----:B------:R-:W-:Y:S02]  /*7220*/  IMAD.U32 R10, RZ, RZ, UR4 ;  /* 0x00000004ff0a7e24 */ /* 0x000fe4000f8e00ff */
[----:B------:R-:W-:Y:S07]  /*7230*/  LEPC R20, `(.L_x_120) ;  /* 0x000000001014794e */ /* 0x000fee0000000000 */
[----:B-1--4-:R-:W-:Y:S05]  /*7240*/  CALL.ABS.NOINC R2 ;  /* 0x0000000002007343 */ /* 0x012fea0003c00000 */
.L_x_120:
[C---:B------:R-:W-:Y:S01]  /*7250*/  SHF.L.U32 R40, R48.reuse, 0x10, RZ ;  /* 0x0000001030287819 */ /* 0x040fe200000006ff */
[----:B------:R-:W-:Y:S05]  /*7260*/  WARPSYNC.ALL ;  /* 0x0000000000007948 */ /* 0x000fea0003800000 */
[----:B------:R-:W-:Y:S01]  /*7270*/  R2UR UR4, R39 ;  /* 0x00000000270472ca */ /* 0x000fe200000e0000 */
[----:B------:R-:W-:Y:S01]  /*7280*/  BSSY.RECONVERGENT B0, `(.L_x_121) ;  /* 0x0000088000007945 */ /* 0x000fe20003800200 */
[----:B------:R-:W-:Y:S02]  /*7290*/  LOP3.LUT R43, R48, 0xffff0000, RZ, 0xc0, !PT ;  /* 0xffff0000302b7812 */ /* 0x000fe400078ec0ff */
[----:B------:R-:W-:Y:S02]  /*72a0*/  SHF.L.U32 R42, R49, 0x10, RZ ;  /* 0x00000010312a7819 */ /* 0x000fe400000006ff */
[----:B------:R-:W-:Y:S02]  /*72b0*/  SHF.L.U32 R45, R51, 0x10, RZ ;  /* 0x00000010332d7819 */ /* 0x000fe400000006ff */
[----:B------:R-:W-:Y:S02]  /*72c0*/  LOP3.LUT R44, R75, 0xffff0000, RZ, 0xc0, !PT ;  /* 0xffff00004b2c7812 */ /* 0x000fe400078ec0ff */
[----:B------:R-:W-:Y:S03]  /*72d0*/  ISETP.NE.AND P0, PT, R99, RZ, PT ;  /* 0x000000ff6300720c */ /* 0x000fe60003f05270 */
[----:B------:R-:W1:Y:S02]  /*72e0*/  LDTM.x32 R4, tmem[UR4] ;  /* 0x00000004000479ee */ /* 0x000e6400082c0000 */
[C---:B-1--4-:R-:W-:Y:S01]  /*72f0*/  FMUL R0, R38.reuse, R4 ;  /* 0x0000000426007220 */ /* 0x052fe20000400000 */
[C---:B------:R-:W-:Y:S01]  /*7300*/  FMUL R2, R38.reuse, R5 ;  /* 0x0000000526027220 */ /* 0x040fe20000400000 */
[C---:B------:R-:W-:Y:S01]  /*7310*/  FMUL R3, R38.reuse, R6 ;  /* 0x0000000626037220 */ /* 0x040fe20000400000 */
[----:B------:R-:W-:Y:S01]  /*7320*/  FMUL R7, R38, R7 ;  /* 0x0000000726077220 */ /* 0x000fe20000400000 */
[----:B------:R-:W-:Y:S01]  /*7330*/  FFMA R0, R41, R40, R0 ;  /* 0x0000002829007223 */ /* 0x000fe20000000000 */
[----:B------:R-:W-:Y:S01]  /*7340*/  LOP3.LUT R40, R49, 0xffff0000, RZ, 0xc0, !PT ;  /* 0xffff000031287812 */ /* 0x000fe200078ec0ff */
[C---:B------:R-:W-:Y:S01]  /*7350*/  FFMA R2, R41.reuse, R43, R2 ;  /* 0x0000002b29027223 */ /* 0x040fe20000000002 */
[C---:B------:R-:W-:Y:S01]  /*7360*/  SHF.L.U32 R43, R50.reuse, 0x10, RZ ;  /* 0x00000010322b7819 */ /* 0x040fe200000006ff */
[C---:B------:R-:W-:Y:S01]  /*7370*/  FFMA R3, R41.reuse, R42, R3 ;  /* 0x0000002a29037223 */ /* 0x040fe20000000003 */
[----:B------:R-:W-:Y:S01]  /*7380*/  LOP3.LUT R42, R50, 0xffff0000, RZ, 0xc0, !PT ;  /* 0xffff0000322a7812 */ /* 0x000fe200078ec0ff */
[----:B------:R-:W-:Y:S01]  /*7390*/  FMUL R4, R38, R8 ;  /* 0x0000000826047220 */ /* 0x000fe20000400000 */
[----:B------:R-:W-:Y:S01]  /*73a0*/  F2FP.BF16.F32.PACK_AB R52, R2, R0 ;  /* 0x000000000234723e */ /* 0x000fe200000010ff */
[----:B------:R-:W-:Y:S01]  /*73b0*/  FFMA R7, R41, R40, R7 ;  /* 0x0000002829077223 */ /* 0x000fe20000000007 */
[----:B------:R-:W-:Y:S01]  /*73c0*/  LOP3.LUT R40, R51, 0xffff0000, RZ, 0xc0, !PT ;  /* 0xffff000033287812 */ /* 0x000fe200078ec0ff */
[C---:B------:R-:W-:Y:S01]  /*73d0*/  FMUL R5, R38.reuse, R9 ;  /* 0x0000000926057220 */ /* 0x040fe20000400000 */
[C---:B------:R-:W-:Y:S01]  /*73e0*/  FMUL R6, R38.reuse, R10 ;  /* 0x0000000a26067220 */ /* 0x040fe20000400000 */
[----:B------:R-:W-:Y:S01]  /*73f0*/  FMUL R11, R38, R11 ;  /* 0x0000000b260b7220 */ /* 0x000fe20000400000 */
[----:B------:R-:W-:Y:S01]  /*7400*/  F2FP.BF16.F32.PACK_AB R53, R7, R3 ;  /* 0x000000030735723e */ /* 0x000fe200000010ff */
[C---:B------:R-:W-:Y:S01]  /*7410*/  FFMA R4, R41.reuse, R43, R4 ;  /* 0x0000002b29047223 */ /* 0x040fe20000000004 */
[C---:B------:R-:W-:Y:S01]  /*7420*/  SHF.L.U32 R43, R56.reuse, 0x10, RZ ;  /* 0x00000010382b7819 */ /* 0x040fe200000006ff */
[----:B------:R-:W-:Y:S01]  /*7430*/  FFMA R5, R41, R42, R5 ;  /* 0x0000002a29057223 */ /* 0x000fe20000000005 */
[----:B------:R-:W-:Y:S01]  /*7440*/  LOP3.LUT R42, R57, 0xffff0000, RZ, 0xc0, !PT ;  /* 0xffff0000392a7812 */ /* 0x000fe200078ec0ff */
[----:B------:R-:W-:Y:S01]  /*7450*/  FFMA R6, R41, R45, R6 ;  /* 0x0000002d29067223 */ /* 0x000fe20000000006 */
[----:B------:R-:W-:Y:S01]  /*7460*/  SHF.L.U32 R45, R57, 0x10, RZ ;  /* 0x00000010392d7819 */ /* 0x000fe200000006ff */
[----:B------:R-:W-:Y:S01]  /*7470*/  FFMA R11, R41, R40, R11 ;  /* 0x00000028290b7223 */ /* 0x000fe2000000000b */
[----:B------:R-:W-:Y:S01]  /*7480*/  LOP3.LUT R40, R56, 0xffff0000, RZ, 0xc0, !PT ;  /* 0xffff000038287812 */ /* 0x000fe200078ec0ff */
[C---:B------:R-:W-:Y:S01]  /*7490*/  FMUL R8, R38.reuse, R12 ;  /* 0x0000000c26087220 */ /* 0x040fe20000400000 */
[----:B------:R-:W-:Y:S01]  /*74a0*/  F2FP.BF16.F32.PACK_AB R54, R5, R4 ;  /* 0x000000040536723e */ /* 0x000fe200000010ff */
[C---:B------:R-:W-:Y:S01]  /*74b0*/  FMUL R9, R38.reuse, R13 ;  /* 0x0000000d26097220 */ /* 0x040fe20000400000 */
[----:B------:R-:W-:Y:S01]  /*74c0*/  F2FP.BF16.F32.PACK_AB R55, R11, R6 ;  /* 0x000000060b37723e */ /* 0x000fe200000010ff */
[C---:B------:R-:W-:Y:S01]  /*74d0*/  FMUL R10, R38.reuse, R14 ;  /* 0x0000000e260a7220 */ /* 0x040fe20000400000 */
[----:B------:R-:W-:Y:S01]  /*74e0*/  FMUL R15, R38, R15 ;  /* 0x0000000f260f7220 */ /* 0x000fe20000400000 */
[----:B------:R-:W-:Y:S01]  /*74f0*/  FFMA R8, R41, R43, R8 ;  /* 0x0000002b29087223 */ /* 0x000fe20000000008 */
[----:B------:R-:W-:Y:S01]  /*7500*/  SHF.L.U32 R43, R59, 0x10, RZ ;  /* 0x000000103b2b7819 */ /* 0x000fe200000006ff */
[C---:B------:R-:W-:Y:S01]  /*7510*/  FFMA R9, R41.reuse, R40, R9 ;  /* 0x0000002829097223 */ /* 0x040fe20000000009 */
[C---:B------:R-:W-:Y:S01]  /*7520*/  SHF.L.U32 R40, R58.reuse, 0x10, RZ ;  /* 0x000000103a287819 */ /* 0x040fe200000006ff */
        /* <DEDUP_REMOVED lines=8> */
[----:B------:R-:W-:Y:S01]  /*75b0*/  FMUL R14, R38, R18 ;  /* 0x00000012260e7220 */ /* 0x000fe20000400000 */
[----:B------:R-:W-:Y:S01]  /*75c0*/  FFMA R12, R41, R40, R12 ;  /* 0x00000028290c7223 */ /* 0x000fe2000000000c */
[----:B------:R-:W-:Y:S01]  /*75d0*/  LOP3.LUT R40, R59, 0xffff0000, RZ, 0xc0, !PT ;  /* 0xffff00003b287812 */ /* 0x000fe200078ec0ff */
[C---:B------:R-:W-:Y:S01]  /*75e0*/  FFMA R13, R41.reuse, R42, R13 ;  /* 0x0000002a290d7223 */ /* 0x040fe2000000000d */
[----:B------:R-:W-:Y:S01]  /*75f0*/  LOP3.LUT R42, R64, 0xffff0000, RZ, 0xc0, !PT ;  /* 0xffff0000402a7812 */ /* 0x000fe200078ec0ff */
[----:B------:R-:W-:Y:S01]  /*7600*/  FMUL R19, R38, R19 ;  /* 0x0000001326137220 */ /* 0x000fe20000400000 */
[----:B------:R-:W-:Y:S01]  /*7610*/  FFMA R14, R41, R43, R14 ;  /* 0x0000002b290e7223 */ /* 0x000fe2000000000e */
[----:B------:R-:W-:Y:S01]  /*7620*/  SHF.L.U32 R43, R64, 0x10, RZ ;  /* 0x00000010402b7819 */ /* 0x000fe200000006ff */
[----:B------:R1:W-:Y:S01]  /*7630*/  STS.128 [R97], R52 ;  /* 0x0000003461007388 */ /* 0x0003e20000000c00 */
[----:B------:R-:W-:Y:S01]  /*7640*/  F2FP.BF16.F32.PACK_AB R70, R13, R12 ;  /* 0x0000000c0d46723e */ /* 0x000fe200000010ff */
[C---:B------:R-:W-:Y:S01]  /*7650*/  FMUL R16, R38.reuse, R20 ;  /* 0x0000001426107220 */ /* 0x040fe20000400000 */
        /* <DEDUP_REMOVED lines=8> */
[C---:B------:R-:W-:Y:S01]  /*76e0*/  FFMA R17, R41.reuse, R42, R17 ;  /* 0x0000002a29117223 */ /* 0x040fe20000000011 */
[----:B------:R-:W-:Y:S01]  /*76f0*/  FFMA R18, R41, R45, R18 ;  /* 0x0000002d29127223 */ /* 0x000fe20000000012 */
[----:B------:R1:W-:Y:S01]  /*7700*/  STS.128 [R96+0x10], R68 ;  /* 0x0000104460007388 */ /* 0x0003e20000000c00 */
[----:B------:R-:W-:Y:S01]  /*7710*/  SHF.L.U32 R45, R67, 0x10, RZ ;  /* 0x00000010432d7819 */ /* 0x000fe200000006ff */
[----:B------:R-:W-:Y:S01]  /*7720*/  FFMA R23, R41, R40, R23 ;  /* 0x0000002829177223 */ /* 0x000fe20000000017 */
[----:B------:R-:W-:Y:S01]  /*7730*/  LOP3.LUT R40, R66, 0xffff0000, RZ, 0xc0, !PT ;  /* 0xffff000042287812 */ /* 0x000fe200078ec0ff */
[C---:B------:R-:W-:Y:S01]  /*7740*/  FMUL R20, R38.reuse, R24 ;  /* 0x0000001826147220 */ /* 0x040fe20000400000 */
[----:B------:R-:W-:Y:S01]  /*7750*/  LOP3.LUT R42, R67, 0xffff0000, RZ, 0xc0, !PT ;  /* 0xffff0000432a7812 */ /* 0x000fe200078ec0ff */
[C---:B------:R-:W-:Y:S01]  /*7760*/  FMUL R21, R38.reuse, R25 ;  /* 0x0000001926157220 */ /* 0x040fe20000400000 */
[----:B------:R-:W-:Y:S01]  /*7770*/  F2FP.BF16.F32.PACK_AB R104, R17, R16 ;  /* 0x000000101168723e */ /* 0x000fe200000010ff */
[C---:B------:R-:W-:Y:S01]  /*7780*/  FMUL R22, R38.reuse, R26 ;  /* 0x0000001a26167220 */ /* 0x040fe20000400000 */
[----:B------:R-:W-:Y:S01]  /*7790*/  FMUL R27, R38, R27 ;  /* 0x0000001b261b7220 */ /* 0x000fe20000400000 */
[C---:B------:R-:W-:Y:S01]  /*77a0*/  FFMA R20, R41.reuse, R43, R20 ;  /* 0x0000002b29147223 */ /* 0x040fe20000000014 */
[C---:B------:R-:W-:Y:S01]  /*77b0*/  FFMA R21, R41.reuse, R40, R21 ;  /* 0x0000002829157223 */ /* 0x040fe20000000015 */
[C---:B------:R-:W-:Y:S01]  /*77c0*/  FFMA R22, R41.reuse, R45, R22 ;  /* 0x0000002d29167223 */ /* 0x040fe20000000016 */
[----:B------:R-:W-:Y:S01]  /*77d0*/  FFMA R27, R41, R42, R27 ;  /* 0x0000002a291b7223 */ /* 0x000fe2000000001b */
[----:B------:R-:W-:Y:S01]  /*77e0*/  SHF.L.U32 R40, R72, 0x10, RZ ;  /* 0x0000001048287819 */ /* 0x000fe200000006ff */
[----:B------:R-:W-:Y:S01]  /*77f0*/  FMUL R24, R38, R28 ;  /* 0x0000001c26187220 */ /* 0x000fe20000400000 */
[----:B------:R-:W-:Y:S01]  /*7800*/  LOP3.LUT R42, R72, 0xffff0000, RZ, 0xc0, !PT ;  /* 0xffff0000482a7812 */ /* 0x000fe200078ec0ff */
[C---:B------:R-:W-:Y:S01]  /*7810*/  FMUL R25, R38.reuse, R29 ;  /* 0x0000001d26197220 */ /* 0x040fe20000400000 */
[----:B------:R-:W-:Y:S01]  /*7820*/  SHF.L.U32 R43, R73, 0x10, RZ ;  /* 0x00000010492b7819 */ /* 0x000fe200000006ff */
[C---:B------:R-:W-:Y:S01]  /*7830*/  FMUL R26, R38.reuse, R30 ;  /* 0x0000001e261a7220 */ /* 0x040fe20000400000 */
[C---:B------:R-:W-:Y:S01]  /*7840*/  FFMA R24, R41.reuse, R40, R24 ;  /* 0x0000002829187223 */ /* 0x040fe20000000018 */
[----:B------:R-:W-:Y:S01]  /*7850*/  FFMA R25, R41, R42, R25 ;  /* 0x0000002a29197223 */ /* 0x000fe20000000019 */
[----:B------:R-:W-:Y:S01]  /*7860*/  LOP3.LUT R40, R73, 0xffff0000, RZ, 0xc0, !PT ;  /* 0xffff000049287812 */ /* 0x000fe200078ec0ff */
[----:B------:R-:W-:Y:S01]  /*7870*/  FFMA R26, R41, R43, R26 ;  /* 0x0000002b291a7223 */ /* 0x000fe2000000001a */
[----:B------:R-:W-:Y:S01]  /*7880*/  FMUL R31, R38, R31 ;  /* 0x0000001f261f7220 */ /* 0x000fe20000400000 */
[----:B------:R-:W-:Y:S01]  /*7890*/  SHF.L.U32 R43, R74, 0x10, RZ ;  /* 0x000000104a2b7819 */ /* 0x000fe200000006ff */
[----:B------:R-:W-:Y:S01]  /*78a0*/  FMUL R28, R38, R32 ;  /* 0x00000020261c7220 */ /* 0x000fe20000400000 */
[----:B------:R-:W-:Y:S01]  /*78b0*/  LOP3.LUT R42, R74, 0xffff0000, RZ, 0xc0, !PT ;  /* 0xffff00004a2a7812 */ /* 0x000fe200078ec0ff */
[C---:B------:R-:W-:Y:S01]  /*78c0*/  FMUL R29, R38.reuse, R33 ;  /* 0x00000021261d7220 */ /* 0x040fe20000400000 */
[----:B------:R-:W-:Y:S01]  /*78d0*/  SHF.L.U32 R45, R75, 0x10, RZ ;  /* 0x000000104b2d7819 */ /* 0x000fe200000006ff */
[C---:B------:R-:W-:Y:S01]  /*78e0*/  FMUL R30, R38.reuse, R34 ;  /* 0x00000022261e7220 */ /* 0x040fe20000400000 */
[----:B------:R-:W-:Y:S01]  /*78f0*/  FFMA R31, R41, R40, R31 ;  /* 0x00000028291f7223 */ /* 0x000fe2000000001f */
[----:B------:R-:W-:Y:S01]  /*7900*/  FMUL R35, R38, R35 ;  /* 0x0000002326237220 */ /* 0x000fe20000400000 */
[----:B------:R-:W-:Y:S01]  /*7910*/  F2FP.BF16.F32.PACK_AB R105, R23, R18 ;  /* 0x000000121769723e */ /* 0x000fe200000010ff */
[----:B------:R-:W-:Y:S01]  /*7920*/  FFMA R28, R41, R43, R28 ;  /* 0x0000002b291c7223 */ /* 0x000fe2000000001c */
[----:B------:R-:W-:Y:S01]  /*7930*/  F2FP.BF16.F32.PACK_AB R106, R21, R20 ;  /* 0x00000014156a723e */ /* 0x000fe200000010ff */
[----:B------:R-:W-:Y:S01]  /*7940*/  FFMA R29, R41, R42, R29 ;  /* 0x0000002a291d7223 */ /* 0x000fe2000000001d */
[----:B------:R-:W-:Y:S01]  /*7950*/  F2FP.BF16.F32.PACK_AB R107, R27, R22 ;  /* 0x000000161b6b723e */ /* 0x000fe200000010ff */
[C---:B------:R-:W-:Y:S01]  /*7960*/  FFMA R30, R41.reuse, R45, R30 ;  /* 0x0000002d291e7223 */ /* 0x040fe2000000001e */
[----:B------:R-:W-:Y:S01]  /*7970*/  FFMA R35, R41, R44, R35 ;  /* 0x0000002c29237223 */ /* 0x000fe20000000023 */
[----:B------:R-:W-:Y:S02]  /*7980*/  F2FP.BF16.F32.PACK_AB R108, R25, R24 ;  /* 0x00000018196c723e */ /* 0x000fe400000010ff */
[----:B------:R1:W-:Y:S01]  /*7990*/  STS.128 [R95+0x20], R104 ;  /* 0x000020685f007388 */ /* 0x0003e20000000c00 */
[----:B------:R-:W-:Y:S02]  /*79a0*/  F2FP.BF16.F32.PACK_AB R109, R31, R26 ;  /* 0x0000001a1f6d723e */ /* 0x000fe400000010ff */
[----:B------:R-:W-:Y:S02]  /*79b0*/  F2FP.BF16.F32.PACK_AB R110, R29, R28 ;  /* 0x0000001c1d6e723e */ /* 0x000fe400000010ff */
[----:B------:R-:W-:Y:S05]  /*79c0*/  F2FP.BF16.F32.PACK_AB R111, R35, R30 ;  /* 0x0000001e236f723e */ /* 0x000fea00000010ff */
[----:B------:R1:W-:Y:S01]  /*79d0*/  STS.128 [R91+0x30], R108 ;  /* 0x0000306c5b007388 */ /* 0x0003e20000000c00 */
[----:B------:R-:W-:Y:S01]  /*79e0*/  @!PT LDS RZ, [RZ] ;  /* 0x00000000fffff984 */ /* 0x000fe20000000800 */
[----:B------:R-:W-:Y:S01]  /*79f0*/  @!PT LDS RZ, [RZ] ;  /* 0x00000000fffff984 */ /* 0x000fe20000000800 */
[----:B------:R-:W-:Y:S01]  /*7a00*/  @!PT LDS RZ, [RZ] ;  /* 0x00000000fffff984 */ /* 0x000fe20000000800 */
[----:B------:R-:W-:Y:S01]  /*7a10*/  @!PT LDS RZ, [RZ] ;  /* 0x00000000fffff984 */ /* 0x000fe20000000800 */
[----:B------:R3:W-:Y:S07]  /*7a20*/  MEMBAR.ALL.CTA ;  /* 0x0000000000007992 */ /* 0x0007ee0000008000 */
[----:B---3--:R-:W3:Y:S02]  /*7a30*/  FENCE.VIEW.ASYNC.S ;  /* 0x00000000000073c6 */ /* 0x008ee40000000000 */
[----:B---3--:R-:W-:Y:S06]  /*7a40*/  BAR.SYNC.DEFER_BLOCKING 0x1, 0x80 ;  /* 0x0042000000007b1d */ /* 0x008fec0000010000 */
[----:B------:R-:W-:Y:S05]  /*7a50*/  @P0 BRA `(.L_x_122) ;  /* 0x0000000000280947 */ /* 0x000fea0003800000 */
[----:B------:R-:W-:Y:S01]  /*7a60*/  UIADD3 UR4, UPT, UPT, UR43, 0x200, URZ ;  /* 0x000002002b047890 */ /* 0x000fe2000fffe0ff */
[----:B------:R-:W-:Y:S05]  /*7a70*/  UMOV UR51, UR44 ;  /* 0x0000002c00337c82 */ /* 0x000fea0008000000 */
[----:B------:R-:W-:Y:S01]  /*7a80*/  MOV R88, UR4 ;  /* 0x0000000400587c02 */ /* 0x000fe20008000f00 */
[----:B------:R-:W-:Y:S03]  /*7a90*/  UIADD3 UR4, UP0, UPT, UR62, 0xa80, URZ ;  /* 0x00000a803e047890 */ /* 0x000fe6000ff1e0ff */
[----:B------:R-:W-:Y:S01]  /*7aa0*/  R2UR UR48, R88 ;  /* 0x00000000583072ca */ /* 0x000fe200000e0000 */
[----:B------:R-:W-:Y:S11]  /*7ab0*/  UIADD3.X UR5, UPT, UPT, URZ, UR63, URZ, UP0, !UPT ;  /* 0x0000003fff057290 */ /* 0x000ff600087fe4ff */
[----:B------:R-:W-:Y:S01]  /*7ac0*/  @!UPT UIADD3 URZ, UPT, UPT, URZ, URZ, URZ ;  /* 0x000000fffffff290 */ /* 0x000fe2000fffe0ff */
[----:B------:R3:W-:Y:S01]  /*7ad0*/  UTMASTG.3D [UR48], [UR4] ;  /* 0x00000030040073b5 */ /* 0x0007e20008010000 */
[----:B------:R0:W-:Y:S01]  /*7ae0*/  UTMACMDFLUSH ;  /* 0x00000000000079b7 */ /* 0x0001e20000000000 */
[----:B---3--:R-:W-:Y:S04]  /*7af0*/  DEPBAR.LE SB0, 0x1 ;  /* 0x000080400000791a */ /* 0x008fe80000000000 */
.L_x_122:
[----:B------:R-:W-:Y:S05]  /*7b00*/  BSYNC.RECONVERGENT B0 ;  /* 0x0000000000007941 */ /* 0x000fea0003800200 */
.L_x_121:
[----:B------:R-:W-:Y:S01]  /*7b10*/  BAR.SYNC.DEFER_BLOCKING 0x1, 0x80 ;  /* 0x0042000000007b1d */ /* 0x000fe20000010000 */
[----:B------:R-:W-:Y:S01]  /*7b20*/  ISETP.NE.AND P1, PT, R100, RZ, PT ;  /* 0x000000ff6400720c */ /* 0x000fe20003f25270 */
[----:B------:R-:W-:Y:S01]  /*7b30*/  UISETP.NE.AND UP0, UPT, UR47, URZ, UPT ;  /* 0x000000ff2f00728c */ /* 0x000fe2000bf05270 */
[----:B------:R-:W-:Y:S11]  /*7b40*/  LEA R3, R46, UR43, 0x3 ;  /* 0x0000002b2e037c11 */ /* 0x000ff6000f8e18ff */
[----:B------:R-:W-:Y:S01]  /*7b50*/  @P1 SHF.L.U32 R4, R94, 0x1f, RZ ;  /* 0x0000001f5e041819 */ /* 0x000fe200000006ff */
[----:B------:R-:W-:Y:S06]  /*7b60*/  BRA.U !UP0, `(.L_x_123) ;  /* 0x0000000108247547 */ /* 0x000fec000b800000 */
[----:B------:R-:W3:Y:S01]  /*7b70*/  S2R R0, SR_CgaCtaId ;  /* 0x0000000000007919 */ /* 0x000ee20000008800 */
[----:B------:R-:W-:Y:S01]  /*7b80*/  IMAD.U32 R2, RZ, RZ, UR46 ;  /* 0x0000002eff027e24 */ /* 0x000fe2000f8e00ff */
[----:B------:R-:W-:Y:S04]  /*7b90*/  UIADD3 UR4, UPT, UPT, UR46, 0x1, URZ ;  /* 0x000000012e047890 */ /* 0x000fe8000fffe0ff */
[----:B------:R-:W-:Y:S01]  /*7ba0*/  @P1 LEA R2, R2, UR43, 0x3 ;  /* 0x0000002b02021c11 */ /* 0x000fe2000f8e18ff */
[----:B------:R-:W-:Y:S04]  /*7bb0*/  UISETP.NE.AND UP0, UPT, UR4, 0x4, UPT ;  /* 0x000000040400788c */ /* 0x000fe8000bf05270 */
[----:B------:R-:W-:Y:S01]  /*7bc0*/  @P1 VIADD R5, R2, 0x90 ;  /* 0x0000009002051836 */ /* 0x000fe20000000000 */
[----:B------:R-:W-:Y:S04]  /*7bd0*/  USEL UR46, UR4, URZ, UP0 ;  /* 0x000000ff042e7287 */ /* 0x000fe80008000000 */
[----:B---3--:R-:W-:Y:S04]  /*7be0*/  @P1 PRMT R0, R0, 0x654, R5 ;  /* 0x0000065400001816 */ /* 0x008fe80000000005 */
[----:B------:R3:W-:Y:S04]  /*7bf0*/  @P1 SYNCS.ARRIVE.TRANS64.RED.A1T0 RZ, [R0+URZ], RZ ;  /* 0x000000ff00ff19a7 */ /* 0x0007e800081004ff */
.L_x_123:
[----:B------:R-:W4:Y:S01]  /*7c00*/  @P1 SYNCS.PHASECHK.TRANS64.TRYWAIT P0, [R3+URZ+0x70], R4 ;  /* 0x00007004030015a7 */ /* 0x000f2200080011ff */
[----:B------:R-:W-:Y:S01]  /*7c10*/  BSSY B1, `(.L_x_124) ;  /* 0x0000016000017945 */ /* 0x000fe20003800000 */
[----:B----4-:R-:W-:Y:S03]  /*7c20*/  @P1 SEL R47, RZ, 0x1, !P0 ;  /* 0x00000001ff2f1807 */ /* 0x010fe60004000000 */
[----:B------:R-:W-:Y:S05]  /*7c30*/  @!P1 BRA `(.L_x_125) ;  /* 0x00000000004c9947 */ /* 0x000fea0003800000 */
[----:B------:R-:W-:Y:S01]  /*7c40*/  ISETP.NE.AND P0, PT, R47, RZ, PT ;  /* 0x000000ff2f00720c */ /* 0x000fe20003f05270 */
[----:B------:R-:W-:Y:S01]  /*7c50*/  BSSY B0, `(.L_x_126) ;  /* 0x000000b000007945 */ /* 0x000fe20003800000 */
[----:B------:R-:W-:Y:S11]  /*7c60*/  ISETP.NE.AND P1, PT, R60, RZ, PT ;  /* 0x000000ff3c00720c */ /* 0x000ff60003f25270 */
[----:B------:R-:W-:Y:S02]  /*7c70*/  @!UPT UIADD3 URZ, UPT, UPT, URZ, URZ, URZ ;  /* 0x000000fffffff290 */ /* 0x000fe4000fffe0ff */
[C---:B------:R-:W-:Y:S01]  /*7c80*/  @P1 IMAD R6, R46.reuse, 0x2000, R97 ;  /* 0x000020002e061824 */ /* 0x040fe200078e0261 */
[C---:B------:R-:W-:Y:S01]  /*7c90*/  @P1 LEA R4, R46.reuse, R95, 0xd ;  /* 0x0000005f2e041211 */ /* 0x040fe200078e68ff */
[C---:B------:R-:W-:Y:S02]  /*7ca0*/  @P1 IMAD R5, R46.reuse, 0x2000, R96 ;  /* 0x000020002e051824 */ /* 0x040fe400078e0260 */
[----:B------:R-:W-:Y:S01]  /*7cb0*/  @P1 IMAD R2, R46, 0x2000, R91 ;  /* 0x000020002e021824 */ /* 0x000fe200078e025b */
[----:B------:R-:W-:Y:S06]  /*7cc0*/  @P0 BRA `(.L_x_127) ;  /* 0x00000000000c0947 */ /* 0x000fec0003800000 */
[----:B---3--:R-:W-:Y:S04]  /*7cd0*/  SHF.L.U32 R0, R94, 0x1f, RZ ;  /* 0x0000001f5e007819 */ /* 0x008fe800000006ff */
[----:B------:R-:W3:Y:S02]  /*7ce0*/  SYNCS.PHASECHK.TRANS64.TRYWAIT P0, [R3+URZ+0x70], R0 ;  /* 0x00007000030075a7 */ /* 0x000ee400080011ff */
[----:B---3--:R-:W-:Y:S05]  /*7cf0*/  @!P0 BRA `(.L_x_128) ;  /* 0x0000003000d88947 */ /* 0x008fea0003800000 */
.L_x_127:
[----:B------:R-:W-:Y:S05]  /*7d00*/  BSYNC B0 ;  /* 0x0000000000007941 */ /* 0x000fea0003800000 */
.L_x_126:
[----:B------:R-:W-:Y:S02]  /*7d10*/  ISETP.NE.AND P0, PT, R60, RZ, PT ;  /* 0x000000ff3c00720c */ /* 0x000fe40003f05270 */
[----:B------:R-:W-:Y:S11]  /*7d20*/  IADD3 R46, PT, PT, R46, 0x1, RZ ;  /* 0x000000012e2e7810 */ /* 0x000ff60007ffe0ff */
[----:B------:R4:W1:Y:S04]  /*7d30*/  @P0 LDS.128 R48, [R6] ;  /* 0x0000000006300984 */ /* 0x0008680000000c00 */
[----:B------:R4:W1:Y:S04]  /*7d40*/  @P0 LDS.128 R56, [R5+0x10] ;  /* 0x0000100005380984 */ /* 0x0008680000000c00 */
[----:B------:R4:W1:Y:S04]  /*7d50*/  @P0 LDS.128 R64, [R4+0x20] ;  /* 0x0000200004400984 */ /* 0x0008680000000c00 */
[----:B------:R4:W1:Y:S02]  /*7d60*/  @P0 LDS.128 R72, [R2+0x30] ;  /* 0x0000300002480984 */ /* 0x0008640000000c00 */
.L_x_125:
[----:B------:R-:W-:Y:S05]  /*7d70*/  BSYNC B1 ;  /* 0x0000000000017941 */ /* 0x000fea0003800000 */
.L_x_124:
[----:B---3--:R-:W-:Y:S05]  /*7d80*/  VIADD R0, R39, 0x20 ;  /* 0x0000002027007836 */ /* 0x008fea0000000000 */
[----:B------:R-:W-:Y:S04]  /*7d90*/  SHF.R.U32.HI R0, RZ, 0x15, R0 ;  /* 0x00000015ff007819 */ /* 0x000fe80000011600 */
[----:B------:R-:W-:Y:S11]  /*7da0*/  LOP3.LUT P0, RZ, R0, 0x3, R85, 0x48, !PT ;  /* 0x0000000300ff7812 */ /* 0x000ff60007804855 */
[----:B------:R-:W-:Y:S02]  /*7db0*/  @!UPT UIADD3 URZ, UPT, UPT, URZ, URZ, URZ ;  /* 0x000000fffffff290 */ /* 0x000fe4000fffe0ff */
[----:B------:R-:W-:Y:S05]  /*7dc0*/  @!P0 BRA `(.L_x_129) ;  /* 0x0000000000408947 */ /* 0x000fea0003800000 */
[----:B------:R-:W3:Y:S01]  /*7dd0*/  LDCU.64 UR8, c[0x4][0x70] ;  /* 0x01000e00ff0877ac */ /* 0x000ee20008000a00 */
[----:B------:R-:W-:Y:S01]  /*7de0*/  MOV R3, 0x0 ;  /* 0x0000000000037802 */ /* 0x000fe20000000f00 */
[----:B------:R-:W-:Y:S02]  /*7df0*/  HFMA2 R12, -RZ, RZ, 0, 5.9604644775390625e-08 ;  /* 0x00000001ff0c7431 */ /* 0x000fe400000001ff */
[----:B------:R-:W-:Y:S02]  /*7e00*/  IMAD.MOV.U32 R8, RZ, RZ, 0x192 ;  /* 0x00000192ff087424 */ /* 0x000fe400078e00ff */
[----:B------:R-:W-:Y:S01]  /*7e10*/  IMAD.MOV.U32 R13, RZ, RZ, RZ ;  /* 0x000000ffff0d7224 */ /* 0x000fe200078e00ff */
[----:B------:R-:W5:Y:S01]  /*7e20*/  LDCU.64 UR6, c[0x4][0x78] ;  /* 0x01000f00ff0677ac */ /* 0x000f620008000a00 */
[----:B----4-:R-:W4:Y:S01]  /*7e30*/  LDC.64 R2, c[0x4][R3] ;  /* 0x0100000003027b82 */ /* 0x010f220000000a00 */
        /* <DEDUP_REMOVED lines=9> */
.L_x_129:
[C---:B-1----:R-:W-:Y:S01]  /*7ed0*/  SHF.L.U32 R40, R48.reuse, 0x10, RZ ;  /* 0x0000001030287819 */ /* 0x042fe200000006ff */
[----:B------:R-:W-:Y:S05]  /*7ee0*/  WARPSYNC.ALL ;  /* 0x0000000000007948 */ /* 0x000fea0003800000 */
[----:B------:R-:W-:Y:S01]  /*7ef0*/  R2UR UR4, R39 ;  /* 0x00000000270472ca */ /* 0x000fe200000e0000 */
[----:B------:R-:W1:Y:S01]  /*7f00*/  S2R R102, SR_CgaCtaId ;  /* 0x0000000000667919 */ /* 0x000e620000008800 */
[----:B------:R-:W-:Y:S01]  /*7f10*/  LOP3.LUT R43, R48, 0xffff0000, RZ, 0xc0, !PT ;  /* 0xffff0000302b7812 */ /* 0x000fe200078ec0ff */
[----:B------:R-:W-:Y:S01]  /*7f20*/  BSSY.RECONVERGENT B0, `(.L_x_130) ;  /* 0x000008d000007945 */ /* 0x000fe20003800200 */
[----:B------:R-:W-:Y:S02]  /*7f30*/  LOP3.LUT R42, R49, 0xffff0000, RZ, 0xc0, !PT ;  /* 0xffff0000312a7812 */ /* 0x000fe400078ec0ff */
[----:B------:R-:W-:Y:S02]  /*7f40*/  LOP3.LUT R44, R50, 0xffff0000, RZ, 0xc0, !PT ;  /* 0xffff0000322c7812 */ /* 0x000fe400078ec0ff */
[----:B------:R-:W-:Y:S02]  /*7f50*/  SHF.L.U32 R45, R59, 0x10, RZ ;  /* 0x000000103b2d7819 */ /* 0x000fe400000006ff */
[----:B------:R-:W-:Y:S02]  /*7f60*/  ISETP.NE.AND P6, PT, R100, RZ, PT ;  /* 0x000000ff6400720c */ /* 0x000fe40003fc5270 */
[----:B------:R-:W-:Y:S01]  /*7f70*/  ISETP.NE.AND P0, PT, R99, RZ, PT ;  /* 0x000000ff6300720c */ /* 0x000fe20003f05270 */
[----:B----4-:R-:W3:Y:S01]  /*7f80*/  LDTM.x32 R4, tmem[UR4+0x20] ;  /* 0x00002004000479ee */ /* 0x010ee200082c0000 */
[----:B------:R-:W-:Y:S02]  /*7f90*/  MOV R61, UR46 ;  /* 0x0000002e003d7c02 */ /* 0x000fe40008000f00 */
[----:B------:R-:W-:Y:S07]  /*7fa0*/  LEA R62, R46, UR43, 0x3 ;  /* 0x0000002b2e3e7c11 */ /* 0x000fee000f8e18ff */
[----:B------:R-:W-:Y:S02]  /*7fb0*/  @P6 LEA R61, R61, UR43, 0x3 ;  /* 0x0000002b3d3d6c11 */ /* 0x000fe4000f8e18ff */
[----:B------:R-:W-:Y:S02]  /*7fc0*/  @P6 SHF.L.U32 R63, R94, 0x1f, RZ ;  /* 0x0000001f5e3f6819 */ /* 0x000fe400000006ff */
[----:B------:R-:W-:Y:S04]  /*7fd0*/  @P6 IADD3 R61, PT, PT, R61, 0x90, RZ ;  /* 0x000000903d3d6810 */ /* 0x000fe80007ffe0ff */
[----:B-1----:R-:W-:Y:S01]  /*7fe0*/  @P6 PRMT R61, R102, 0x654, R61 ;  /* 0x00000654663d6816 */ /* 0x002fe2000000003d */
[C---:B---3--:R-:W-:Y:S01]  /*7ff0*/  FMUL R0, R38.reuse, R4 ;  /* 0x0000000426007220 */ /* 0x048fe20000400000 */
[C---:B------:R-:W-:Y:S01]  /*8000*/  FMUL R2, R38.reuse, R5 ;  /* 0x0000000526027220 */ /* 0x040fe20000400000 */
[C---:B------:R-:W-:Y:S01]  /*8010*/  FMUL R3, R38.reuse, R6 ;  /* 0x0000000626037220 */ /* 0x040fe20000400000 */
[C---:B------:R-:W-:Y:S01]  /*8020*/  FMUL R7, R38.reuse, R7 ;  /* 0x0000000726077220 */ /* 0x040fe20000400000 */
[----:B------:R-:W-:Y:S01]  /*8030*/  FFMA R0, R41, R40, R0 ;  /* 0x0000002829007223 */ /* 0x000fe20000000000 */
[----:B------:R-:W-:Y:S01]  /*8040*/  SHF.L.U32 R40, R49, 0x10, RZ ;  /* 0x0000001031287819 */ /* 0x000fe200000006ff */
[----:B------:R-:W-:Y:S01]  /*8050*/  FFMA R2, R41, R43, R2 ;  /* 0x0000002b29027223 */ /* 0x000fe20000000002 */
[----:B------:R-:W-:Y:S01]  /*8060*/  SHF.L.U32 R43, R51, 0x10, RZ ;  /* 0x00000010332b7819 */ /* 0x000fe200000006ff */
[C---:B------:R-:W-:Y:S01]  /*8070*/  FMUL R4, R38.reuse, R8 ;  /* 0x0000000826047220 */ /* 0x040fe20000400000 */
[----:B------:R-:W-:Y:S01]  /*8080*/  FMUL R5, R38, R9 ;  /* 0x0000000926057220 */ /* 0x000fe20000400000 */
[C---:B------:R-:W-:Y:S01]  /*8090*/  FFMA R3, R41.reuse, R40, R3 ;  /* 0x0000002829037223 */ /* 0x040fe20000000003 */
[----:B------:R-:W-:Y:S01]  /*80a0*/  SHF.L.U32 R40, R50, 0x10, RZ ;  /* 0x0000001032287819 */ /* 0x000fe200000006ff */
[----:B------:R-:W-:Y:S01]  /*80b0*/  FFMA R7, R41, R42, R7 ;  /* 0x0000002a29077223 */ /* 0x000fe20000000007 */
[----:B------:R-:W-:Y:S01]  /*80c0*/  LOP3.LUT R42, R51, 0xffff0000, RZ, 0xc0, !PT ;  /* 0xffff0000332a7812 */ /* 0x000fe200078ec0ff */
[----:B------:R-:W-:Y:S01]  /*80d0*/  FMUL R6, R38, R10 ;  /* 0x0000000a26067220 */ /* 0x000fe20000400000 */
[----:B------:R-:W-:Y:S01]  /*80e0*/  F2FP.BF16.F32.PACK_AB R52, R2, R0 ;  /* 0x000000000234723e */ /* 0x000fe200000010ff */
        /* <DEDUP_REMOVED lines=18> */
[C---:B------:R-:W-:Y:S01]  /*8210*/  LOP3.LUT R42, R58.reuse, 0xffff0000, RZ, 0xc0, !PT ;  /* 0xffff00003a2a7812 */ /* 0x040fe200078ec0ff */
[----:B------:R-:W-:Y:S01]  /*8220*/  FFMA R10, R41, R43, R10 ;  /* 0x0000002b290a7223 */ /* 0x000fe2000000000a */
[----:B------:R-:W-:Y:S01]  /*8230*/  SHF.L.U32 R43, R58, 0x10, RZ ;  /* 0x000000103a2b7819 */ /* 0x000fe200000006ff */
[C---:B------:R-:W-:Y:S01]  /*8240*/  FMUL R15, R38.reuse, R15 ;  /* 0x0000000f260f7220 */ /* 0x040fe20000400000 */
[----:B------:R-:W-:Y:S01]  /*8250*/  F2FP.BF16.F32.PACK_AB R68, R9, R8 ;  /* 0x000000080944723e */ /* 0x000fe200000010ff */
[C---:B------:R-:W-:Y:S01]  /*8260*/  FMUL R12, R38.reuse, R16 ;  /* 0x00000010260c7220 */ /* 0x040fe20000400000 */
[----:B------:R-:W-:Y:S01]  /*8270*/  FMUL R13, R38, R17 ;  /* 0x00000011260d7220 */ /* 0x000fe20000400000 */
[----:B------:R-:W-:Y:S01]  /*8280*/  FFMA R15, R41, R40, R15 ;  /* 0x00000028290f7223 */ /* 0x000fe2000000000f */
[----:B------:R-:W-:Y:S01]  /*8290*/  LOP3.LUT R40, R59, 0xffff0000, RZ, 0xc0, !PT ;  /* 0xffff00003b287812 */ /* 0x000fe200078ec0ff */
[----:B------:R-:W-:Y:S01]  /*82a0*/  FFMA R12, R41, R43, R12 ;  /* 0x0000002b290c7223 */ /* 0x000fe2000000000c */
[----:B------:R-:W-:Y:S01]  /*82b0*/  SHF.L.U32 R43, R64, 0x10, RZ ;  /* 0x00000010402b7819 */ /* 0x000fe200000006ff */
[----:B------:R-:W-:Y:S01]  /*82c0*/  FMUL R14, R38, R18 ;  /* 0x00000012260e7220 */ /* 0x000fe20000400000 */
[----:B------:R-:W-:Y:S01]  /*82d0*/  F2FP.BF16.F32.PACK_AB R69, R15, R10 ;  /* 0x0000000a0f45723e */ /* 0x000fe200000010ff */
[----:B------:R1:W-:Y:S01]  /*82e0*/  STS.128 [R97+0x2000], R52 ;  /* 0x0020003461007388 */ /* 0x0003e20000000c00 */
[----:B------:R-:W-:Y:S01]  /*82f0*/  FFMA R13, R41, R42, R13 ;  /* 0x0000002a290d7223 */ /* 0x000fe2000000000d */
[----:B------:R-:W-:Y:S01]  /*8300*/  LOP3.LUT R42, R64, 0xffff0000, RZ, 0xc0, !PT ;  /* 0xffff0000402a7812 */ /* 0x000fe200078ec0ff */
[C---:B------:R-:W-:Y:S01]  /*8310*/  FMUL R19, R38.reuse, R19 ;  /* 0x0000001326137220 */ /* 0x040fe20000400000 */
[C---:B------:R-:W-:Y:S01]  /*8320*/  FMUL R16, R38.reuse, R20 ;  /* 0x0000001426107220 */ /* 0x040fe20000400000 */
[C---:B------:R-:W-:Y:S01]  /*8330*/  FMUL R17, R38.reuse, R21 ;  /* 0x0000001526117220 */ /* 0x040fe20000400000 */
[----:B------:R-:W-:Y:S01]  /*8340*/  F2FP.BF16.F32.PACK_AB R70, R13, R12 ;  /* 0x0000000c0d46723e */ /* 0x000fe200000010ff */
[----:B------:R-:W-:Y:S01]  /*8350*/  FFMA R14, R41, R45, R14 ;  /* 0x0000002d290e7223 */ /* 0x000fe2000000000e */
[----:B------:R-:W-:Y:S01]  /*8360*/  SHF.L.U32 R45, R65, 0x10, RZ ;  /* 0x00000010412d7819 */ /* 0x000fe200000006ff */
[----:B------:R-:W-:Y:S01]  /*8370*/  FFMA R19, R41, R40, R19 ;  /* 0x0000002829137223 */ /* 0x000fe20000000013 */
[----:B------:R-:W-:Y:S01]  /*8380*/  LOP3.LUT R40, R65, 0xffff0000, RZ, 0xc0, !PT ;  /* 0xffff000041287812 */ /* 0x000fe200078ec0ff */
[----:B------:R-:W-:Y:S01]  /*8390*/  FFMA R16, R41, R43, R16 ;  /* 0x0000002b29107223 */ /* 0x000fe20000000010 */
[----:B------:R-:W-:Y:S01]  /*83a0*/  SHF.L.U32 R43, R67, 0x10, RZ ;  /* 0x00000010432b7819 */ /* 0x000fe200000006ff */
[C---:B------:R-:W-:Y:S01]  /*83b0*/  FMUL R18, R38.reuse, R22 ;  /* 0x0000001626127220 */ /* 0x040fe20000400000 */
[----:B------:R-:W-:Y:S01]  /*83c0*/  F2FP.BF16.F32.PACK_AB R71, R19, R14 ;  /* 0x0000000e1347723e */ /* 0x000fe200000010ff */
[C---:B------:R-:W-:Y:S01]  /*83d0*/  FFMA R17, R41.reuse, R42, R17 ;  /* 0x0000002a29117223 */ /* 0x040fe20000000011 */
[----:B------:R-:W-:Y:S01]  /*83e0*/  FMUL R23, R38, R23 ;  /* 0x0000001726177220 */ /* 0x000fe20000400000 */
[----:B------:R-:W-:Y:S01]  /*83f0*/  SHF.L.U32 R42, R66, 0x10, RZ ;  /* 0x00000010422a7819 */ /* 0x000fe200000006ff */
[----:B------:R-:W-:Y:S01]  /*8400*/  FMUL R20, R38, R24 ;  /* 0x0000001826147220 */ /* 0x000fe20000400000 */
[----:B------:R3:W-:Y:S01]  /*8410*/  STS.128 [R96+0x2010], R68 ;  /* 0x0020104460007388 */ /* 0x0007e20000000c00 */
[----:B------:R-:W-:Y:S01]  /*8420*/  FFMA R18, R41, R45, R18 ;  /* 0x0000002d29127223 */ /* 0x000fe20000000012 */
[----:B------:R-:W-:Y:S01]  /*8430*/  SHF.L.U32 R45, R75, 0x10, RZ ;  /* 0x000000104b2d7819 */ /* 0x000fe200000006ff */
[C---:B------:R-:W-:Y:S01]  /*8440*/  FFMA R23, R41.reuse, R40, R23 ;  /* 0x0000002829177223 */ /* 0x040fe20000000017 */
[----:B------:R-:W-:Y:S01]  /*8450*/  LOP3.LUT R40, R66, 0xffff0000, RZ, 0xc0, !PT ;  /* 0xffff000042287812 */ /* 0x000fe200078ec0ff */
[----:B------:R-:W-:Y:S01]  /*8460*/  FFMA R20, R41, R42, R20 ;  /* 0x0000002a29147223 */ /* 0x000fe20000000014 */
[----:B------:R-:W-:Y:S01]  /*8470*/  LOP3.LUT R42, R67, 0xffff0000, RZ, 0xc0, !PT ;  /* 0xffff0000432a7812 */ /* 0x000fe200078ec0ff */
[C---:B------:R-:W-:Y:S01]  /*8480*/  FMUL R21, R38.reuse, R25 ;  /* 0x0000001926157220 */ /* 0x040fe20000400000 */
[C---:B------:R-:W-:Y:S01]  /*8490*/  FMUL R22, R38.reuse, R26 ;  /* 0x0000001a26167220 */ /* 0x040fe20000400000 */
[C---:B------:R-:W-:Y:S01]  /*84a0*/  FMUL R27, R38.reuse, R27 ;  /* 0x0000001b261b7220 */ /* 0x040fe20000400000 */
[----:B------:R-:W-:Y:S01]  /*84b0*/  FMUL R24, R38, R28 ;  /* 0x0000001c26187220 */ /* 0x000fe20000400000 */
        /* <DEDUP_REMOVED lines=8> */
[----:B------:R-:W-:Y:S01]  /*8540*/  FFMA R24, R41, R40, R24 ;  /* 0x0000002829187223 */ /* 0x000fe20000000018 */
[----:B------:R-:W-:Y:S01]  /*8550*/  LOP3.LUT R40, R73, 0xffff0000, RZ, 0xc0, !PT ;  /* 0xffff000049287812 */ /* 0x000fe200078ec0ff */
[C---:B------:R-:W-:Y:S01]  /*8560*/  FFMA R25, R41.reuse, R42, R25 ;  /* 0x0000002a29197223 */ /* 0x040fe20000000019 */
[----:B------:R-:W-:Y:S01]  /*8570*/  FMUL R31, R38, R31 ;  /* 0x0000001f261f7220 */ /* 0x000fe20000400000 */
[C---:B------:R-:W-:Y:S01]  /*8580*/  FFMA R26, R41.reuse, R43, R26 ;  /* 0x0000002b291a7223 */ /* 0x040fe2000000001a */
[----:B------:R-:W-:Y:S01]  /*8590*/  SHF.L.U32 R43, R74, 0x10, RZ ;  /* 0x000000104a2b7819 */ /* 0x000fe200000006ff */
[----:B------:R-:W-:Y:S01]  /*85a0*/  FMUL R28, R38, R32 ;  /* 0x00000020261c7220 */ /* 0x000fe20000400000 */
[----:B------:R-:W-:Y:S01]  /*85b0*/  LOP3.LUT R42, R74, 0xffff0000, RZ, 0xc0, !PT ;  /* 0xffff00004a2a7812 */ /* 0x000fe200078ec0ff */
[C---:B------:R-:W-:Y:S01]  /*85c0*/  FMUL R29, R38.reuse, R33 ;  /* 0x00000021261d7220 */ /* 0x040fe20000400000 */
[C---:B------:R-:W-:Y:S01]  /*85d0*/  FMUL R30, R38.reuse, R34 ;  /* 0x00000022261e7220 */ /* 0x040fe20000400000 */
[----:B------:R-:W-:Y:S01]  /*85e0*/  FFMA R31, R41, R40, R31 ;  /* 0x00000028291f7223 */ /* 0x000fe2000000001f */
[----:B------:R-:W-:Y:S01]  /*85f0*/  FMUL R35, R38, R35 ;  /* 0x0000002326237220 */ /* 0x000fe20000400000 */
[----:B-1----:R-:W-:Y:S01]  /*8600*/  F2FP.BF16.F32.PACK_AB R52, R17, R16 ;  /* 0x000000101134723e */ /* 0x002fe200000010ff */
[----:B------:R-:W-:Y:S01]  /*8610*/  FFMA R28, R41, R43, R28 ;  /* 0x0000002b291c7223 */ /* 0x000fe2000000001c */
[----:B------:R-:W-:Y:S01]  /*8620*/  F2FP.BF16.F32.PACK_AB R53, R23, R18 ;  /* 0x000000121735723e */ /* 0x000fe200000010ff */
[----:B------:R-:W-:Y:S01]  /*8630*/  FFMA R29, R41, R42, R29 ;  /* 0x0000002a291d7223 */ /* 0x000fe2000000001d */
[----:B------:R-:W-:Y:S01]  /*8640*/  F2FP.BF16.F32.PACK_AB R54, R21, R20 ;  /* 0x000000141536723e */ /* 0x000fe200000010ff */
[----:B------:R-:W-:Y:S01]  /*8650*/  FFMA R30, R41, R45, R30 ;  /* 0x0000002d291e7223 */ /* 0x000fe2000000001e */
[----:B------:R-:W-:Y:S01]  /*8660*/  F2FP.BF16.F32.PACK_AB R55, R27, R22 ;  /* 0x000000161b37723e */ /* 0x000fe200000010ff */
[----:B------:R-:W-:Y:S01]  /*8670*/  FFMA R35, R41, R44, R35 ;  /* 0x0000002c29237223 */ /* 0x000fe20000000023 */
[----:B------:R-:W-:Y:S02]  /*8680*/  F2FP.BF16.F32.PACK_AB R104, R25, R24 ;  /* 0x000000181968723e */ /* 0x000fe400000010ff */
[----:B------:R-:W-:Y:S01]  /*8690*/  F2FP.BF16.F32.PACK_AB R105, R31, R26 ;  /* 0x0000001a1f69723e */ /* 0x000fe200000010ff */
[----:B------:R3:W-:Y:S01]  /*86a0*/  STS.128 [R95+0x2020], R52 ;  /* 0x002020345f007388 */ /* 0x0007e20000000c00 */
        /* <DEDUP_REMOVED lines=8> */
[----:B-1----:R-:W1:Y:S02]  /*8730*/  FENCE.VIEW.ASYNC.S ;  /* 0x00000000000073c6 */ /* 0x002e640000000000 */
[----:B-1----:R-:W-:Y:S06]  /*8740*/  BAR.SYNC.DEFER_BLOCKING 0x1, 0x80 ;  /* 0x0042000000007b1d */ /* 0x002fec0000010000 */
[----:B------:R-:W-:Y:S05]  /*8750*/  @P0 BRA `(.L_x_131) ;  /* 0x0000000000240947 */ /* 0x000fea0003800000 */
[----:B------:R-:W-:Y:S02]  /*8760*/  UIADD3 UR4, UP0, UPT, UR62, 0xa80, URZ ;  /* 0x00000a803e047890 */ /* 0x000fe4000ff1e0ff */
[----:B------:R-:W-:Y:S02]  /*8770*/  UIADD3 UR9, UPT, UPT, UR49, 0x20, URZ ;  /* 0x0000002031097890 */ /* 0x000fe4000fffe0ff */
[----:B------:R-:W-:Y:S02]  /*8780*/  UIADD3 UR8, UPT, UPT, UR43, 0x2200, URZ ;  /* 0x000022002b087890 */ /* 0x000fe4000fffe0ff */
[----:B------:R-:W-:Y:S01]  /*8790*/  UIADD3.X UR5, UPT, UPT, URZ, UR63, URZ, UP0, !UPT ;  /* 0x0000003fff057290 */ /* 0x000fe200087fe4ff */
[----:B------:R-:W-:Y:S01]  /*87a0*/  UMOV UR10, UR50 ;  /* 0x00000032000a7c82 */ /* 0x000fe20008000000 */
[----:B------:R-:W-:Y:S07]  /*87b0*/  UMOV UR11, UR44 ;  /* 0x0000002c000b7c82 */ /* 0x000fee0008000000 */
[----:B------:R1:W-:Y:S01]  /*87c0*/  UTMASTG.3D [UR8], [UR4] ;  /* 0x00000008040073b5 */ /* 0x0003e20008010000 */
[----:B------:R0:W-:Y:S01]  /*87d0*/  UTMACMDFLUSH ;  /* 0x00000000000079b7 */ /* 0x0001e20000000000 */
[----:B-1----:R-:W-:Y:S04]  /*87e0*/  DEPBAR.LE SB0, 0x1 ;  /* 0x000080400000791a */ /* 0x002fe80000000000 */
.L_x_131:
[----:B------:R-:W-:Y:S05]  /*87f0*/  BSYNC.RECONVERGENT B0 ;  /* 0x0000000000007941 */ /* 0x000fea0003800200 */
.L_x_130:
[----:B------:R-:W-:Y:S01]  /*8800*/  BAR.SYNC.DEFER_BLOCKING 0x1, 0x80 ;  /* 0x0042000000007b1d */ /* 0x000fe20000010000 */
[----:B------:R-:W-:Y:S04]  /*8810*/  UIADD3 UR4, UPT, UPT, UR46, 0x1, URZ ;  /* 0x000000012e047890 */ /* 0x000fe8000fffe0ff */
[----:B------:R-:W-:Y:S04]  /*8820*/  UISETP.NE.AND UP0, UPT, UR4, 0x4, UPT ;  /* 0x000000040400788c */ /* 0x000fe8000bf05270 */
[----:B------:R-:W-:Y:S01]  /*8830*/  USEL UR45, UR4, URZ, UP0 ;  /* 0x000000ff042d7287 */ /* 0x000fe20008000000 */
[----:B------:R1:W-:Y:S01]  /*8840*/  @P6 SYNCS.ARRIVE.TRANS64.RED.A1T0 RZ, [R61+URZ], RZ ;  /* 0x000000ff3dff69a7 */ /* 0x0003e200081004ff */
[----:B------:R-:W-:Y:S01]  /*8850*/  BSSY B1, `(.L_x_132) ;  /* 0x0000017000017945 */ /* 0x000fe20003800000 */
[----:B------:R-:W4:Y:S02]  /*8860*/  @P6 SYNCS.PHASECHK.TRANS64.TRYWAIT P0, [R62+URZ+0x70], R63 ;  /* 0x0000703f3e0065a7 */ /* 0x000f2400080011ff */
[----:B----4-:R-:W-:Y:S01]  /*8870*/  @P6 SEL R47, RZ, 0x1, !P0 ;  /* 0x00000001ff2f6807 */ /* 0x010fe20004000000 */
[----:B-1----:R-:W-:Y:S06]  /*8880*/  @!P6 BRA `(.L_x_133) ;  /* 0x00000000004ce947 */ /* 0x002fec0003800000 */
        /* <DEDUP_REMOVED lines=9> */
[----:B------:R-:W-:Y:S04]  /*8920*/  SHF.L.U32 R5, R94, 0x1f, RZ ;  /* 0x0000001f5e057819 */ /* 0x000fe800000006ff */
[----:B------:R-:W1:Y:S02]  /*8930*/  SYNCS.PHASECHK.TRANS64.TRYWAIT P0, [R62+URZ+0x70], R5 ;  /* 0x000070053e0075a7 */ /* 0x000e6400080011ff */
[----:B-1----:R-:W-:Y:S05]  /*8940*/  @!P0 BRA `(.L_x_136) ;  /* 0x0000002400d88947 */ /* 0x002fea0003800000 */
.L_x_135:
[----:B------:R-:W-:Y:S05]  /*8950*/  BSYNC B0 ;  /* 0x0000000000007941 */ /* 0x000fea0003800000 */
.L_x_134:
[----:B------:R-:W-:Y:S02]  /*8960*/  ISETP.NE.AND P0, PT, R60, RZ, PT ;  /* 0x000000ff3c00720c */ /* 0x000fe40003f05270 */
[----:B------:R-:W-:Y:S11]  /*8970*/  IADD3 R46, PT, PT, R46, 0x1, RZ ;  /* 0x000000012e2e7810 */ /* 0x000ff60007ffe0ff */
[----:B------:R4:W1:Y:S04]  /*8980*/  @P0 LDS.128 R48, [R4] ;  /* 0x0000000004300984 */ /* 0x0008680000000c00 */
[----:B------:R4:W1:Y:S04]  /*8990*/  @P0 LDS.128 R56, [R3+0x10] ;  /* 0x0000100003380984 */ /* 0x0008680000000c00 */
[----:B------:R4:W1:Y:S04]  /*89a0*/  @P0 LDS.128 R64, [R2+0x20] ;  /* 0x0000200002400984 */ /* 0x0008680000000c00 */
[----:B------:R4:W1:Y:S02]  /*89b0*/  @P0 LDS.128 R72, [R0+0x30] ;  /* 0x0000300000480984 */ /* 0x0008640000000c00 */
.L_x_133:
[----:B------:R-:W-:Y:S05]  /*89c0*/  BSYNC B1 ;  /* 0x0000000000017941 */ /* 0x000fea0003800000 */
.L_x_132:
[----:B----4-:R-:W-:Y:S05]  /*89d0*/  VIADD R0, R39, 0x40 ;  /* 0x0000004027007836 */ /* 0x010fea0000000000 */
[----:B------:R-:W-:Y:S04]  /*89e0*/  SHF.R.U32.HI R0, RZ, 0x15, R0 ;  /* 0x00000015ff007819 */ /* 0x000fe80000011600 */
[----:B------:R-:W-:Y:S11]  /*89f0*/  LOP3.LUT P0, RZ, R0, 0x3, R85, 0x48, !PT ;  /* 0x0000000300ff7812 */ /* 0x000ff60007804855 */
[----:B------:R-:W-:Y:S02]  /*8a00*/  @!UPT UIADD3 URZ, UPT, UPT, URZ, URZ, URZ ;  /* 0x000000fffffff290 */ /* 0x000fe4000fffe0ff */
[----:B------:R-:W-:Y:S05]  /*8a10*/  @!P0 BRA `(.L_x_137) ;  /* 0x0000000000408947 */ /* 0x000fea0003800000 */
[----:B------:R-:W1:Y:S01]  /*8a20*/  LDCU.64 UR8, c[0x4][0x70] ;  /* 0x01000e00ff0877ac */ /* 0x000e620008000a00 */
[----:B------:R-:W-:Y:S01]  /*8a30*/  MOV R3, 0x0 ;  /* 0x0000000000037802 */ /* 0x000fe20000000f00 */
[----:B------:R-:W-:Y:S02]  /*8a40*/  HFMA2 R12, -RZ, RZ, 0, 5.9604644775390625e-08 ;  /* 0x00000001ff0c7431 */ /* 0x000fe400000001ff */
[----:B------:R-:W-:Y:S02]  /*8a50*/  IMAD.MOV.U32 R8, RZ, RZ, 0x192 ;  /* 0x00000192ff087424 */ /* 0x000fe400078e00ff */
[----:B------:R-:W-:Y:S01]  /*8a60*/  IMAD.MOV.U32 R13, RZ, RZ, RZ ;  /* 0x000000ffff0d7224 */ /* 0x000fe200078e00ff */
[----:B------:R-:W4:Y:S01]  /*8a70*/  LDCU.64 UR6, c[0x4][0x78] ;  /* 0x01000f00ff0677ac */ /* 0x000f220008000a00 */
[----:B------:R-:W2:Y:S01]  /*8a80*/  LDC.64 R2, c[0x4][R3] ;  /* 0x0100000003027b82 */ /* 0x000ea20000000a00 */
[----:B------:R-:W5:Y:S01]  /*8a90*/  LDCU.64 UR4, c[0x4][0x10] ;  /* 0x01000200ff0477ac */ /* 0x000f620008000a00 */
[----:B-1----:R-:W-:Y:S01]  /*8aa0*/  MOV R5, UR9 ;  /* 0x0000000900057c02 */ /* 0x002fe20008000f00 */
[----:B------:R-:W-:Y:S01]  /*8ab0*/  IMAD.U32 R4, RZ, RZ, UR8 ;  /* 0x00000008ff047e24 */ /* 0x000fe2000f8e00ff */
[----:B----4-:R-:W-:Y:S01]  /*8ac0*/  MOV R7, UR7 ;  /* 0x0000000700077c02 */ /* 0x010fe20008000f00 */
[----:B------:R-:W-:Y:S01]  /*8ad0*/  IMAD.U32 R6, RZ, RZ, UR6 ;  /* 0x00000006ff067e24 */ /* 0x000fe2000f8e00ff */
[----:B-----5:R-:W-:Y:S01]  /*8ae0*/  MOV R11, UR5 ;  /* 0x00000005000b7c02 */ /* 0x020fe20008000f00 */
[----:B------:R-:W-:Y:S02]  /*8af0*/  IMAD.U32 R10, RZ, RZ, UR4 ;  /* 0x00000004ff0a7e24 */ /* 0x000fe4000f8e00ff */
[----:B------:R-:W-:Y:S07]  /*8b00*/  LEPC R20, `(.L_x_137) ;  /* 0x000000001014794e */ /* 0x000fee0000000000 */
[----:B--23--:R-:W-:Y:S05]  /*8b10*/  CALL.ABS.NOINC R2 ;  /* 0x0000000002007343 */ /* 0x00cfea0003c00000 */
.L_x_137:
[C---:B-1----:R-:W-:Y:S01]  /*8b20*/  SHF.L.U32 R40, R48.reuse, 0x10, RZ ;  /* 0x0000001030287819 */ /* 0x042fe200000006ff */
[----:B------:R-:W-:Y:S05]  /*8b30*/  WARPSYNC.ALL ;  /* 0x0000000000007948 */ /* 0x000fea0003800000 */
[----:B------:R-:W-:Y:S01]  /*8b40*/  R2UR UR4, R39 ;  /* 0x00000000270472ca */ /* 0x000fe200000e0000 */
[----:B------:R-:W-:Y:S01]  /*8b50*/  BSSY.RECONVERGENT B0, `(.L_x_138) ;  /* 0x000008e000007945 */ /* 0x000fe20003800200 */
[----:B------:R-:W-:Y:S02]  /*8b60*/  LOP3.LUT R43, R48, 0xffff0000, RZ, 0xc0, !PT ;  /* 0xffff0000302b7812 */ /* 0x000fe400078ec0ff */
[----:B------:R-:W-:Y:S02]  /*8b70*/  SHF.L.U32 R42, R49, 0x10, RZ ;  /* 0x00000010312a7819 */ /* 0x000fe400000006ff */
[C---:B------:R-:W-:Y:S02]  /*8b80*/  SHF.L.U32 R45, R51.reuse, 0x10, RZ ;  /* 0x00000010332d7819 */ /* 0x040fe400000006ff */
[----:B------:R-:W-:Y:S02]  /*8b90*/  LOP3.LUT R44, R51, 0xffff0000, RZ, 0xc0, !PT ;  /* 0xffff0000332c7812 */ /* 0x000fe400078ec0ff */
[----:B------:R-:W-:Y:S02]  /*8ba0*/  ISETP.NE.AND P6, PT, R100, RZ, PT ;  /* 0x000000ff6400720c */ /* 0x000fe40003fc5270 */
[----:B------:R-:W-:Y:S01]  /*8bb0*/  ISETP.NE.AND P0, PT, R99, RZ, PT ;  /* 0x000000ff6300720c */ /* 0x000fe20003f05270 */
[----:B------:R-:W1:Y:S01]  /*8bc0*/  LDTM.x32 R4, tmem[UR4+0x40] ;  /* 0x00004004000479ee */ /* 0x000e6200082c0000 */
[----:B------:R-:W-:Y:S02]  /*8bd0*/  MOV R61, UR45 ;  /* 0x0000002d003d7c02 */ /* 0x000fe40008000f00 */
[----:B------:R-:W-:Y:S07]  /*8be0*/  LEA R62, R46, UR43, 0x3 ;  /* 0x0000002b2e3e7c11 */ /* 0x000fee000f8e18ff */
[----:B------:R-:W-:Y:S02]  /*8bf0*/  @P6 LEA R61, R61, UR43, 0x3 ;  /* 0x0000002b3d3d6c11 */ /* 0x000fe4000f8e18ff */
[----:B------:R-:W-:Y:S02]  /*8c00*/  @P6 SHF.L.U32 R63, R94, 0x1f, RZ ;  /* 0x0000001f5e3f6819 */ /* 0x000fe400000006ff */
[----:B------:R-:W-:Y:S04]  /*8c10*/  @P6 IADD3 R61, PT, PT, R61, 0x90, RZ ;  /* 0x000000903d3d6810 */ /* 0x000fe80007ffe0ff */
[----:B------:R-:W-:Y:S01]  /*8c20*/  @P6 PRMT R61, R102, 0x654, R61 ;  /* 0x00000654663d6816 */ /* 0x000fe2000000003d */
[C---:B-1----:R-:W-:Y:S01]  /*8c30*/  FMUL R0, R38.reuse, R4 ;  /* 0x0000000426007220 */ /* 0x042fe20000400000 */
        /* <DEDUP_REMOVED lines=10> */
[----:B---3--:R-:W-:Y:S01]  /*8ce0*/  F2FP.BF16.F32.PACK_AB R68, R2, R0 ;  /* 0x000000000244723e */ /* 0x008fe200000010ff */
[----:B------:R-:W-:Y:S01]  /*8cf0*/  FMUL R5, R38, R9 ;  /* 0x0000000926057220 */ /* 0x000fe20000400000 */
[C---:B------:R-:W-:Y:S01]  /*8d00*/  FFMA R7, R41.reuse, R40, R7 ;  /* 0x0000002829077223 */ /* 0x040fe20000000007 */
[----:B------:R-:W-:Y:S01]  /*8d10*/  SHF.L.U32 R40, R56, 0x10, RZ ;  /* 0x0000001038287819 */ /* 0x000fe200000006ff */
[C---:B------:R-:W-:Y:S01]  /*8d20*/  FMUL R6, R38.reuse, R10 ;  /* 0x0000000a26067220 */ /* 0x040fe20000400000 */
[C---:B------:R-:W-:Y:S01]  /*8d30*/  FMUL R11, R38.reuse, R11 ;  /* 0x0000000b260b7220 */ /* 0x040fe20000400000 */
[----:B------:R-:W-:Y:S01]  /*8d40*/  FFMA R4, R41, R43, R4 ;  /* 0x0000002b29047223 */ /* 0x000fe20000000004 */
[----:B------:R-:W-:Y:S01]  /*8d50*/  SHF.L.U32 R43, R57, 0x10, RZ ;  /* 0x00000010392b7819 */ /* 0x000fe200000006ff */
[----:B------:R-:W-:Y:S01]  /*8d60*/  FMUL R8, R38, R12 ;  /* 0x0000000c26087220 */ /* 0x000fe20000400000 */
[----:B------:R-:W-:Y:S01]  /*8d70*/  F2FP.BF16.F32.PACK_AB R69, R7, R3 ;  /* 0x000000030745723e */ /* 0x000fe200000010ff */
[C---:B------:R-:W-:Y:S01]  /*8d80*/  FFMA R5, R41.reuse, R42, R5 ;  /* 0x0000002a29057223 */ /* 0x040fe20000000005 */
[----:B------:R-:W-:Y:S01]  /*8d90*/  LOP3.LUT R42, R56, 0xffff0000, RZ, 0xc0, !PT ;  /* 0xffff0000382a7812 */ /* 0x000fe200078ec0ff */
[----:B------:R-:W-:Y:S01]  /*8da0*/  FFMA R6, R41, R45, R6 ;  /* 0x0000002d29067223 */ /* 0x000fe20000000006 */
[----:B------:R-:W-:Y:S01]  /*8db0*/  SHF.L.U32 R45, R65, 0x10, RZ ;  /* 0x00000010412d7819 */ /* 0x000fe200000006ff */
[----:B------:R-:W-:Y:S01]  /*8dc0*/  FFMA R11, R41, R44, R11 ;  /* 0x0000002c290b7223 */ /* 0x000fe2000000000b */
[----:B------:R-:W-:Y:S01]  /*8dd0*/  F2FP.BF16.F32.PACK_AB R70, R5, R4 ;  /* 0x000000040546723e */ /* 0x000fe200000010ff */
[----:B------:R-:W-:Y:S01]  /*8de0*/  FFMA R8, R41, R40, R8 ;  /* 0x0000002829087223 */ /* 0x000fe20000000008 */
[----:B------:R-:W-:Y:S01]  /*8df0*/  LOP3.LUT R40, R57, 0xffff0000, RZ, 0xc0, !PT ;  /* 0xffff000039287812 */ /* 0x000fe200078ec0ff */
[C---:B------:R-:W-:Y:S01]  /*8e00*/  FMUL R9, R38.reuse, R13 ;  /* 0x0000000d26097220 */ /* 0x040fe20000400000 */
[----:B------:R-:W-:Y:S01]  /*8e10*/  F2FP.BF16.F32.PACK_AB R71, R11, R6 ;  /* 0x000000060b47723e */ /* 0x000fe200000010ff */
[C---:B------:R-:W-:Y:S01]  /*8e20*/  FMUL R10, R38.reuse, R14 ;  /* 0x0000000e260a7220 */ /* 0x040fe20000400000 */
[----:B------:R-:W-:Y:S01]  /*8e30*/  LOP3.LUT R44, R75, 0xffff0000, RZ, 0xc0, !PT ;  /* 0xffff00004b2c7812 */ /* 0x000fe200078ec0ff */
[----:B------:R-:W-:Y:S01]  /*8e40*/  FMUL R15, R38, R15 ;  /* 0x0000000f260f7220 */ /* 0x000fe20000400000 */
        /* <DEDUP_REMOVED lines=8> */
[----:B------:R-:W-:Y:S01]  /*8ed0*/  FMUL R13, R38, R17 ;  /* 0x00000011260d7220 */ /* 0x000fe20000400000 */
[----:B------:R-:W-:Y:S01]  /*8ee0*/  F2FP.BF16.F32.PACK_AB R53, R15, R10 ;  /* 0x0000000a0f35723e */ /* 0x000fe200000010ff */
[C---:B------:R-:W-:Y:S01]  /*8ef0*/  FFMA R12, R41.reuse, R42, R12 ;  /* 0x0000002a290c7223 */ /* 0x040fe2000000000c */
[----:B------:R-:W-:Y:S01]  /*8f00*/  LOP3.LUT R42, R64, 0xffff0000, RZ, 0xc0, !PT ;  /* 0xffff0000402a7812 */ /* 0x000fe200078ec0ff */
[C---:B------:R-:W-:Y:S01]  /*8f10*/  FMUL R14, R38.reuse, R18 ;  /* 0x00000012260e7220 */ /* 0x040fe20000400000 */
[----:B------:R-:W-:Y:S01]  /*8f20*/  FFMA R13, R41, R40, R13 ;  /* 0x00000028290d7223 */ /* 0x000fe2000000000d */
[----:B------:R-:W-:Y:S01]  /*8f30*/  LOP3.LUT R40, R59, 0xffff0000, RZ, 0xc0, !PT ;  /* 0xffff00003b287812 */ /* 0x000fe200078ec0ff */
[----:B------:R1:W-:Y:S01]  /*8f40*/  STS.128 [R97+0x4000], R68 ;  /* 0x0040004461007388 */ /* 0x0003e20000000c00 */
[----:B------:R-:W-:Y:S01]  /*8f50*/  FMUL R19, R38, R19 ;  /* 0x0000001326137220 */ /* 0x000fe20000400000 */
[----:B------:R-:W-:Y:S01]  /*8f60*/  FFMA R14, R41, R43, R14 ;  /* 0x0000002b290e7223 */ /* 0x000fe2000000000e */
[----:B------:R-:W-:Y:S01]  /*8f70*/  SHF.L.U32 R43, R64, 0x10, RZ ;  /* 0x00000010402b7819 */ /* 0x000fe200000006ff */
[C---:B------:R-:W-:Y:S01]  /*8f80*/  FMUL R16, R38.reuse, R20 ;  /* 0x0000001426107220 */ /* 0x040fe20000400000 */
        /* <DEDUP_REMOVED lines=18> */
[C---:B------:R-:W-:Y:S01]  /*90b0*/  FMUL R22, R38.reuse, R26 ;  /* 0x0000001a26167220 */ /* 0x040fe20000400000 */
[----:B------:R-:W-:Y:S01]  /*90c0*/  FMUL R27, R38, R27 ;  /* 0x0000001b261b7220 */ /* 0x000fe20000400000 */
[----:B------:R-:W-:Y:S01]  /*90d0*/  FFMA R20, R41, R43, R20 ;  /* 0x0000002b29147223 */ /* 0x000fe20000000014 */
[----:B------:R-:W-:Y:S01]  /*90e0*/  SHF.L.U32 R43, R73, 0x10, RZ ;  /* 0x00000010492b7819 */ /* 0x000fe200000006ff */
[C---:B------:R-:W-:Y:S01]  /*90f0*/  FFMA R21, R41.reuse, R40, R21 ;  /* 0x0000002829157223 */ /* 0x040fe20000000015 */
[C---:B------:R-:W-:Y:S01]  /*9100*/  FFMA R22, R41.reuse, R45, R22 ;  /* 0x0000002d29167223 */ /* 0x040fe20000000016 */
[C---:B------:R-:W-:Y:S01]  /*9110*/  FFMA R27, R41.reuse, R42, R27 ;  /* 0x0000002a291b7223 */ /* 0x040fe2000000001b */
[----:B------:R-:W-:Y:S01]  /*9120*/  SHF.L.U32 R40, R72, 0x10, RZ ;  /* 0x0000001048287819 */ /* 0x000fe200000006ff */
[----:B------:R-:W-:Y:S01]  /*9130*/  FMUL R24, R38, R28 ;  /* 0x0000001c26187220 */ /* 0x000fe20000400000 */
[----:B------:R-:W-:Y:S01]  /*9140*/  LOP3.LUT R42, R72, 0xffff0000, RZ, 0xc0, !PT ;  /* 0xffff0000482a7812 */ /* 0x000fe200078ec0ff */
[C---:B------:R-:W-:Y:S01]  /*9150*/  FMUL R25, R38.reuse, R29 ;  /* 0x0000001d26197220 */ /* 0x040fe20000400000 */
[C---:B------:R-:W-:Y:S01]  /*9160*/  FMUL R26, R38.reuse, R30 ;  /* 0x0000001e261a7220 */ /* 0x040fe20000400000 */
[----:B------:R-:W-:Y:S01]  /*9170*/  FFMA R24, R41, R40, R24 ;  /* 0x0000002829187223 */ /* 0x000fe20000000018 */
[----:B------:R-:W-:Y:S01]  /*9180*/  LOP3.LUT R40, R73, 0xffff0000, RZ, 0xc0, !PT ;  /* 0xffff000049287812 */ /* 0x000fe200078ec0ff */
[C---:B------:R-:W-:Y:S01]  /*9190*/  FFMA R25, R41.reuse, R42, R25 ;  /* 0x0000002a29197223 */ /* 0x040fe20000000019 */
        /* <DEDUP_REMOVED lines=41> */
.L_x_139:
[----:B------:R-:W-:Y:S05]  /*9430*/  BSYNC.RECONVERGENT B0 ;  /* 0x0000000000007941 */ /* 0x000fea0003800200 */
.L_x_138:
        /* <DEDUP_REMOVED lines=21> */
.L_x_143:
[----:B------:R-:W-:Y:S05]  /*9590*/  BSYNC B0 ;  /* 0x0000000000007941 */ /* 0x000fea0003800000 */
.L_x_142:
[----:B------:R-:W-:Y:S11]  /*95a0*/  ISETP.NE.AND P0, PT, R60, RZ, PT ;  /* 0x000000ff3c00720c */ /* 0x000ff60003f05270 */
[----:B------:R-:W-:Y:S02]  /*95b0*/  @!UPT UIADD3 URZ, UPT, UPT, URZ, URZ, URZ ;  /* 0x000000fffffff290 */ /* 0x000fe4000fffe0ff */
[----:B------:R4:W1:Y:S04]  /*95c0*/  @P0 LDS.128 R48, [R3] ;  /* 0x0000000003300984 */ /* 0x0008680000000c00 */
[----:B------:R4:W1:Y:S04]  /*95d0*/  @P0 LDS.128 R56, [R2+0x10] ;  /* 0x0000100002380984 */ /* 0x0008680000000c00 */
[----:B------:R4:W1:Y:S04]  /*95e0*/  @P0 LDS.128 R64, [R0+0x20] ;  /* 0x0000200000400984 */ /* 0x0008680000000c00 */
[----:B------:R4:W1:Y:S02]  /*95f0*/  @P0 LDS.128 R72, [R46+0x30] ;  /* 0x000030002e480984 */ /* 0x0008640000000c00 */
.L_x_141:
[----:B------:R-:W-:Y:S05]  /*9600*/  BSYNC B1 ;  /* 0x0000000000017941 */ /* 0x000fea0003800000 */
.L_x_140:
        /* <DEDUP_REMOVED lines=21> */
.L_x_145:
[----:B------:R-:W-:Y:S01]  /*9760*/  ISETP.NE.AND P0, PT, R99, RZ, PT ;  /* 0x000000ff6300720c */ /* 0x000fe20003f05270 */
[----:B------:R-:W-:Y:S05]  /*9770*/  WARPSYNC.ALL ;  /* 0x0000000000007948 */ /* 0x000fea0003800000 */
[----:B------:R-:W-:Y:S01]  /*9780*/  R2UR UR4, R39 ;  /* 0x00000000270472ca */ /* 0x000fe200000e0000 */
[----:B------:R-:W-:Y:S01]  /*9790*/  BSSY.RECONVERGENT B0, `(.L_x_146) ;  /* 0x000008b000007945 */ /* 0x000fe20003800200 */
[C---:B-1----:R-:W-:Y:S02]  /*97a0*/  SHF.L.U32 R40, R48.reuse, 0x10, RZ ;  /* 0x0000001030287819 */ /* 0x042fe400000006ff */
[----:B------:R-:W-:Y:S02]  /*97b0*/  LOP3.LUT R42, R48, 0xffff0000, RZ, 0xc0, !PT ;  /* 0xffff0000302a7812 */ /* 0x000fe400078ec0ff */
[C---:B------:R-:W-:Y:S02]  /*97c0*/  SHF.L.U32 R43, R49.reuse, 0x10, RZ ;  /* 0x00000010312b7819 */ /* 0x040fe400000006ff */
[----:B------:R-:W-:Y:S02]  /*97d0*/  LOP3.LUT R44, R49, 0xffff0000, RZ, 0xc0, !PT ;  /* 0xffff0000312c7812 */ /* 0x000fe400078ec0ff */
[C---:B------:R-:W-:Y:S02]  /*97e0*/  SHF.L.U32 R45, R50.reuse, 0x10, RZ ;  /* 0x00000010322d7819 */ /* 0x040fe400000006ff */
[----:B------:R-:W-:Y:S01]  /*97f0*/  LOP3.LUT R46, R50, 0xffff0000, RZ, 0xc0, !PT ;  /* 0xffff0000322e7812 */ /* 0x000fe200078ec0ff */
[----:B------:R-:W1:Y:S01]  /*9800*/  LDTM.x32 R4, tmem[UR4+0x60] ;  /* 0x00006004000479ee */ /* 0x000e6200082c0000 */
[C---:B------:R-:W-:Y:S01]  /*9810*/  SHF.L.U32 R47, R51.reuse, 0x10, RZ ;  /* 0x00000010332f7819 */ /* 0x040fe200000006ff */
[----:B------:R-:W-:Y:S01]  /*9820*/  NOP ;  /* 0x0000000000007918 */ /* 0x000fe20000000000 */
[----:B------:R-:W-:Y:S02]  /*9830*/  LOP3.LUT R48, R51, 0xffff0000, RZ, 0xc0, !PT ;  /* 0xffff000033307812 */ /* 0x000fe400078ec0ff */
[C---:B------:R-:W-:Y:S02]  /*9840*/  SHF.L.U32 R49, R56.reuse, 0x10, RZ ;  /* 0x0000001038317819 */ /* 0x040fe400000006ff */
[----:B------:R-:W-:Y:S02]  /*9850*/  LOP3.LUT R51, R56, 0xffff0000, RZ, 0xc0, !PT ;  /* 0xffff000038337812 */ /* 0x000fe400078ec0ff */
[C---:B------:R-:W-:Y:S02]  /*9860*/  SHF.L.U32 R50, R57.reuse, 0x10, RZ ;  /* 0x0000001039327819 */ /* 0x040fe400000006ff */
[----:B---3--:R-:W-:Y:S02]  /*9870*/  LOP3.LUT R52, R57, 0xffff0000, RZ, 0xc0, !PT ;  /* 0xffff000039347812 */ /* 0x008fe400078ec0ff */
[C---:B------:R-:W-:Y:S02]  /*9880*/  SHF.L.U32 R53, R58.reuse, 0x10, RZ ;  /* 0x000000103a357819 */ /* 0x040fe400000006ff */
[----:B------:R-:W-:Y:S02]  /*9890*/  LOP3.LUT R54, R58, 0xffff0000, RZ, 0xc0, !PT ;  /* 0xffff00003a367812 */ /* 0x000fe400078ec0ff */
[----:B------:R-:W-:Y:S02]  /*98a0*/  SHF.L.U32 R55, R59, 0x10, RZ ;  /* 0x000000103b377819 */ /* 0x000fe400000006ff */
[----:B------:R-:W-:Y:S02]  /*98b0*/  IADD3 R101, PT, PT, R101, 0xf0, RZ ;  /* 0x000000f065657810 */ /* 0x000fe40007ffe0ff */
[----:B------:R-:W-:Y:S02]  /*98c0*/  LOP3.LUT R56, R59, 0xffff0000, RZ, 0xc0, !PT ;  /* 0xffff00003b387812 */ /* 0x000fe400078ec0ff */
[----:B------:R-:W-:Y:S01]  /*98d0*/  SHF.L.U32 R57, R64, 0x10, RZ ;  /* 0x0000001040397819 */ /* 0x000fe200000006ff */
[----:B-1----:R-:W-:Y:S01]  /*98e0*/  FMUL R4, R38, R4 ;  /* 0x0000000426047220 */ /* 0x002fe20000400000 */
[----:B------:R-:W-:Y:S01]  /*98f0*/  LOP3.LUT R58, R64, 0xffff0000, RZ, 0xc0, !PT ;  /* 0xffff0000403a7812 */ /* 0x000fe200078ec0ff */
[C---:B------:R-:W-:Y:S01]  /*9900*/  FMUL R5, R38.reuse, R5 ;  /* 0x0000000526057220 */ /* 0x040fe20000400000 */
[----:B------:R-:W-:Y:S01]  /*9910*/  LOP3.LUT R101, R101, 0xfefffff8, RZ, 0xc0, !PT ;  /* 0xfefffff865657812 */ /* 0x000fe200078ec0ff */
[C---:B------:R-:W-:Y:S01]  /*9920*/  FFMA R4, R41.reuse, R40, R4 ;  /* 0x0000002829047223 */ /* 0x040fe20000000004 */
[C---:B------:R-:W-:Y:S01]  /*9930*/  FMUL R6, R38.reuse, R6 ;  /* 0x0000000626067220 */ /* 0x040fe20000400000 */
[----:B------:R-:W-:Y:S01]  /*9940*/  FFMA R5, R41, R42, R5 ;  /* 0x0000002a29057223 */ /* 0x000fe20000000005 */
[----:B------:R-:W-:Y:S01]  /*9950*/  SHF.L.U32 R59, R65, 0x10, RZ ;  /* 0x00000010413b7819 */ /* 0x000fe200000006ff */
[----:B------:R1:W-:Y:S01]  /*9960*/  SYNCS.ARRIVE.TRANS64.RED.A1T0 RZ, [R101+URZ], RZ ;  /* 0x000000ff65ff79a7 */ /* 0x0003e200081004ff */
[----:B------:R-:W-:Y:S01]  /*9970*/  FFMA R6, R41, R43, R6 ;  /* 0x0000002b29067223 */ /* 0x000fe20000000006 */
[C---:B------:R-:W-:Y:S01]  /*9980*/  FMUL R7, R38.reuse, R7 ;  /* 0x0000000726077220 */ /* 0x040fe20000400000 */
[----:B------:R-:W-:Y:S01]  /*9990*/  F2FP.BF16.F32.PACK_AB R104, R5, R4 ;  /* 0x000000040568723e */ /* 0x000fe200000010ff */
[C---:B------:R-:W-:Y:S01]  /*99a0*/  FMUL R8, R38.reuse, R8 ;  /* 0x0000000826087220 */ /* 0x040fe20000400000 */
[----:B------:R-:W-:Y:S01]  /*99b0*/  FMUL R9, R38, R9 ;  /* 0x0000000926097220 */ /* 0x000fe20000400000 */
[----:B------:R-:W-:Y:S01]  /*99c0*/  LOP3.LUT R60, R65, 0xffff0000, RZ, 0xc0, !PT ;  /* 0xffff0000413c7812 */ /* 0x000fe200078ec0ff */
[C---:B------:R-:W-:Y:S01]  /*99d0*/  FFMA R7, R41.reuse, R44, R7 ;  /* 0x0000002c29077223 */ /* 0x040fe20000000007 */
[C---:B------:R-:W-:Y:S01]  /*99e0*/  FFMA R8, R41.reuse, R45, R8 ;  /* 0x0000002d29087223 */ /* 0x040fe20000000008 */
[----:B------:R-:W-:Y:S01]  /*99f0*/  SHF.L.U32 R61, R66, 0x10, RZ ;  /* 0x00000010423d7819 */ /* 0x000fe200000006ff */
[----:B------:R-:W-:Y:S01]  /*9a00*/  FFMA R9, R41, R46, R9 ;  /* 0x0000002e29097223 */ /* 0x000fe20000000009 */
[C---:B------:R-:W-:Y:S01]  /*9a10*/  FMUL R10, R38.reuse, R10 ;  /* 0x0000000a260a7220 */ /* 0x040fe20000400000 */
[----:B------:R-:W-:Y:S01]  /*9a20*/  F2FP.BF16.F32.PACK_AB R105, R7, R6 ;  /* 0x000000060769723e */ /* 0x000fe200000010ff */
[C---:B------:R-:W-:Y:S01]  /*9a30*/  FMUL R11, R38.reuse, R11 ;  /* 0x0000000b260b7220 */ /* 0x040fe20000400000 */
[----:B------:R-:W-:Y:S01]  /*9a40*/  FMUL R0, R38, R12 ;  /* 0x0000000c26007220 */ /* 0x000fe20000400000 */
[----:B------:R-:W-:Y:S01]  /*9a50*/  F2FP.BF16.F32.PACK_AB R106, R9, R8 ;  /* 0x00000008096a723e */ /* 0x000fe200000010ff */
[C---:B------:R-:W-:Y:S01]  /*9a60*/  FFMA R10, R41.reuse, R47, R10 ;  /* 0x0000002f290a7223 */ /* 0x040fe2000000000a */
[C---:B------:R-:W-:Y:S01]  /*9a70*/  FFMA R11, R41.reuse, R48, R11 ;  /* 0x00000030290b7223 */ /* 0x040fe2000000000b */
[----:B------:R-:W-:Y:S01]  /*9a80*/  LOP3.LUT R62, R66, 0xffff0000, RZ, 0xc0, !PT ;  /* 0xffff0000423e7812 */ /* 0x000fe200078ec0ff */
[----:B------:R-:W-:Y:S01]  /*9a90*/  FFMA R0, R41, R49, R0 ;  /* 0x0000003129007223 */ /* 0x000fe20000000000 */
[C---:B------:R-:W-:Y:S01]  /*9aa0*/  FMUL R2, R38.reuse, R13 ;  /* 0x0000000d26027220 */ /* 0x040fe20000400000 */
[----:B------:R-:W-:Y:S01]  /*9ab0*/  SHF.L.U32 R63, R67, 0x10, RZ ;  /* 0x00000010433f7819 */ /* 0x000fe200000006ff */
[C---:B------:R-:W-:Y:S01]  /*9ac0*/  FMUL R3, R38.reuse, R14 ;  /* 0x0000000e26037220 */ /* 0x040fe20000400000 */
[----:B------:R-:W-:Y:S01]  /*9ad0*/  F2FP.BF16.F32.PACK_AB R107, R11, R10 ;  /* 0x0000000a0b6b723e */ /* 0x000fe200000010ff */
[----:B------:R-:W-:Y:S01]  /*9ae0*/  FFMA R2, R41, R51, R2 ;  /* 0x0000003329027223 */ /* 0x000fe20000000002 */
[C---:B------:R-:W-:Y:S01]  /*9af0*/  FMUL R15, R38.reuse, R15 ;  /* 0x0000000f260f7220 */ /* 0x040fe20000400000 */
[C---:B------:R-:W-:Y:S01]  /*9b00*/  FMUL R12, R38.reuse, R16 ;  /* 0x00000010260c7220 */ /* 0x040fe20000400000 */
[----:B------:R-:W-:Y:S01]  /*9b10*/  FMUL R13, R38, R17 ;  /* 0x00000011260d7220 */ /* 0x000fe20000400000 */
[----:B------:R1:W-:Y:S01]  /*9b20*/  STS.128 [R97+0x6000], R104 ;  /* 0x0060006861007388 */ /* 0x0003e20000000c00 */
[----:B------:R-:W-:Y:S01]  /*9b30*/  LOP3.LUT R64, R67, 0xffff0000, RZ, 0xc0, !PT ;  /* 0xffff000043407812 */ /* 0x000fe200078ec0ff */
[C---:B------:R-:W-:Y:S01]  /*9b40*/  FFMA R3, R41.reuse, R50, R3 ;  /* 0x0000003229037223 */ /* 0x040fe20000000003 */
[----:B------:R-:W-:Y:S01]  /*9b50*/  SHF.L.U32 R65, R72, 0x10, RZ ;  /* 0x0000001048417819 */ /* 0x000fe200000006ff */
[C---:B------:R-:W-:Y:S01]  /*9b60*/  FFMA R15, R41.reuse, R52, R15 ;  /* 0x00000034290f7223 */ /* 0x040fe2000000000f */
[----:B------:R-:W-:Y:S01]  /*9b70*/  F2FP.BF16.F32.PACK_AB R108, R2, R0 ;  /* 0x00000000026c723e */ /* 0x000fe200000010ff */
[C---:B------:R-:W-:Y:S01]  /*9b80*/  FFMA R12, R41.reuse, R53, R12 ;  /* 0x00000035290c7223 */ /* 0x040fe2000000000c */
[C---:B------:R-:W-:Y:S01]  /*9b90*/  FFMA R13, R41.reuse, R54, R13 ;  /* 0x00000036290d7223 */ /* 0x040fe2000000000d */
[C---:B------:R-:W-:Y:S01]  /*9ba0*/  FMUL R14, R38.reuse, R18 ;  /* 0x00000012260e7220 */ /* 0x040fe20000400000 */
[C---:B------:R-:W-:Y:S01]  /*9bb0*/  FMUL R19, R38.reuse, R19 ;  /* 0x0000001326137220 */ /* 0x040fe20000400000 */
[C---:B------:R-:W-:Y:S01]  /*9bc0*/  FMUL R16, R38.reuse, R20 ;  /* 0x0000001426107220 */ /* 0x040fe20000400000 */
[C---:B------:R-:W-:Y:S01]  /*9bd0*/  FMUL R17, R38.reuse, R21 ;  /* 0x0000001526117220 */ /* 0x040fe20000400000 */
[C---:B------:R-:W-:Y:S01]  /*9be0*/  FFMA R14, R41.reuse, R55, R14 ;  /* 0x00000037290e7223 */ /* 0x040fe2000000000e */
        /* <DEDUP_REMOVED lines=9> */
[----:B------:R-:W-:Y:S01]  /*9c80*/  FFMA R23, R41, R60, R23 ;  /* 0x0000003c29177223 */ /* 0x000fe20000000017 */
[C---:B------:R-:W-:Y:S01]  /*9c90*/  FMUL R27, R38.reuse, R27 ;  /* 0x0000001b261b7220 */ /* 0x040fe20000400000 */
[----:B------:R-:W-:Y:S01]  /*9ca0*/  F2FP.BF16.F32.PACK_AB R109, R15, R3 ;  /* 0x000000030f6d723e */ /* 0x000fe200000010ff */
[----:B------:R-:W-:Y:S01]  /*9cb0*/  FFMA R20, R41, R61, R20 ;  /* 0x0000003d29147223 */ /* 0x000fe20000000014 */
[----:B------:R-:W-:Y:S01]  /*9cc0*/  F2FP.BF16.F32.PACK_AB R110, R13, R12 ;  /* 0x0000000c0d6e723e */ /* 0x000fe200000010ff */
[----:B------:R-:W-:Y:S01]  /*9cd0*/  FMUL R24, R38, R28 ;  /* 0x0000001c26187220 */ /* 0x000fe20000400000 */
[----:B------:R-:W-:Y:S01]  /*9ce0*/  F2FP.BF16.F32.PACK_AB R111, R19, R14 ;  /* 0x0000000e136f723e */ /* 0x000fe200000010ff */
[----:B------:R-:W-:Y:S01]  /*9cf0*/  FFMA R21, R41, R62, R21 ;  /* 0x0000003e29157223 */ /* 0x000fe20000000015 */
[----:B------:R-:W-:Y:S01]  /*9d00*/  LOP3.LUT R66, R72, 0xffff0000, RZ, 0xc0, !PT ;  /* 0xffff000048427812 */ /* 0x000fe200078ec0ff */
[C---:B------:R-:W-:Y:S01]  /*9d10*/  FMUL R25, R38.reuse, R29 ;  /* 0x0000001d26197220 */ /* 0x040fe20000400000 */
[----:B------:R-:W-:Y:S01]  /*9d20*/  SHF.L.U32 R67, R73, 0x10, RZ ;  /* 0x0000001049437819 */ /* 0x000fe200000006ff */
[----:B------:R1:W-:Y:S01]  /*9d30*/  STS.128 [R96+0x6010], R108 ;  /* 0x0060106c60007388 */ /* 0x0003e20000000c00 */
[----:B------:R-:W-:Y:S01]  /*9d40*/  FFMA R22, R41, R63, R22 ;  /* 0x0000003f29167223 */ /* 0x000fe20000000016 */
[----:B------:R-:W-:Y:S01]  /*9d50*/  LOP3.LUT R68, R73, 0xffff0000, RZ, 0xc0, !PT ;  /* 0xffff000049447812 */ /* 0x000fe200078ec0ff */
[----:B------:R-:W-:Y:S01]  /*9d60*/  FMUL R26, R38, R30 ;  /* 0x0000001e261a7220 */ /* 0x000fe20000400000 */
[C---:B------:R-:W-:Y:S01]  /*9d70*/  FFMA R27, R41.reuse, R64, R27 ;  /* 0x00000040291b7223 */ /* 0x040fe2000000001b */
[----:B------:R-:W-:Y:S01]  /*9d80*/  SHF.L.U32 R69, R74, 0x10, RZ ;  /* 0x000000104a457819 */ /* 0x000fe200000006ff */
[----:B------:R-:W-:Y:S01]  /*9d90*/  FMUL R31, R38, R31 ;  /* 0x0000001f261f7220 */ /* 0x000fe20000400000 */
[C---:B------:R-:W-:Y:S01]  /*9da0*/  FFMA R24, R41.reuse, R65, R24 ;  /* 0x0000004129187223 */ /* 0x040fe20000000018 */
[----:B------:R-:W-:Y:S01]  /*9db0*/  LOP3.LUT R70, R74, 0xffff0000, RZ, 0xc0, !PT ;  /* 0xffff00004a467812 */ /* 0x000fe200078ec0ff */
[C---:B------:R-:W-:Y:S01]  /*9dc0*/  FMUL R28, R38.reuse, R32 ;  /* 0x00000020261c7220 */ /* 0x040fe20000400000 */
[----:B------:R-:W-:Y:S01]  /*9dd0*/  FFMA R25, R41, R66, R25 ;  /* 0x0000004229197223 */ /* 0x000fe20000000019 */
[----:B------:R-:W-:Y:S01]  /*9de0*/  SHF.L.U32 R71, R75, 0x10, RZ ;  /* 0x000000104b477819 */ /* 0x000fe200000006ff */
[C---:B------:R-:W-:Y:S01]  /*9df0*/  FMUL R29, R38.reuse, R33 ;  /* 0x00000021261d7220 */ /* 0x040fe20000400000 */
[----:B------:R-:W-:Y:S01]  /*9e00*/  FFMA R26, R41, R67, R26 ;  /* 0x00000043291a7223 */ /* 0x000fe2000000001a */
[----:B------:R-:W-:Y:S01]  /*9e10*/  LOP3.LUT R72, R75, 0xffff0000, RZ, 0xc0, !PT ;  /* 0xffff00004b487812 */ /* 0x000fe200078ec0ff */
        /* <DEDUP_REMOVED lines=33> */
[----:B---3--:R-:W-:Y:S04]  /*a030*/  DEPBAR.LE SB0, 0x1 ;  /* 0x000080400000791a */ /* 0x008fe80000000000 */
.L_x_147:
[----:B------:R-:W-:Y:S05]  /*a040*/  BSYNC.RECONVERGENT B0 ;  /* 0x0000000000007941 */ /* 0x000fea0003800200 */
.L_x_146:
[----:B------:R-:W-:Y:S01]  /*a050*/  BAR.SYNC.DEFER_BLOCKING 0x1, 0x80 ;  /* 0x0042000000007b1d */ /* 0x000fe20000010000 */
[----:B------:R-:W-:Y:S01]  /*a060*/  UISETP.NE.AND UP0, UPT, UR47, -0x4, UPT ;  /* 0xfffffffc2f00788c */ /* 0x000fe2000bf05270 */
[----:B------:R-:W-:Y:S08]  /*a070*/  IADD3 R0, PT, PT, R36, 0x1, RZ ;  /* 0x0000000124007810 */ /* 0x000ff00007ffe0ff */
[----:B------:R-:W-:Y:S05]  /*a080*/  BRA.U !UP0, `(.L_x_148) ;  /* 0x0000000108247547 */ /* 0x000fea000b800000 */
[----:B------:R-:W-:Y:S01]  /*a090*/  ISETP.NE.AND P0, PT, R100, RZ, PT ;  /* 0x000000ff6400720c */ /* 0x000fe20003f05270 */
[----:B------:R-:W-:Y:S01]  /*a0a0*/  IMAD.U32 R2, RZ, RZ, UR46 ;  /* 0x0000002eff027e24 */ /* 0x000fe2000f8e00ff */
[----:B------:R-:W-:Y:S04]  /*a0b0*/  UIADD3 UR4, UPT, UPT, UR46, 0x1, URZ ;  /* 0x000000012e047890 */ /* 0x000fe8000fffe0ff */
[----:B------:R-:W-:Y:S04]  /*a0c0*/  UISETP.NE.AND UP0, UPT, UR4, 0x4, UPT ;  /* 0x000000040400788c */ /* 0x000fe8000bf05270 */
[----:B------:R-:W-:Y:S03]  /*a0d0*/  USEL UR46, UR4, URZ, UP0 ;  /* 0x000000ff042e7287 */ /* 0x000fe60008000000 */
[----:B------:R-:W-:Y:S05]  /*a0e0*/  @P0 LEA R2, R2, UR43, 0x3 ;  /* 0x0000002b02020c11 */ /* 0x000fea000f8e18ff */
[----:B------:R-:W-:Y:S05]  /*a0f0*/  @P0 VIADD R3, R2, 0x90 ;  /* 0x0000009002030836 */ /* 0x000fea0000000000 */
[----:B------:R-:W-:Y:S04]  /*a100*/  @P0 PRMT R3, R102, 0x654, R3 ;  /* 0x0000065466030816 */ /* 0x000fe80000000003 */
[----:B------:R3:W-:Y:S03]  /*a110*/  @P0 SYNCS.ARRIVE.TRANS64.RED.A1T0 RZ, [R3+URZ], RZ ;  /* 0x000000ff03ff09a7 */ /* 0x0007e600081004ff */
.L_x_148:
[----:B------:R-:W-:Y:S01]  /*a120*/  R2UR UR5, R87 ;  /* 0x00000000570572ca */ /* 0x000fe200000e0000 */
[----:B------:R-:W-:Y:S01]  /*a130*/  UISETP.NE.AND UP0, UPT, UR61, URZ, UPT ;  /* 0x000000ff3d00728c */ /* 0x000fe2000bf05270 */
[----:B------:R-:W-:Y:S01]  /*a140*/  R2UR UR4, R86 ;  /* 0x00000000560472ca */ /* 0x000fe200000e0000 */
[----:B------:R-:W-:Y:S01]  /*a150*/  UIADD3 UR47, UPT, UPT, UR47, 0x4, URZ ;  /* 0x000000042f2f7890 */ /* 0x000fe2000fffe0ff */
[----:B------:R-:W-:Y:S01]  /*a160*/  ISETP.NE.AND P0, PT, R90, 0x2, PT ;  /* 0x000000025a00780c */ /* 0x000fe20003f05270 */
[----:B------:R-:W-:Y:S01]  /*a170*/  UMOV UR44, UR60 ;  /* 0x0000003c002c7c82 */ /* 0x000fe20008000000 */
[----:B------:R-:W-:Y:S02]  /*a180*/  ISETP.NE.AND P1, PT, R0, 0x2, PT ;  /* 0x000000020000780c */ /* 0x000fe40003f25270 */
[----:B---3--:R-:W-:Y:S02]  /*a190*/  SEL R3, RZ, 0x1, P0 ;  /* 0x00000001ff037807 */ /* 0x008fe40000000000 */
[----:B------:R-:W-:Y:S02]  /*a1a0*/  SEL R2, RZ, 0x1, P1 ;  /* 0x00000001ff027807 */ /* 0x000fe40000800000 */
[----:B------:R-:W-:Y:S01]  /*a1b0*/  LOP3.LUT R92, R92, R3, RZ, 0x3c, !PT ;  /* 0x000000035c5c7212 */ /* 0x000fe200078e3cff */
[----:B------:R-:W-:Y:S01]  /*a1c0*/  UIADD3 UR16, UPT, UPT, UR37, UR5, URZ ;  /* 0x0000000525107290 */ /* 0x000fe2000fffe0ff */
[----:B------:R-:W-:Y:S01]  /*a1d0*/  LOP3.LUT R93, R93, R2, RZ, 0x3c, !PT ;  /* 0x000000025d5d7212 */ /* 0x000fe200078e3cff */
[----:B------:R-:W-:Y:S01]  /*a1e0*/  UIADD3 UR11, UPT, UPT, UR36, UR4, URZ ;  /* 0x00000004240b7290 */ /* 0x000fe2000fffe0ff */
[----:B------:R-:W-:Y:S02]  /*a1f0*/  SEL R90, R90, RZ, P0 ;  /* 0x000000ff5a5a7207 */ /* 0x000fe40000000000 */
[----:B------:R-:W-:Y:S01]  /*a200*/  SEL R36, R0, RZ, P1 ;  /* 0x000000ff00247207 */ /* 0x000fe20000800000 */
[----:B------:R-:W-:Y:S08]  /*a210*/  BRA.U UP0, `(.L_x_149) ;  /* 0xffffffc1000c7547 */ /* 0x000ff0000b83ffff */
[----:B------:R-:W3:Y:S01]  /*a220*/  LDCU.64 UR4, c[0x0][0xc88] ;  /* 0x00019100ff0477ac */ /* 0x000ee20008000a00 */
[----:B------:R-:W4:Y:S01]  /*a230*/  LDCU.64 UR6, c[0x0][0xc90] ;  /* 0x00019200ff0677ac */ /* 0x000f220008000a00 */
[----:B---3--:R-:W-:Y:S02]  /*a240*/  ISETP.NE.U32.AND P2, PT, RZ, UR4, PT ;  /* 0x00000004ff007c0c */ /* 0x008fe4000bf45070 */
[----:B----4-:R-:W-:Y:S02]  /*a250*/  ISETP.NE.U32.AND P1, PT, RZ, UR6, PT ;  /* 0x00000006ff007c0c */ /* 0x010fe4000bf25070 */
[----:B------:R-:W-:Y:S02]  /*a260*/  ISETP.NE.AND.EX P2, PT, RZ, UR5, PT, P2 ;  /* 0x00000005ff007c0c */ /* 0x000fe4000bf45320 */
[----:B------:R-:W-:-:S13]  /*a270*/  ISETP.NE.AND.EX P0, PT, RZ, UR7, PT, P1 ;  /* 0x00000007ff007c0c */ /* 0x000fda000bf05310 */
[----:B------:R-:W-:Y:S05]  /*a280*/  @P2 BRA P0, `(.L_x_150) ;  /* 0x00000000003c2947 */ /* 0x000fea0000000000 */
[----:B------:R-:W-:-:S13]  /*a290*/  ISETP.NE.AND.EX P1, PT, RZ, UR7, PT, P1 ;  /* 0x00000007ff007c0c */ /* 0x000fda000bf25310 */
[----:B------:R-:W-:Y:S05]  /*a2a0*/  @P1 BRA `(.L_x_151) ;  /* 0x00000000000c1947 */ /* 0x000fea0003800000 */
[----:B------:R-:W-:-:S13]  /*a2b0*/  FSETP.NEU.AND P0, PT, R41, RZ, PT ;  /* 0x000000ff2900720b */ /* 0x000fda0003f0d000 */
[----:B------:R-:W-:Y:S05]  /*a2c0*/  @!P0 EXIT ;  /* 0x000000000000894d */ /* 0x000fea0003800000 */
[----:B------:R-:W-:Y:S05]  /*a2d0*/  BRA `(.L_x_150) ;  /* 0x0000000000287947 */ /* 0x000fea0003800000 */
.L_x_151:
[----:B------:R-:W-:Y:S01]  /*a2e0*/  ISETP.NE.AND P0, PT, R89, RZ, PT ;  /* 0x000000ff5900720c */ /* 0x000fe20003f05270 */
[----:B------:R-:W-:-:S12]  /*a2f0*/  BSSY.RECONVERGENT B0, `(.L_x_150) ;  /* 0x0000008000007945 */ /* 0x000fd80003800200 */
[----:B------:R-:W-:Y:S05]  /*a300*/  @P0 BRA `(.L_x_152) ;  /* 0x0000000000100947 */ /* 0x000fea0003800000 */
[----:B------:R-:W-:-:S04]  /*a310*/  ISETP.NE.U32.AND P0, PT, RZ, UR4, PT ;  /* 0x00000004ff007c0c */ /* 0x000fc8000bf05070 */
[----:B------:R-:W-:-:S13]  /*a320*/  ISETP.NE.AND.EX P0, PT, RZ, UR5, PT, P0 ;  /* 0x00000005ff007c0c */ /* 0x000fda000bf05300 */
[----:B------:R-:W-:Y:S05]  /*a330*/  @!P0 EXIT ;  /* 0x000000000000894d */ /* 0x000fea0003800000 */
[----:B------:R-:W-:Y:S05]  /*a340*/  BRA `(.L_x_153) ;  /* 0x0000000000087947 */ /* 0x000fea0003800000 */
.L_x_152:
[----:B------:R-:W-:-:S13]  /*a350*/  FSETP.NEU.AND P0, PT, R41, RZ, PT ;  /* 0x000000ff2900720b */ /* 0x000fda0003f0d000 */
[----:B------:R-:W-:Y:S05]  /*a360*/  @!P0 EXIT ;  /* 0x000000000000894d */ /* 0x000fea0003800000 */
.L_x_153:
[----:B------:R-:W-:Y:S05]  /*a370*/  BSYNC.RECONVERGENT B0 ;  /* 0x0000000000007941 */ /* 0x000fea0003800200 */
.L_x_150:
[----:B------:R-:W3:Y:S01]  /*a380*/  S2UR UR7, SR_CgaCtaId ;  /* 0x00000000000779c3 */ /* 0x000ee20000008800 */
[----:B------:R-:W-:Y:S01]  /*a390*/  ULEA UR6, UR46, UR43, 0x3 ;  /* 0x0000002b2e067291 */ /* 0x000fe2000f8e18ff */
[----:B------:R-:W-:-:S04]  /*a3a0*/  DEPBAR.LE SB0, 0x0 ;  /* 0x000080000000791a */ /* 0x000fc80000000000 */
[----:B------:R-:W-:-:S04]  /*a3b0*/  UIADD3 UR6, UPT, UPT, UR6, 0x90, URZ ;  /* 0x0000009006067890 */ /* 0x000fc8000fffe0ff */
[----:B---3--:R-:W-:-:S09]  /*a3c0*/  UPRMT UR6, UR7, 0x654, UR6 ;  /* 0x0000065407067896 */ /* 0x008fd20008000006 */
[----:B------:R-:W-:Y:S01]  /*a3d0*/  SYNCS.ARRIVE.TRANS64.RED.A1T0 RZ, [UR6], RZ ;  /* 0x000000ffffff79a7 */ /* 0x000fe20008100406 */
[----:B------:R-:W-:Y:S05]  /*a3e0*/  EXIT ;  /* 0x000000000000794d */ /* 0x000fea0003800000 */
.L_x_24:
[----:B--2---:R2:W3:Y:S02]  /*a3f0*/  SYNCS.PHASECHK.TRANS64.TRYWAIT P0, [R0+URZ+0x110], R3 ;  /* 0x00011003000075a7 */ /* 0x0044e400080011ff */
[----:B---3--:R-:W-:Y:S05]  /*a400*/  @!P0 NANOSLEEP.SYNCS 0x989680 ;  /* 0x009896800000895d */ /* 0x008fea0003900000 */
[----:B------:R-:W3:Y:S02]  /*a410*/  @!P0 SYNCS.PHASECHK.TRANS64 P0, [R0+URZ+0x110], R3 ;  /* 0x00011003000085a7 */ /* 0x000ee400080010ff */
[----:B---3--:R-:W-:Y:S05]  /*a420*/  @!P0 BRA `(.L_x_24) ;  /* 0xfffffffc00f08947 */ /* 0x008fea000383ffff */
[----:B------:R-:W-:Y:S05]  /*a430*/  BRA `(.L_x_154) ;  /* 0xffffff7800587947 */ /* 0x000fea000383ffff */
.L_x_27:
[----:B--2---:R-:W-:-:S07]  /*a440*/  MOV R0, UR5 ;  /* 0x0000000500007c02 */ /* 0x004fce0008000f00 */
.L_x_155:
[----:B--2---:R2:W3:Y:S02]  /*a450*/  SYNCS.PHASECHK.TRANS64.TRYWAIT P0, [R0+URZ+0x38], R3 ;  /* 0x00003803000075a7 */ /* 0x0044e400080011ff */
[----:B---3--:R-:W-:Y:S05]  /*a460*/  @!P0 NANOSLEEP.SYNCS 0x989680 ;  /* 0x009896800000895d */ /* 0x008fea0003900000 */
[----:B------:R-:W3:Y:S02]  /*a470*/  @!P0 SYNCS.PHASECHK.TRANS64 P0, [R0+URZ+0x38], R3 ;  /* 0x00003803000085a7 */ /* 0x000ee400080010ff */
[----:B---3--:R-:W-:Y:S05]  /*a480*/  @!P0 BRA `(.L_x_155) ;  /* 0xfffffffc00f08947 */ /* 0x008fea000383ffff */
[----:B------:R-:W-:Y:S05]  /*a490*/  BRA `(.L_x_26) ;  /* 0xffffff7800b87947 */ /* 0x000fea000383ffff */
.L_x_36:
[----:B-1----:R-:W-:-:S07]  /*a4a0*/  MOV R0, UR6 ;  /* 0x0000000600007c02 */ /* 0x002fce0008000f00 */
.L_x_156:
[----:B-1----:R1:W2:Y:S02]  /*a4b0*/  SYNCS.PHASECHK.TRANS64.TRYWAIT P0, [R0+URZ+0x38], R3 ;  /* 0x00003803000075a7 */ /* 0x0022a400080011ff */
[----:B--2---:R-:W-:Y:S05]  /*a4c0*/  @!P0 NANOSLEEP.SYNCS 0x989680 ;  /* 0x009896800000895d */ /* 0x004fea0003900000 */
[----:B------:R-:W2:Y:S02]  /*a4d0*/  @!P0 SYNCS.PHASECHK.TRANS64 P0, [R0+URZ+0x38], R3 ;  /* 0x00003803000085a7 */ /* 0x000ea400080010ff */
[----:B--2---:R-:W-:Y:S05]  /*a4e0*/  @!P0 BRA `(.L_x_156) ;  /* 0xfffffffc00f08947 */ /* 0x004fea000383ffff */
[----:B------:R-:W-:Y:S05]  /*a4f0*/  BRA `(.L_x_35) ;  /* 0xffffff7c00d87947 */ /* 0x000fea000383ffff */
.L_x_43:
[----:B-1----:R1:W4:Y:S02]  /*a500*/  SYNCS.PHASECHK.TRANS64.TRYWAIT P0, [R3+URZ+0xc0], R0 ;  /* 0x0000c000030075a7 */ /* 0x00232400080011ff */
[----:B----4-:R-:W-:Y:S05]  /*a510*/  @!P0 NANOSLEEP.SYNCS 0x989680 ;  /* 0x009896800000895d */ /* 0x010fea0003900000 */
[----:B------:R-:W4:Y:S02]  /*a520*/  @!P0 SYNCS.PHASECHK.TRANS64 P0, [R3+URZ+0xc0], R0 ;  /* 0x0000c000030085a7 */ /* 0x000f2400080010ff */
[----:B----4-:R-:W-:Y:S05]  /*a530*/  @!P0 BRA `(.L_x_43) ;  /* 0xfffffffc00f08947 */ /* 0x010fea000383ffff */
[----:B------:R-:W-:Y:S05]  /*a540*/  BRA `(.L_x_157) ;  /* 0xffffff8000d47947 */ /* 0x000fea000383ffff */
.L_x_47:
[----:B-1----:R-:W-:-:S07]  /*a550*/  MOV R0, UR4 ;  /* 0x0000000400007c02 */ /* 0x002fce0008000f00 */
.L_x_158:
[----:B-1----:R1:W2:Y:S02]  /*a560*/  SYNCS.PHASECHK.TRANS64.TRYWAIT P0, [R0+URZ], R3 ;  /* 0x00000003000075a7 */ /* 0x0022a400080011ff */
[----:B--2---:R-:W-:Y:S05]  /*a570*/  @!P0 NANOSLEEP.SYNCS 0x989680 ;  /* 0x009896800000895d */ /* 0x004fea0003900000 */
[----:B------:R-:W2:Y:S02]  /*a580*/  @!P0 SYNCS.PHASECHK.TRANS64 P0, [R0+URZ], R3 ;  /* 0x00000003000085a7 */ /* 0x000ea400080010ff */
[----:B--2---:R-:W-:Y:S05]  /*a590*/  @!P0 BRA `(.L_x_158) ;  /* 0xfffffffc00f08947 */ /* 0x004fea000383ffff */
[----:B------:R-:W-:Y:S05]  /*a5a0*/  BRA `(.L_x_159) ;  /* 0xffffff8800807947 */ /* 0x000fea000383ffff */
.L_x_48:
[----:B------:R-:W-:-:S07]  /*a5b0*/  MOV R0, UR5 ;  /* 0x0000000500007c02 */ /* 0x000fce0008000f00 */
.L_x_160:
[----:B-1----:R1:W2:Y:S02]  /*a5c0*/  SYNCS.PHASECHK.TRANS64.TRYWAIT P0, [R0+URZ], R3 ;  /* 0x00000003000075a7 */ /* 0x0022a400080011ff */
[----:B--2---:R-:W-:Y:S05]  /*a5d0*/  @!P0 NANOSLEEP.SYNCS 0x989680 ;  /* 0x009896800000895d */ /* 0x004fea0003900000 */
[----:B------:R-:W2:Y:S02]  /*a5e0*/  @!P0 SYNCS.PHASECHK.TRANS64 P0, [R0+URZ], R3 ;  /* 0x00000003000085a7 */ /* 0x000ea400080010ff */
[----:B--2---:R-:W-:Y:S05]  /*a5f0*/  @!P0 BRA `(.L_x_160) ;  /* 0xfffffffc00f08947 */ /* 0x004fea000383ffff */
[----:B------:R-:W-:Y:S05]  /*a600*/  BRA `(.L_x_161) ;  /* 0xffffff88008c7947 */ /* 0x000fea000383ffff */
.L_x_49:
[----:B------:R-:W-:-:S07]  /*a610*/  MOV R0, UR5 ;  /* 0x0000000500007c02 */ /* 0x000fce0008000f00 */
.L_x_162:
[----:B-1----:R1:W2:Y:S02]  /*a620*/  SYNCS.PHASECHK.TRANS64.TRYWAIT P0, [R0+URZ], R3 ;  /* 0x00000003000075a7 */ /* 0x0022a400080011ff */
[----:B--2---:R-:W-:Y:S05]  /*a630*/  @!P0 NANOSLEEP.SYNCS 0x989680 ;  /* 0x009896800000895d */ /* 0x004fea0003900000 */
[----:B------:R-:W2:Y:S02]  /*a640*/  @!P0 SYNCS.PHASECHK.TRANS64 P0, [R0+URZ], R3 ;  /* 0x00000003000085a7 */ /* 0x000ea400080010ff */
[----:B--2---:R-:W-:Y:S05]  /*a650*/  @!P0 BRA `(.L_x_162) ;  /* 0xfffffffc00f08947 */ /* 0x004fea000383ffff */
[----:B------:R-:W-:Y:S05]  /*a660*/  BRA `(.L_x_163) ;  /* 0xffffff8800987947 */ /* 0x000fea000383ffff */
.L_x_50:
[----:B------:R-:W-:-:S07]  /*a670*/  MOV R0, UR5 ;  /* 0x0000000500007c02 */ /* 0x000fce0008000f00 */
.L_x_164:
[----:B-1----:R1:W2:Y:S02]  /*a680*/  SYNCS.PHASECHK.TRANS64.TRYWAIT P0, [R0+URZ], R3 ;  /* 0x00000003000075a7 */ /* 0x0022a400080011ff */
[----:B--2---:R-:W-:Y:S05]  /*a690*/  @!P0 NANOSLEEP.SYNCS 0x989680 ;  /* 0x009896800000895d */ /* 0x004fea0003900000 */
[----:B------:R-:W2:Y:S02]  /*a6a0*/  @!P0 SYNCS.PHASECHK.TRANS64 P0, [R0+URZ], R3 ;  /* 0x00000003000085a7 */ /* 0x000ea400080010ff */
[----:B--2---:R-:W-:Y:S05]  /*a6b0*/  @!P0 BRA `(.L_x_164) ;  /* 0xfffffffc00f08947 */ /* 0x004fea000383ffff */
[----:B------:R-:W-:Y:S05]  /*a6c0*/  BRA `(.L_x_165) ;  /* 0xffffff8800a47947 */ /* 0x000fea000383ffff */
.L_x_51:
[----:B------:R-:W-:-:S07]  /*a6d0*/  MOV R0, UR5 ;  /* 0x0000000500007c02 */ /* 0x000fce0008000f00 */
.L_x_166:
[----:B-1----:R1:W2:Y:S02]  /*a6e0*/  SYNCS.PHASECHK.TRANS64.TRYWAIT P0, [R0+URZ], R3 ;  /* 0x00000003000075a7 */ /* 0x0022a400080011ff */
[----:B--2---:R-:W-:Y:S05]  /*a6f0*/  @!P0 NANOSLEEP.SYNCS 0x989680 ;  /* 0x009896800000895d */ /* 0x004fea0003900000 */
[----:B------:R-:W2:Y:S02]  /*a700*/  @!P0 SYNCS.PHASECHK.TRANS64 P0, [R0+URZ], R3 ;  /* 0x00000003000085a7 */ /* 0x000ea400080010ff */
[----:B--2---:R-:W-:Y:S05]  /*a710*/  @!P0 BRA `(.L_x_166) ;  /* 0xfffffffc00f08947 */ /* 0x004fea000383ffff */
[----:B------:R-:W-:Y:S05]  /*a720*/  BRA `(.L_x_167) ;  /* 0xffffff8800b07947 */ /* 0x000fea000383ffff */
.L_x_52:
[----:B------:R-:W-:-:S07]  /*a730*/  MOV R0, UR5 ;  /* 0x0000000500007c02 */ /* 0x000fce0008000f00 */
.L_x_168:
[----:B-1----:R1:W2:Y:S02]  /*a740*/  SYNCS.PHASECHK.TRANS64.TRYWAIT P0, [R0+URZ], R3 ;  /* 0x00000003000075a7 */ /* 0x0022a400080011ff */
[----:B--2---:R-:W-:Y:S05]  /*a750*/  @!P0 NANOSLEEP.SYNCS 0x989680 ;  /* 0x009896800000895d */ /* 0x004fea0003900000 */
[----:B------:R-:W2:Y:S02]  /*a760*/  @!P0 SYNCS.PHASECHK.TRANS64 P0, [R0+URZ], R3 ;  /* 0x00000003000085a7 */ /* 0x000ea400080010ff */
[----:B--2---:R-:W-:Y:S05]  /*a770*/  @!P0 BRA `(.L_x_168) ;  /* 0xfffffffc00f08947 */ /* 0x004fea000383ffff */
[----:B------:R-:W-:Y:S05]  /*a780*/  BRA `(.L_x_169) ;  /* 0xffffff8800bc7947 */ /* 0x000fea000383ffff */
.L_x_55:
[----:B-1----:R1:W2:Y:S02]  /*a790*/  SYNCS.PHASECHK.TRANS64.TRYWAIT P0, [R2+URZ+0x100], R5 ;  /* 0x00010005020075a7 */ /* 0x0022a400080011ff */
[----:B--2---:R-:W-:Y:S05]  /*a7a0*/  @!P0 NANOSLEEP.SYNCS 0x989680 ;  /* 0x009896800000895d */ /* 0x004fea0003900000 */
[----:B------:R-:W2:Y:S02]  /*a7b0*/  @!P0 SYNCS.PHASECHK.TRANS64 P0, [R2+URZ+0x100], R5 ;  /* 0x00010005020085a7 */ /* 0x000ea400080010ff */
[----:B--2---:R-:W-:Y:S05]  /*a7c0*/  @!P0 BRA `(.L_x_55) ;  /* 0xfffffffc00f08947 */ /* 0x004fea000383ffff */
[----:B------:R-:W-:Y:S05]  /*a7d0*/  BRA `(.L_x_170) ;  /* 0xffffff8c00207947 */ /* 0x000fea000383ffff */
.L_x_56:
[----:B------:R-:W-:-:S07]  /*a7e0*/  MOV R2, UR4 ;  /* 0x0000000400027c02 */ /* 0x000fce0008000f00 */
.L_x_171:
[----:B-1----:R1:W2:Y:S02]  /*a7f0*/  SYNCS.PHASECHK.TRANS64.TRYWAIT P0, [R2+URZ+0xd0], R5 ;  /* 0x0000d005020075a7 */ /* 0x0022a400080011ff */
[----:B--2---:R-:W-:Y:S05]  /*a800*/  @!P0 NANOSLEEP.SYNCS 0x989680 ;  /* 0x009896800000895d */ /* 0x004fea0003900000 */
[----:B------:R-:W2:Y:S02]  /*a810*/  @!P0 SYNCS.PHASECHK.TRANS64 P0, [R2+URZ+0xd0], R5 ;  /* 0x0000d005020085a7 */ /* 0x000ea400080010ff */
[----:B--2---:R-:W-:Y:S05]  /*a820*/  @!P0 BRA `(.L_x_171) ;  /* 0xfffffffc00f08947 */ /* 0x004fea000383ffff */
[----:B------:R-:W-:Y:S05]  /*a830*/  BRA `(.L_x_172) ;  /* 0xffffff8c00307947 */ /* 0x000fea000383ffff */
.L_x_57:
[----:B-1----:R1:W2:Y:S02]  /*a840*/  SYNCS.PHASECHK.TRANS64.TRYWAIT P1, [R2+URZ+0xc0], R5 ;  /* 0x0000c005020075a7 */ /* 0x0022a400080211ff */
[----:B--2---:R-:W-:Y:S05]  /*a850*/  @!P1 NANOSLEEP.SYNCS 0x989680 ;  /* 0x009896800000995d */ /* 0x004fea0003900000 */
[----:B------:R-:W2:Y:S02]  /*a860*/  @!P1 SYNCS.PHASECHK.TRANS64 P1, [R2+URZ+0xc0], R5 ;  /* 0x0000c005020095a7 */ /* 0x000ea400080210ff */
[----:B--2---:R-:W-:Y:S05]  /*a870*/  @!P1 BRA `(.L_x_57) ;  /* 0xfffffffc00f09947 */ /* 0x004fea000383ffff */
[----:B------:R-:W-:Y:S05]  /*a880*/  BRA `(.L_x_173) ;  /* 0xffffff8c00607947 */ /* 0x000fea000383ffff */
.L_x_60:
[----:B------:R-:W-:-:S07]  /*a890*/  MOV R0, UR4 ;  /* 0x0000000400007c02 */ /* 0x000fce0008000f00 */
.L_x_174:
[----:B-1----:R1:W2:Y:S02]  /*a8a0*/  SYNCS.PHASECHK.TRANS64.TRYWAIT P0, [R0+URZ+0xd0], R3 ;  /* 0x0000d003000075a7 */ /* 0x0022a400080011ff */
[----:B--2---:R-:W-:Y:S05]  /*a8b0*/  @!P0 NANOSLEEP.SYNCS 0x989680 ;  /* 0x009896800000895d */ /* 0x004fea0003900000 */
[----:B------:R-:W2:Y:S02]  /*a8c0*/  @!P0 SYNCS.PHASECHK.TRANS64 P0, [R0+URZ+0xd0], R3 ;  /* 0x0000d003000085a7 */ /* 0x000ea400080010ff */
[----:B--2---:R-:W-:Y:S05]  /*a8d0*/  @!P0 BRA `(.L_x_174) ;  /* 0xfffffffc00f08947 */ /* 0x004fea000383ffff */
[----:B------:R-:W-:Y:S05]  /*a8e0*/  BRA `(.L_x_59) ;  /* 0xffffff8c00b47947 */ /* 0x000fea000383ffff */
.L_x_69:
[----:B-1----:R-:W-:-:S04]  /*a8f0*/  MOV R0, UR5 ;  /* 0x0000000500007c02 */ /* 0x002fc80008000f00 */
[----:B------:R1:W2:Y:S03]  /*a900*/  SYNCS.PHASECHK.TRANS64.TRYWAIT P0, [R0+URZ+0x8], R7 ;  /* 0x00000807000075a7 */ /* 0x0002a600080011ff */
[----:B--2---:R-:W-:Y:S05]  /*a910*/  @!P0 NANOSLEEP.SYNCS 0x989680 ;  /* 0x009896800000895d */ /* 0x004fea0003900000 */
[----:B------:R-:W2:Y:S02]  /*a920*/  @!P0 SYNCS.PHASECHK.TRANS64 P0, [R0+URZ+0x8], R7 ;  /* 0x00000807000085a7 */ /* 0x000ea400080010ff */
[----:B--2---:R-:W-:Y:S05]  /*a930*/  @!P0 BRA `(.L_x_69) ;  /* 0xfffffffc00ec8947 */ /* 0x004fea000383ffff */
[----:B------:R-:W-:Y:S05]  /*a940*/  BRA `(.L_x_68) ;  /* 0xffffff90006c7947 */ /* 0x000fea000383ffff */
.L_x_71:
[----:B------:R-:W-:Y:S01]  /*a950*/  BSSY B0, `(.L_x_175) ;  /* 0x0000006000007945 */ /* 0x000fe20003800000 */
[----:B------:R-:W-:-:S07]  /*a960*/  MOV R15, 0xffffffff ;  /* 0xffffffff000f7802 */ /* 0x000fce0000000f00 */
[----:B-1---5:R-:W-:Y:S05]  /*a970*/  WARPSYNC.COLLECTIVE R15, `(.L_x_176) ;  /* 0x000000000f0c7348 */ /* 0x022fea0003c00000 */
[----:B------:R-:W-:Y:S02]  /*a980*/  ELECT P6, UR79, PT ;  /* 0x00000000004f782f */ /* 0x000fe400038c0000 */
[----:B------:R-:W-:Y:S01]  /*a990*/  MOV R14, UR79 ;  /* 0x0000004f000e7c02 */ /* 0x000fe20008000f00 */
[----:B-1---5:R-:W-:Y:S10]  /*a9a0*/  ENDCOLLECTIVE ;  /* 0x000000000000791b */ /* 0x022ff40003800000 */
.L_x_176:
[----:B------:R-:W-:Y:S05]  /*a9b0*/  BSYNC B0 ;  /* 0x0000000000007941 */ /* 0x000fea0003800000 */
.L_x_175:
[----:B------:R-:W-:Y:S01]  /*a9c0*/  PLOP3.LUT P0, PT, P6, PT, PT, 0x80, 0x8 ;  /* 0x000000000008781c */ /* 0x000fe2000370f070 */
[----:B------:R-:W-:-:S12]  /*a9d0*/  BRA `(.L_x_177) ;  /* 0xffffff9000987947 */ /* 0x000fd8000383ffff */
.L_x_73:
[----:B-1----:R-:W-:-:S04]  /*a9e0*/  MOV R0, UR5 ;  /* 0x0000000500007c02 */ /* 0x002fc80008000f00 */
[----:B------:R1:W2:Y:S03]  /*a9f0*/  SYNCS.PHASECHK.TRANS64.TRYWAIT P0, [R0+URZ+0x8], R5 ;  /* 0x00000805000075a7 */ /* 0x0002a600080011ff */
[----:B--2---:R-:W-:Y:S05]  /*aa00*/  @!P0 NANOSLEEP.SYNCS 0x989680 ;  /* 0x009896800000895d */ /* 0x004fea0003900000 */
[----:B------:R-:W2:Y:S02]  /*aa10*/  @!P0 SYNCS.PHASECHK.TRANS64 P0, [R0+URZ+0x8], R5 ;  /* 0x00000805000085a7 */ /* 0x000ea400080010ff */
[----:B--2---:R-:W-:Y:S05]  /*aa20*/  @!P0 BRA `(.L_x_73) ;  /* 0xfffffffc00ec8947 */ /* 0x004fea000383ffff */
[----:B------:R-:W-:Y:S05]  /*aa30*/  BRA `(.L_x_72) ;  /* 0xffffff90009c7947 */ /* 0x000fea000383ffff */
.L_x_74:
[----:B-1----:R1:W2:Y:S02]  /*aa40*/  SYNCS.PHASECHK.TRANS64.TRYWAIT P0, [R0+URZ+0xc0], R5 ;  /* 0x0000c005000075a7 */ /* 0x0022a400080011ff */
[----:B--2---:R-:W-:Y:S05]  /*aa50*/  @!P0 NANOSLEEP.SYNCS 0x989680 ;  /* 0x009896800000895d */ /* 0x004fea0003900000 */
[----:B------:R-:W2:Y:S02]  /*aa60*/  @!P0 SYNCS.PHASECHK.TRANS64 P0, [R0+URZ+0xc0], R5 ;  /* 0x0000c005000085a7 */ /* 0x000ea400080010ff */
[----:B--2---:R-:W-:Y:S05]  /*aa70*/  @!P0 BRA `(.L_x_74) ;  /* 0xfffffffc00f08947 */ /* 0x004fea000383ffff */
[----:B------:R-:W-:Y:S05]  /*aa80*/  BRA `(.L_x_178) ;  /* 0xffffff9800287947 */ /* 0x000fea000383ffff */
.L_x_76:
[----:B------:R-:W-:-:S07]  /*aa90*/  MOV R0, UR56 ;  /* 0x0000003800007c02 */ /* 0x000fce0008000f00 */
.L_x_179:
[----:B-1----:R1:W2:Y:S02]  /*aaa0*/  SYNCS.PHASECHK.TRANS64.TRYWAIT P0, [R0+URZ+0xf0], R5 ;  /* 0x0000f005000075a7 */ /* 0x0022a400080011ff */
[----:B--2---:R-:W-:Y:S05]  /*aab0*/  @!P0 NANOSLEEP.SYNCS 0x989680 ;  /* 0x009896800000895d */ /* 0x004fea0003900000 */
[----:B------:R-:W2:Y:S02]  /*aac0*/  @!P0 SYNCS.PHASECHK.TRANS64 P0, [R0+URZ+0xf0], R5 ;  /* 0x0000f005000085a7 */ /* 0x000ea400080010ff */
[----:B--2---:R-:W-:Y:S05]  /*aad0*/  @!P0 BRA `(.L_x_179) ;  /* 0xfffffffc00f08947 */ /* 0x004fea000383ffff */
[----:B------:R-:W-:Y:S05]  /*aae0*/  BRA `(.L_x_180) ;  /* 0xffffff9800747947 */ /* 0x000fea000383ffff */
.L_x_79:
[----:B------:R-:W-:Y:S07]  /*aaf0*/  MOV R0, UR7 ;  /* 0x0000000700007c02 */ /* 0x000fee0008000f00 */
.L_x_181:
[----:B-1----:R1:W2:Y:S02]  /*ab00*/  SYNCS.PHASECHK.TRANS64.TRYWAIT P0, [R0+URZ], R5 ;  /* 0x00000005000075a7 */ /* 0x0022a400080011ff */
[----:B--2---:R-:W-:Y:S05]  /*ab10*/  @!P0 NANOSLEEP.SYNCS 0x989680 ;  /* 0x009896800000895d */ /* 0x004fea0003900000 */
[----:B------:R-:W2:Y:S02]  /*ab20*/  @!P0 SYNCS.PHASECHK.TRANS64 P0, [R0+URZ], R5 ;  /* 0x00000005000085a7 */ /* 0x000ea400080010ff */
[----:B--2---:R-:W-:Y:S05]  /*ab30*/  @!P0 BRA `(.L_x_181) ;  /* 0xfffffffc00f08947 */ /* 0x004fea000383ffff */
[----:B------:R-:W-:Y:S05]  /*ab40*/  BRA `(.L_x_78) ;  /* 0xffffff9800887947 */ /* 0x000fea000383ffff */
.L_x_83:
[----:B-1----:R-:W-:-:S07]  /*ab50*/  MOV R0, UR4 ;  /* 0x0000000400007c02 */ /* 0x002fce0008000f00 */
.L_x_182:
[----:B-1----:R1:W2:Y:S02]  /*ab60*/  SYNCS.PHASECHK.TRANS64.TRYWAIT P0, [R0+URZ], R3 ;  /* 0x00000003000075a7 */ /* 0x0022a400080011ff */
[----:B--2---:R-:W-:Y:S05]  /*ab70*/  @!P0 NANOSLEEP.SYNCS 0x989680 ;  /* 0x009896800000895d */ /* 0x004fea0003900000 */
[----:B------:R-:W2:Y:S02]  /*ab80*/  @!P0 SYNCS.PHASECHK.TRANS64 P0, [R0+URZ], R3 ;  /* 0x00000003000085a7 */ /* 0x000ea400080010ff */
[----:B--2---:R-:W-:Y:S05]  /*ab90*/  @!P0 BRA `(.L_x_182) ;  /* 0xfffffffc00f08947 */ /* 0x004fea000383ffff */
[----:B------:R-:W-:Y:S05]  /*aba0*/  BRA `(.L_x_183) ;  /* 0xffffff9c00987947 */ /* 0x000fea000383ffff */
.L_x_86:
[----:B------:R-:W-:-:S07]  /*abb0*/  MOV R0, UR31 ;  /* 0x0000001f00007c02 */ /* 0x000fce0008000f00 */
.L_x_184:
[----:B-1----:R1:W2:Y:S02]  /*abc0*/  SYNCS.PHASECHK.TRANS64.TRYWAIT P1, [R0+URZ+0x120], R3 ;  /* 0x00012003000075a7 */ /* 0x0022a400080211ff */
[----:B--2---:R-:W-:Y:S05]  /*abd0*/  @!P1 NANOSLEEP.SYNCS 0x989680 ;  /* 0x009896800000995d */ /* 0x004fea0003900000 */
[----:B------:R-:W2:Y:S02]  /*abe0*/  @!P1 SYNCS.PHASECHK.TRANS64 P1, [R0+URZ+0x120], R3 ;  /* 0x00012003000095a7 */ /* 0x000ea400080210ff */
[----:B--2---:R-:W-:Y:S05]  /*abf0*/  @!P1 BRA `(.L_x_184) ;  /* 0xfffffffc00f09947 */ /* 0x004fea000383ffff */
[----:B------:R-:W-:Y:S05]  /*ac00*/  BRA `(.L_x_185) ;  /* 0xffffff9c00e47947 */ /* 0x000fea000383ffff */
.L_x_91:
[----:B--2---:R2:W3:Y:S02]  /*ac10*/  SYNCS.PHASECHK.TRANS64.TRYWAIT P0, [R12+URZ+0xc0], R9 ;  /* 0x0000c0090c0075a7 */ /* 0x0044e400080011ff */
[----:B---3--:R-:W-:Y:S05]  /*ac20*/  @!P0 NANOSLEEP.SYNCS 0x989680 ;  /* 0x009896800000895d */ /* 0x008fea0003900000 */
[----:B------:R-:W3:Y:S02]  /*ac30*/  @!P0 SYNCS.PHASECHK.TRANS64 P0, [R12+URZ+0xc0], R9 ;  /* 0x0000c0090c0085a7 */ /* 0x000ee400080010ff */
[----:B---3--:R-:W-:Y:S05]  /*ac40*/  @!P0 BRA `(.L_x_91) ;  /* 0xfffffffc00f08947 */ /* 0x008fea000383ffff */
[----:B------:R-:W-:Y:S05]  /*ac50*/  BRA `(.L_x_186) ;  /* 0xffffffa4001c7947 */ /* 0x000fea000383ffff */
.L_x_94:
[----:B------:R-:W-:Y:S07]  /*ac60*/  MOV R0, UR21 ;  /* 0x0000001500007c02 */ /* 0x000fee0008000f00 */
.L_x_187:
[----:B--2---:R2:W3:Y:S02]  /*ac70*/  SYNCS.PHASECHK.TRANS64.TRYWAIT P2, [R0+URZ+0xb8], R11 ;  /* 0x0000b80b000075a7 */ /* 0x0044e400080411ff */
[----:B---3--:R-:W-:Y:S05]  /*ac80*/  @!P2 NANOSLEEP.SYNCS 0x989680 ;  /* 0x009896800000a95d */ /* 0x008fea0003900000 */
[----:B------:R-:W3:Y:S02]  /*ac90*/  @!P2 SYNCS.PHASECHK.TRANS64 P2, [R0+URZ+0xb8], R11 ;  /* 0x0000b80b0000a5a7 */ /* 0x000ee400080410ff */
[----:B---3--:R-:W-:Y:S05]  /*aca0*/  @!P2 BRA `(.L_x_187) ;  /* 0xfffffffc00f0a947 */ /* 0x008fea000383ffff */
[----:B------:R-:W-:Y:S05]  /*acb0*/  BRA `(.L_x_93) ;  /* 0xffffffa800847947 */ /* 0x000fea000383ffff */
.L_x_97:
[----:B--2---:R-:W-:Y:S07]  /*acc0*/  MOV R0, UR21 ;  /* 0x0000001500007c02 */ /* 0x004fee0008000f00 */
.L_x_188:
[----:B--2---:R2:W3:Y:S02]  /*acd0*/  SYNCS.PHASECHK.TRANS64.TRYWAIT P0, [R0+URZ+0x90], R9 ;  /* 0x00009009000075a7 */ /* 0x0044e400080011ff */
[----:B---3--:R-:W-:Y:S05]  /*ace0*/  @!P0 NANOSLEEP.SYNCS 0x989680 ;  /* 0x009896800000895d */ /* 0x008fea0003900000 */
[----:B------:R-:W3:Y:S02]  /*acf0*/  @!P0 SYNCS.PHASECHK.TRANS64 P0, [R0+URZ+0x90], R9 ;  /* 0x00009009000085a7 */ /* 0x000ee400080010ff */
[----:B---3--:R-:W-:Y:S05]  /*ad00*/  @!P0 BRA `(.L_x_188) ;  /* 0xfffffffc00f08947 */ /* 0x008fea000383ffff */
[----:B------:R-:W-:Y:S05]  /*ad10*/  BRA `(.L_x_189) ;  /* 0xffffffa800e07947 */ /* 0x000fea000383ffff */
.L_x_98:
[----:B------:R-:W-:Y:S07]  /*ad20*/  MOV R0, UR21 ;  /* 0x0000001500007c02 */ /* 0x000fee0008000f00 */
.L_x_190:
[----:B--2---:R2:W3:Y:S02]  /*ad30*/  SYNCS.PHASECHK.TRANS64.TRYWAIT P0, [R0+URZ+0x98], R9 ;  /* 0x00009809000075a7 */ /* 0x0044e400080011ff */
[----:B---3--:R-:W-:Y:S05]  /*ad40*/  @!P0 NANOSLEEP.SYNCS 0x989680 ;  /* 0x009896800000895d */ /* 0x008fea0003900000 */
[----:B------:R-:W3:Y:S02]  /*ad50*/  @!P0 SYNCS.PHASECHK.TRANS64 P0, [R0+URZ+0x98], R9 ;  /* 0x00009809000085a7 */ /* 0x000ee400080010ff */
[----:B---3--:R-:W-:Y:S05]  /*ad60*/  @!P0 BRA `(.L_x_190) ;  /* 0xfffffffc00f08947 */ /* 0x008fea000383ffff */
[----:B------:R-:W-:Y:S05]  /*ad70*/  BRA `(.L_x_191) ;  /* 0xffffffac001c7947 */ /* 0x000fea000383ffff */
.L_x_99:
[----:B------:R-:W-:Y:S07]  /*ad80*/  MOV R0, UR21 ;  /* 0x0000001500007c02 */ /* 0x000fee0008000f00 */
.L_x_192:
[----:B--2---:R2:W3:Y:S02]  /*ad90*/  SYNCS.PHASECHK.TRANS64.TRYWAIT P0, [R0+URZ+0xa0], R9 ;  /* 0x0000a009000075a7 */ /* 0x0044e400080011ff */
[----:B---3--:R-:W-:Y:S05]  /*ada0*/  @!P0 NANOSLEEP.SYNCS 0x989680 ;  /* 0x009896800000895d */ /* 0x008fea0003900000 */
[----:B------:R-:W3:Y:S02]  /*adb0*/  @!P0 SYNCS.PHASECHK.TRANS64 P0, [R0+URZ+0xa0], R9 ;  /* 0x0000a009000085a7 */ /* 0x000ee400080010ff */
[----:B---3--:R-:W-:Y:S05]  /*adc0*/  @!P0 BRA `(.L_x_192) ;  /* 0xfffffffc00f08947 */ /* 0x008fea000383ffff */
[----:B------:R-:W-:Y:S05]  /*add0*/  BRA `(.L_x_193) ;  /* 0xffffffac00607947 */ /* 0x000fea000383ffff */
.L_x_100:
[----:B------:R-:W-:Y:S07]  /*ade0*/  MOV R0, UR21 ;  /* 0x0000001500007c02 */ /* 0x000fee0008000f00 */
.L_x_194:
[----:B--2---:R2:W3:Y:S02]  /*adf0*/  SYNCS.PHASECHK.TRANS64.TRYWAIT P0, [R0+URZ+0xa8], R9 ;  /* 0x0000a809000075a7 */ /* 0x0044e400080011ff */
[----:B---3--:R-:W-:Y:S05]  /*ae00*/  @!P0 NANOSLEEP.SYNCS 0x989680 ;  /* 0x009896800000895d */ /* 0x008fea0003900000 */
[----:B------:R-:W3:Y:S02]  /*ae10*/  @!P0 SYNCS.PHASECHK.TRANS64 P0, [R0+URZ+0xa8], R9 ;  /* 0x0000a809000085a7 */ /* 0x000ee400080010ff */
[----:B---3--:R-:W-:Y:S05]  /*ae20*/  @!P0 BRA `(.L_x_194) ;  /* 0xfffffffc00f08947 */ /* 0x008fea000383ffff */
[----:B------:R-:W-:Y:S05]  /*ae30*/  BRA `(.L_x_195) ;  /* 0xffffffac00a07947 */ /* 0x000fea000383ffff */
.L_x_102:
[----:B------:R-:W-:-:S07]  /*ae40*/  MOV R0, UR21 ;  /* 0x0000001500007c02 */ /* 0x000fce0008000f00 */
.L_x_196:
[----:B--2---:R2:W4:Y:S02]  /*ae50*/  SYNCS.PHASECHK.TRANS64.TRYWAIT P0, [R0+URZ+0x90], R3 ;  /* 0x00009003000075a7 */ /* 0x00452400080011ff */
[----:B----4-:R-:W-:Y:S05]  /*ae60*/  @!P0 NANOSLEEP.SYNCS 0x989680 ;  /* 0x009896800000895d */ /* 0x010fea0003900000 */
[----:B------:R-:W4:Y:S02]  /*ae70*/  @!P0 SYNCS.PHASECHK.TRANS64 P0, [R0+URZ+0x90], R3 ;  /* 0x00009003000085a7 */ /* 0x000f2400080010ff */
[----:B----4-:R-:W-:Y:S05]  /*ae80*/  @!P0 BRA `(.L_x_196) ;  /* 0xfffffffc00f08947 */ /* 0x010fea000383ffff */
[----:B------:R-:W-:Y:S05]  /*ae90*/  BRA `(.L_x_197) ;  /* 0xffffffb000187947 */ /* 0x000fea000383ffff */
.L_x_103:
[----:B--2---:R-:W-:-:S07]  /*aea0*/  MOV R0, UR21 ;  /* 0x0000001500007c02 */ /* 0x004fce0008000f00 */
.L_x_198:
[----:B--2---:R2:W4:Y:S02]  /*aeb0*/  SYNCS.PHASECHK.TRANS64.TRYWAIT P0, [R0+URZ+0x98], R3 ;  /* 0x00009803000075a7 */ /* 0x00452400080011ff */
[----:B----4-:R-:W-:Y:S05]  /*aec0*/  @!P0 NANOSLEEP.SYNCS 0x989680 ;  /* 0x009896800000895d */ /* 0x010fea0003900000 */
[----:B------:R-:W4:Y:S02]  /*aed0*/  @!P0 SYNCS.PHASECHK.TRANS64 P0, [R0+URZ+0x98], R3 ;  /* 0x00009803000085a7 */ /* 0x000f2400080010ff */
[----:B----4-:R-:W-:Y:S05]  /*aee0*/  @!P0 BRA `(.L_x_198) ;  /* 0xfffffffc00f08947 */ /* 0x010fea000383ffff */
[----:B------:R-:W-:Y:S05]  /*aef0*/  BRA `(.L_x_199) ;  /* 0xffffffb000087947 */ /* 0x000fea000383ffff */
.L_x_104:
[----:B--2---:R-:W-:-:S07]  /*af00*/  MOV R0, UR21 ;  /* 0x0000001500007c02 */ /* 0x004fce0008000f00 */
.L_x_200:
[----:B--2---:R2:W4:Y:S02]  /*af10*/  SYNCS.PHASECHK.TRANS64.TRYWAIT P0, [R0+URZ+0xa0], R3 ;  /* 0x0000a003000075a7 */ /* 0x00452400080011ff */
[----:B----4-:R-:W-:Y:S05]  /*af20*/  @!P0 NANOSLEEP.SYNCS 0x989680 ;  /* 0x009896800000895d */ /* 0x010fea0003900000 */
[----:B------:R-:W4:Y:S02]  /*af30*/  @!P0 SYNCS.PHASECHK.TRANS64 P0, [R0+URZ+0xa0], R3 ;  /* 0x0000a003000085a7 */ /* 0x000f2400080010ff */
[----:B----4-:R-:W-:Y:S05]  /*af40*/  @!P0 BRA `(.L_x_200) ;  /* 0xfffffffc00f08947 */ /* 0x010fea000383ffff */
[----:B------:R-:W-:Y:S05]  /*af50*/  BRA `(.L_x_201) ;  /* 0xffffffac00f87947 */ /* 0x000fea000383ffff */
.L_x_106:
[----:B--2---:R2:W3:Y:S02]  /*af60*/  SYNCS.PHASECHK.TRANS64.TRYWAIT P0, [R3+URZ+0xc0], R0 ;  /* 0x0000c000030075a7 */ /* 0x0044e400080011ff */
[----:B---3--:R-:W-:Y:S05]  /*af70*/  @!P0 NANOSLEEP.SYNCS 0x989680 ;  /* 0x009896800000895d */ /* 0x008fea0003900000 */
[----:B------:R-:W3:Y:S02]  /*af80*/  @!P0 SYNCS.PHASECHK.TRANS64 P0, [R3+URZ+0xc0], R0 ;  /* 0x0000c000030085a7 */ /* 0x000ee400080010ff */
[----:B---3--:R-:W-:Y:S05]  /*af90*/  @!P0 BRA `(.L_x_106) ;  /* 0xfffffffc00f08947 */ /* 0x008fea000383ffff */
[----:B------:R-:W-:Y:S05]  /*afa0*/  BRA `(.L_x_202) ;  /* 0xffffffb000bc7947 */ /* 0x000fea000383ffff */
.L_x_117:
[----:B-1----:R-:W-:Y:S04]  /*afb0*/  MOV R2, UR43 ;  /* 0x0000002b00027c02 */ /* 0x002fe80008000f00 */
[----:B------:R1:W2:Y:S03]  /*afc0*/  SYNCS.PHASECHK.TRANS64.TRYWAIT P0, [R2+URZ+0x70], R3 ;  /* 0x00007003020075a7 */ /* 0x0002a600080011ff */
[----:B--2---:R-:W-:Y:S05]  /*afd0*/  @!P0 NANOSLEEP.SYNCS 0x989680 ;  /* 0x009896800000895d */ /* 0x004fea0003900000 */
[----:B------:R-:W2:Y:S02]  /*afe0*/  @!P0 SYNCS.PHASECHK.TRANS64 P0, [R2+URZ+0x70], R3 ;  /* 0x00007003020085a7 */ /* 0x000ea400080010ff */
[----:B--2---:R-:W-:Y:S05]  /*aff0*/  @!P0 BRA `(.L_x_117) ;  /* 0xfffffffc00ec8947 */ /* 0x004fea000383ffff */
[----:B------:R-:W-:Y:S05]  /*b000*/  BRA `(.L_x_116) ;  /* 0xffffffc000107947 */ /* 0x000fea000383ffff */
.L_x_119:
[----:B-1----:R1:W3:Y:S02]  /*b010*/  SYNCS.PHASECHK.TRANS64.TRYWAIT P1, [R101+URZ+0xe0], R0 ;  /* 0x0000e000650075a7 */ /* 0x0022e400080211ff */
[----:B---3--:R-:W-:Y:S05]  /*b020*/  @!P1 NANOSLEEP.SYNCS 0x989680 ;  /* 0x009896800000995d */ /* 0x008fea0003900000 */
[----:B------:R-:W3:Y:S02]  /*b030*/  @!P1 SYNCS.PHASECHK.TRANS64 P1, [R101+URZ+0xe0], R0 ;  /* 0x0000e000650095a7 */ /* 0x000ee400080210ff */
[----:B---3--:R-:W-:Y:S05]  /*b040*/  @!P1 BRA `(.L_x_119) ;  /* 0xfffffffc00f09947 */ /* 0x008fea000383ffff */
[----:B------:R-:W-:Y:S05]  /*b050*/  BRA `(.L_x_118) ;  /* 0xffffffc000387947 */ /* 0x000fea000383ffff */
.L_x_128:
[----:B---3--:R3:W4:Y:S02]  /*b060*/  SYNCS.PHASECHK.TRANS64.TRYWAIT P0, [R3+URZ+0x70], R0 ;  /* 0x00007000030075a7 */ /* 0x00872400080011ff */
[----:B----4-:R-:W-:Y:S05]  /*b070*/  @!P0 NANOSLEEP.SYNCS 0x989680 ;  /* 0x009896800000895d */ /* 0x010fea0003900000 */
[----:B------:R-:W4:Y:S02]  /*b080*/  @!P0 SYNCS.PHASECHK.TRANS64 P0, [R3+URZ+0x70], R0 ;  /* 0x00007000030085a7 */ /* 0x000f2400080010ff */
[----:B----4-:R-:W-:Y:S05]  /*b090*/  @!P0 BRA `(.L_x_128) ;  /* 0xfffffffc00f08947 */ /* 0x010fea000383ffff */
[----:B------:R-:W-:Y:S05]  /*b0a0*/  BRA `(.L_x_127) ;  /* 0xffffffcc00147947 */ /* 0x000fea000383ffff */
.L_x_136:
[----:B-1----:R1:W4:Y:S02]  /*b0b0*/  SYNCS.PHASECHK.TRANS64.TRYWAIT P0, [R62+URZ+0x70], R5 ;  /* 0x000070053e0075a7 */ /* 0x00232400080011ff */
[----:B----4-:R-:W-:Y:S05]  /*b0c0*/  @!P0 NANOSLEEP.SYNCS 0x989680 ;  /* 0x009896800000895d */ /* 0x010fea0003900000 */
[----:B------:R-:W4:Y:S02]  /*b0d0*/  @!P0 SYNCS.PHASECHK.TRANS64 P0, [R62+URZ+0x70], R5 ;  /* 0x000070053e0085a7 */ /* 0x000f2400080010ff */
[----:B----4-:R-:W-:Y:S05]  /*b0e0*/  @!P0 BRA `(.L_x_136) ;  /* 0xfffffffc00f08947 */ /* 0x010fea000383ffff */
[----:B------:R-:W-:Y:S05]  /*b0f0*/  BRA `(.L_x_135) ;  /* 0xffffffd800147947 */ /* 0x000fea000383ffff */
.L_x_144:
[----:B-1----:R1:W4:Y:S02]  /*b100*/  SYNCS.PHASECHK.TRANS64.TRYWAIT P0, [R62+URZ+0x70], R5 ;  /* 0x000070053e0075a7 */ /* 0x00232400080011ff */
[----:B----4-:R-:W-:Y:S05]  /*b110*/  @!P0 NANOSLEEP.SYNCS 0x989680 ;  /* 0x009896800000895d */ /* 0x010fea0003900000 */
[----:B------:R-:W4:Y:S02]  /*b120*/  @!P0 SYNCS.PHASECHK.TRANS64 P0, [R62+URZ+0x70], R5 ;  /* 0x000070053e0085a7 */ /* 0x000f2400080010ff */
[----:B----4-:R-:W-:Y:S05]  /*b130*/  @!P0 BRA `(.L_x_144) ;  /* 0xfffffffc00f08947 */ /* 0x010fea000383ffff */
[----:B------:R-:W-:Y:S05]  /*b140*/  BRA `(.L_x_143) ;  /* 0xffffffe400107947 */ /* 0x000fea000383ffff */
        .weak           $__internal_0_$__cuda_sm10x_tcgen05_guardrail_trap_col_being_dealloced_not_returned_by_alloc
        .type           $__internal_0_$__cuda_sm10x_tcgen05_guardrail_trap_col_being_dealloced_not_returned_by_alloc,@function
        .size           $__internal_0_$__cuda_sm10x_tcgen05_guardrail_trap_col_being_dealloced_not_returned_by_alloc,($__internal_1_$__cuda_sm10x_tcgen05_guardrail_trap_phase_invalid_during_alloc - $__internal_0_$__cuda_sm10x_tcgen05_guardrail_trap_col_being_dealloced_not_returned_by_alloc)
$__internal_0_$__cuda_sm10x_tcgen05_guardrail_trap_col_being_dealloced_not_returned_by_alloc:
[----:B------:R-:W-:Y:S05]  /*b150*/  BPT.TRAP 0x1 ;  /* 0x000000040000795c */ /* 0x000fea0000300000 */
[----:B------:R-:W-:-:S04]  /*b160*/  HFMA2 R3, -RZ, RZ, 0, 0 ;  /* 0x00000000ff037431 */ /* 0x000fc800000001ff */
[----:B------:R-:W-:Y:S05]  /*b170*/  RET.REL.NODEC R2 `(_ZN7cutlass13device_kernelINS_4gemm6kernel13GemmUniversalIN4cute5tupleIJiiiiEEENS1_10collective13CollectiveMmaINS1_46MainloopSm100TmaUmmaWarpSpecializedBlockScaledILi7ELi2ELi2ENS5_IJNS4_1CILi4EEENSA_ILi2EEENSA_ILi1EEEEEEEENS5_IJNSA_ILi256EEENSA_ILi128EEESH_EEENS5_IJNS_12float_e5m2_tENS_13float_ue8m0_tEEEENS5_IJNS5_IJlSD_lEEENS4_6LayoutINS5_IJNS5_IJNS5_IJNSA_ILi32EEESB_EEEiEEESQ_NS5_IJSD_iEEEEEENS5_IJNS5_IJNS5_IJNSA_ILi16EEESB_EEEiEEENS5_IJNS5_IJNSA_ILi0EEESD_EEENSA_ILi512EEEEEENS5_IJSW_iEEEEEEEEEEESL_S13_NS4_8TiledMMAINS4_8MMA_AtomIJNS4_27SM100_MMA_MXF8F6F4_2x1SM_SSISJ_SJ_fSK_Li256ELi128ELNS4_4UMMA5MajorE0ELS18_0ELNS17_7ScaleInE0ELS19_0EEEEEENSN_INS5_IJSD_SD_SD_EEENS5_IJSW_SW_SW_EEEEENS5_IJNS4_10UnderscoreES1F_S1F_EEEEENS5_IJNS4_28SM100_TMA_2SM_LOAD_MULTICASTES1I_EEENS5_IJNS4_14ComposedLayoutINS4_7SwizzleILi3ELi4ELi3EEENS4_18smem_ptr_flag_bitsILi8EEENSN_INS5_IJNSA_ILi8EEESH_EEENS5_IJSH_SD_EEEEEEENSN_INS5_IJNS5_IJNS5_IJSP_SD_EEENS5_IJSO_SD_EEEEEESD_NS5_IJSB_SD_EEEEEENS5_IJNS5_IJNS5_IJSU_SY_EEESX_EEESW_NS5_IJSD_SY_EEEEEEEEEEEvNS4_8identityES1J_S24_vS25_EENS_8epilogue10collective18CollectiveEpilogueINS27_23Sm100TmaWarpSpecializedILi4ELi2ELi32ELb1ELb0EEEJNS5_IJSH_SH_SH_EEENS5_IJNSN_ISH_SD_EENSN_ISO_SD_EEEEENS_10bfloat16_tESM_S2G_SM_NS27_6fusion15FusionCallbacksIS2B_NS2H_17LinearCombinationIS2G_fS2G_fLNS_15FloatRoundStyleE2EEES2C_S2F_JEEENS4_5SM1004TMEM4LOAD26SM100_TMEM_LOAD_32dp32b32xENS4_13SM90_TMA_LOADENS1K_INS1L_ILi2ELi4ELi3EEENS1N_ILi16EEENSN_INS5_IJS1P_SO_EEES1V_EEEENS4_39AutoVectorizingCopyWithAssumedAlignmentILi128EEENS4_14SM90_TMA_STOREES2W_S2Y_S2Y_EEEvvEEEEvNT_6ParamsE) ;  /* 0xffffff4c02a07950 */ /* 0x000fea0003c3ffff */
        .weak           $__internal_1_$__cuda_sm10x_tcgen05_guardrail_trap_phase_invalid_during_alloc
        .type           $__internal_1_$__cuda_sm10x_tcgen05_guardrail_trap_phase_invalid_during_alloc,@function
        .size           $__internal_1_$__cuda_sm10x_tcgen05_guardrail_trap_phase_invalid_during_alloc,($__internal_2_$__cuda_sm10x_tcgen05_guardrail_trap_unallocated_columns_being_dealloced - $__internal_1_$__cuda_sm10x_tcgen05_guardrail_trap_phase_invalid_during_alloc)
$__internal_1_$__cuda_sm10x_tcgen05_guardrail_trap_phase_invalid_during_alloc:
[----:B------:R-:W-:Y:S05]  /*b180*/  BPT.TRAP 0x1 ;  /* 0x000000040000795c */ /* 0x000fea0000300000 */
[----:B------:R-:W-:-:S04]  /*b190*/  MOV R5, 0x0 ;  /* 0x0000000000057802 */ /* 0x000fc80000000f00 */
[----:B------:R-:W-:Y:S05]  /*b1a0*/  RET.REL.NODEC R4 `(_ZN7cutlass13device_kernelINS_4gemm6kernel13GemmUniversalIN4cute5tupleIJiiiiEEENS1_10collective13CollectiveMmaINS1_46MainloopSm100TmaUmmaWarpSpecializedBlockScaledILi7ELi2ELi2ENS5_IJNS4_1CILi4EEENSA_ILi2EEENSA_ILi1EEEEEEEENS5_IJNSA_ILi256EEENSA_ILi128EEESH_EEENS5_IJNS_12float_e5m2_tENS_13float_ue8m0_tEEEENS5_IJNS5_IJlSD_lEEENS4_6LayoutINS5_IJNS5_IJNS5_IJNSA_ILi32EEESB_EEEiEEESQ_NS5_IJSD_iEEEEEENS5_IJNS5_IJNS5_IJNSA_ILi16EEESB_EEEiEEENS5_IJNS5_IJNSA_ILi0EEESD_EEENSA_ILi512EEEEEENS5_IJSW_iEEEEEEEEEEESL_S13_NS4_8TiledMMAINS4_8MMA_AtomIJNS4_27SM100_MMA_MXF8F6F4_2x1SM_SSISJ_SJ_fSK_Li256ELi128ELNS4_4UMMA5MajorE0ELS18_0ELNS17_7ScaleInE0ELS19_0EEEEEENSN_INS5_IJSD_SD_SD_EEENS5_IJSW_SW_SW_EEEEENS5_IJNS4_10UnderscoreES1F_S1F_EEEEENS5_IJNS4_28SM100_TMA_2SM_LOAD_MULTICASTES1I_EEENS5_IJNS4_14ComposedLayoutINS4_7SwizzleILi3ELi4ELi3EEENS4_18smem_ptr_flag_bitsILi8EEENSN_INS5_IJNSA_ILi8EEESH_EEENS5_IJSH_SD_EEEEEEENSN_INS5_IJNS5_IJNS5_IJSP_SD_EEENS5_IJSO_SD_EEEEEESD_NS5_IJSB_SD_EEEEEENS5_IJNS5_IJNS5_IJSU_SY_EEESX_EEESW_NS5_IJSD_SY_EEEEEEEEEEEvNS4_8identityES1J_S24_vS25_EENS_8epilogue10collective18CollectiveEpilogueINS27_23Sm100TmaWarpSpecializedILi4ELi2ELi32ELb1ELb0EEEJNS5_IJSH_SH_SH_EEENS5_IJNSN_ISH_SD_EENSN_ISO_SD_EEEEENS_10bfloat16_tESM_S2G_SM_NS27_6fusion15FusionCallbacksIS2B_NS2H_17LinearCombinationIS2G_fS2G_fLNS_15FloatRoundStyleE2EEES2C_S2F_JEEENS4_5SM1004TMEM4LOAD26SM100_TMEM_LOAD_32dp32b32xENS4_13SM90_TMA_LOADENS1K_INS1L_ILi2ELi4ELi3EEENS1N_ILi16EEENSN_INS5_IJS1P_SO_EEES1V_EEEENS4_39AutoVectorizingCopyWithAssumedAlignmentILi128EEENS4_14SM90_TMA_STOREES2W_S2Y_S2Y_EEEvvEEEEvNT_6ParamsE) ;  /* 0xffffff4c04947950 */ /* 0x000fea0003c3ffff */
        .weak           $__internal_2_$__cuda_sm10x_tcgen05_guardrail_trap_unallocated_columns_being_dealloced
        .type           $__internal_2_$__cuda_sm10x_tcgen05_guardrail_trap_unallocated_columns_being_dealloced,@function
        .size           $__internal_2_$__cuda_sm10x_tcgen05_guardrail_trap_unallocated_columns_being_dealloced,(.L_x_204 - $__internal_2_$__cuda_sm10x_tcgen05_guardrail_trap_unallocated_columns_being_dealloced)
$__internal_2_$__cuda_sm10x_tcgen05_guardrail_trap_unallocated_columns_being_dealloced:
[----:B------:R-:W-:Y:S05]  /*b1b0*/  BPT.TRAP 0x1 ;  /* 0x000000040000795c */ /* 0x000fea0000300000 */
[----:B------:R-:W-:-:S04]  /*b1c0*/  HFMA2 R3, -RZ, RZ, 0, 0 ;  /* 0x00000000ff037431 */ /* 0x000fc800000001ff */
[----:B------:R-:W-:Y:S05]  /*b1d0*/  RET.REL.NODEC R2 `(_ZN7cutlass13device_kernelINS_4gemm6kernel13GemmUniversalIN4cute5tupleIJiiiiEEENS1_10collective13CollectiveMmaINS1_46MainloopSm100TmaUmmaWarpSpecializedBlockScaledILi7ELi2ELi2ENS5_IJNS4_1CILi4EEENSA_ILi2EEENSA_ILi1EEEEEEEENS5_IJNSA_ILi256EEENSA_ILi128EEESH_EEENS5_IJNS_12float_e5m2_tENS_13float_ue8m0_tEEEENS5_IJNS5_IJlSD_lEEENS4_6LayoutINS5_IJNS5_IJNS5_IJNSA_ILi32EEESB_EEEiEEESQ_NS5_IJSD_iEEEEEENS5_IJNS5_IJNS5_IJNSA_ILi16EEESB_EEEiEEENS5_IJNS5_IJNSA_ILi0EEESD_EEENSA_ILi512EEEEEENS5_IJSW_iEEEEEEEEEEESL_S13_NS4_8TiledMMAINS4_8MMA_AtomIJNS4_27SM100_MMA_MXF8F6F4_2x1SM_SSISJ_SJ_fSK_Li256ELi128ELNS4_4UMMA5MajorE0ELS18_0ELNS17_7ScaleInE0ELS19_0EEEEEENSN_INS5_IJSD_SD_SD_EEENS5_IJSW_SW_SW_EEEEENS5_IJNS4_10UnderscoreES1F_S1F_EEEEENS5_IJNS4_28SM100_TMA_2SM_LOAD_MULTICASTES1I_EEENS5_IJNS4_14ComposedLayoutINS4_7SwizzleILi3ELi4ELi3EEENS4_18smem_ptr_flag_bitsILi8EEENSN_INS5_IJNSA_ILi8EEESH_EEENS5_IJSH_SD_EEEEEEENSN_INS5_IJNS5_IJNS5_IJSP_SD_EEENS5_IJSO_SD_EEEEEESD_NS5_IJSB_SD_EEEEEENS5_IJNS5_IJNS5_IJSU_SY_EEESX_EEESW_NS5_IJSD_SY_EEEEEEEEEEEvNS4_8identityES1J_S24_vS25_EENS_8epilogue10collective18CollectiveEpilogueINS27_23Sm100TmaWarpSpecializedILi4ELi2ELi32ELb1ELb0EEEJNS5_IJSH_SH_SH_EEENS5_IJNSN_ISH_SD_EENSN_ISO_SD_EEEEENS_10bfloat16_tESM_S2G_SM_NS27_6fusion15FusionCallbacksIS2B_NS2H_17LinearCombinationIS2G_fS2G_fLNS_15FloatRoundStyleE2EEES2C_S2F_JEEENS4_5SM1004TMEM4LOAD26SM100_TMEM_LOAD_32dp32b32xENS4_13SM90_TMA_LOADENS1K_INS1L_ILi2ELi4ELi3EEENS1N_ILi16EEENSN_INS5_IJS1P_SO_EEES1V_EEEENS4_39AutoVectorizingCopyWithAssumedAlignmentILi128EEENS4_14SM90_TMA_STOREES2W_S2Y_S2Y_EEEvvEEEEvNT_6ParamsE) ;  /* 0xffffff4c02887950 */ /* 0x000fea0003c3ffff */
.L_x_203:
[----:B------:R-:W-:-:S00]  /*b1e0*/  BRA `(.L_x_203) ;  /* 0xfffffffc00fc7947 */ /* 0x000fc0000383ffff */
[----:B------:R-:W-:-:S00]  /*b1f0*/  NOP ;  /* 0x0000000000007918 */ /* 0x000fc00000000000 */
        /* <DEDUP_REMOVED lines=8> */
.L_x_204:


//--------------------- .nv.global.init           --------------------------
	.section	.nv.global.init,"aw",@progbits
.nv.global.init:
	.type		$str$27,@object
	.size		$str$27,($str$28 - $str$27)
$str$27:
        /*0000*/ 	.byte	0x28, 0x61, 0x64, 0x64, 0x72, 0x65, 0x73, 0x73, 0x20, 0x26, 0x20, 0x6d, 0x61, 0x73, 0x6b, 0x29
        /*0010*/ 	.byte	0x20, 0x3d, 0x3d, 0x20, 0x30, 0x00
	.type		$str$28,@object
	.size		$str$28,($str$26 - $str$28)
$str$28:
        /*0016*/ 	.byte	0x2f, 0x74, 0x6d, 0x70, 0x2f, 0x63, 0x75, 0x74, 0x6c, 0x61, 0x73, 0x73, 0x5f, 0x73, 0x77, 0x65
        /*0026*/ 	.byte	0x65, 0x70, 0x5f, 0x73, 0x72, 0x63, 0x2f, 0x69, 0x6e, 0x63, 0x6c, 0x75, 0x64, 0x65, 0x2f, 0x63
        /*0036*/ 	.byte	0x75, 0x74, 0x65, 0x2f, 0x70, 0x6f, 0x69, 0x6e, 0x74, 0x65, 0x72, 0x5f, 0x66, 0x6c, 0x61, 0x67
        /*0046*/ 	.byte	0x67, 0x65, 0x64, 0x2e, 0x68, 0x70, 0x70, 0x00
	.type		$str$26,@object
	.size		$str$26,($str$25 - $str$26)
$str$26:
        /*004e*/ 	.byte	0x2f, 0x74, 0x6d, 0x70, 0x2f, 0x63, 0x75, 0x74, 0x6c, 0x61, 0x73, 0x73, 0x5f, 0x73, 0x77, 0x65
        /*005e*/ 	.byte	0x65, 0x70, 0x5f, 0x73, 0x72, 0x63, 0x2f, 0x69, 0x6e, 0x63, 0x6c, 0x75, 0x64, 0x65, 0x2f, 0x63
        /*006e*/ 	.byte	0x75, 0x74, 0x65, 0x2f, 0x61, 0x74, 0x6f, 0x6d, 0x2f, 0x63, 0x6f, 0x70, 0x79, 0x5f, 0x74, 0x72
        /*007e*/ 	.byte	0x61, 0x69, 0x74, 0x73, 0x5f, 0x73, 0x6d, 0x31, 0x30, 0x30, 0x2e, 0x68, 0x70, 0x70, 0x00
	.type		$str$25,@object
	.size		$str$25,(__unnamed_1 - $str$25)
$str$25:
        /*008d*/ 	.byte	0x28, 0x28, 0x75, 0x69, 0x6e, 0x74, 0x33, 0x32, 0x5f, 0x74, 0x28, 0x74, 0x68, 0x72, 0x65, 0x61
        /*009d*/ 	.byte	0x64, 0x49, 0x64, 0x78, 0x2e, 0x78, 0x29, 0x20, 0x2f, 0x20, 0x33, 0x32, 0x29, 0x20, 0x25, 0x20
        /*00ad*/ 	.byte	0x34, 0x29, 0x20, 0x3d, 0x3d, 0x20, 0x28, 0x28, 0x28, 0x74, 0x6d, 0x65, 0x6d, 0x5f, 0x61, 0x64
        /*00bd*/ 	.byte	0x64, 0x72, 0x20, 0x3e, 0x3e, 0x20, 0x31, 0x36, 0x29, 0x20, 0x2f, 0x20, 0x33, 0x32, 0x29, 0x20
        /*00cd*/ 	.byte	0x25, 0x20, 0x34, 0x29, 0x00
	.type		__unnamed_1,@object
	.size		__unnamed_1,(__unnamed_2 - __unnamed_1)
__unnamed_1:
        /*00d2*/ 	.byte	0x61, 0x75, 0x74, 0x6f, 0x20, 0x63, 0x75, 0x74, 0x65, 0x3a, 0x3a, 0x61, 0x73, 0x5f, 0x70, 0x6f
        /* <DEDUP_REMOVED lines=24> */
        /*0262*/ 	.byte	0x34, 0x30, 0x39, 0x36, 0x3e, 0x3e, 0x3e, 0x3e, 0x5d, 0x00
	.type		__unnamed_2,@object
	.size		__unnamed_2,(.L_2 - __unnamed_2)
__unnamed_2:
        /* <DEDUP_REMOVED lines=42> */
        /*050c*/ 	.byte	0x3e, 0x3e, 0x5d, 0x00
.L_2:


//--------------------- .nv.shared._ZN7cutlass13device_kernelINS_4gemm6kernel13GemmUniversalIN4cute5tupleIJiiiiEEENS1_10collective13CollectiveMmaINS1_46MainloopSm100TmaUmmaWarpSpecializedBlockScaledILi7ELi2ELi2ENS5_IJNS4_1CILi4EEENSA_ILi2EEENSA_ILi1EEEEEEEENS5_IJNSA_ILi256EEENSA_ILi128EEESH_EEENS5_IJNS_12float_e5m2_tENS_13float_ue8m0_tEEEENS5_IJNS5_IJlSD_lEEENS4_6LayoutINS5_IJNS5_IJNS5_IJNSA_ILi32EEESB_EEEiEEESQ_NS5_IJSD_iEEEEEENS5_IJNS5_IJNS5_IJNSA_ILi16EEESB_EEEiEEENS5_IJNS5_IJNSA_ILi0EEESD_EEENSA_ILi512EEEEEENS5_IJSW_iEEEEEEEEEEESL_S13_NS4_8TiledMMAINS4_8MMA_AtomIJNS4_27SM100_MMA_MXF8F6F4_2x1SM_SSISJ_SJ_fSK_Li256ELi128ELNS4_4UMMA5MajorE0ELS18_0ELNS17_7ScaleInE0ELS19_0EEEEEENSN_INS5_IJSD_SD_SD_EEENS5_IJSW_SW_SW_EEEEENS5_IJNS4_10UnderscoreES1F_S1F_EEEEENS5_IJNS4_28SM100_TMA_2SM_LOAD_MULTICASTES1I_EEENS5_IJNS4_14ComposedLayoutINS4_7SwizzleILi3ELi4ELi3EEENS4_18smem_ptr_flag_bitsILi8EEENSN_INS5_IJNSA_ILi8EEESH_EEENS5_IJSH_SD_EEEEEEENSN_INS5_IJNS5_IJNS5_IJSP_SD_EEENS5_IJSO_SD_EEEEEESD_NS5_IJSB_SD_EEEEEENS5_IJNS5_IJNS5_IJSU_SY_EEESX_EEESW_NS5_IJSD_SY_EEEEEEEEEEEvNS4_8identityES1J_S24_vS25_EENS_8epilogue10collective18CollectiveEpilogueINS27_23Sm100TmaWarpSpecializedILi4ELi2ELi32ELb1ELb0EEEJNS5_IJSH_SH_SH_EEENS5_IJNSN_ISH_SD_EENSN_ISO_SD_EEEEENS_10bfloat16_tESM_S2G_SM_NS27_6fusion15FusionCallbacksIS2B_NS2H_17LinearCombinationIS2G_fS2G_fLNS_15FloatRoundStyleE2EEES2C_S2F_JEEENS4_5SM1004TMEM4LOAD26SM100_TMEM_LOAD_32dp32b32xENS4_13SM90_TMA_LOADENS1K_INS1L_ILi2ELi4ELi3EEENS1N_ILi16EEENSN_INS5_IJS1P_SO_EEES1V_EEEENS4_39AutoVectorizingCopyWithAssumedAlignmentILi128EEENS4_14SM90_TMA_STOREES2W_S2Y_S2Y_EEEvvEEEEvNT_6ParamsE --------------------------
	.section	.nv.shared._ZN7cutlass13device_kernelINS_4gemm6kernel13GemmUniversalIN4cute5tupleIJiiiiEEENS1_10collective13CollectiveMmaINS1_46MainloopSm100TmaUmmaWarpSpecializedBlockScaledILi7ELi2ELi2ENS5_IJNS4_1CILi4EEENSA_ILi2EEENSA_ILi1EEEEEEEENS5_IJNSA_ILi256EEENSA_ILi128EEESH_EEENS5_IJNS_12float_e5m2_tENS_13float_ue8m0_tEEEENS5_IJNS5_IJlSD_lEEENS4_6LayoutINS5_IJNS5_IJNS5_IJNSA_ILi32EEESB_EEEiEEESQ_NS5_IJSD_iEEEEEENS5_IJNS5_IJNS5_IJNSA_ILi16EEESB_EEEiEEENS5_IJNS5_IJNSA_ILi0EEESD_EEENSA_ILi512EEEEEENS5_IJSW_iEEEEEEEEEEESL_S13_NS4_8TiledMMAINS4_8MMA_AtomIJNS4_27SM100_MMA_MXF8F6F4_2x1SM_SSISJ_SJ_fSK_Li256ELi128ELNS4_4UMMA5MajorE0ELS18_0ELNS17_7ScaleInE0ELS19_0EEEEEENSN_INS5_IJSD_SD_SD_EEENS5_IJSW_SW_SW_EEEEENS5_IJNS4_10UnderscoreES1F_S1F_EEEEENS5_IJNS4_28SM100_TMA_2SM_LOAD_MULTICASTES1I_EEENS5_IJNS4_14ComposedLayoutINS4_7SwizzleILi3ELi4ELi3EEENS4_18smem_ptr_flag_bitsILi8EEENSN_INS5_IJNSA_ILi8EEESH_EEENS5_IJSH_SD_EEEEEEENSN_INS5_IJNS5_IJNS5_IJSP_SD_EEENS5_IJSO_SD_EEEEEESD_NS5_IJSB_SD_EEEEEENS5_IJNS5_IJNS5_IJSU_SY_EEESX_EEESW_NS5_IJSD_SY_EEEEEEEEEEEvNS4_8identityES1J_S24_vS25_EENS_8epilogue10collective18CollectiveEpilogueINS27_23Sm100TmaWarpSpecializedILi4ELi2ELi32ELb1ELb0EEEJNS5_IJSH_SH_SH_EEENS5_IJNSN_ISH_SD_EENSN_ISO_SD_EEEEENS_10bfloat16_tESM_S2G_SM_NS27_6fusion15FusionCallbacksIS2B_NS2H_17LinearCombinationIS2G_fS2G_fLNS_15FloatRoundStyleE2EEES2C_S2F_JEEENS4_5SM1004TMEM4LOAD26SM100_TMEM_LOAD_32dp32b32xENS4_13SM90_TMA_LOADENS1K_INS1L_ILi2ELi4ELi3EEENS1N_ILi16EEENSN_INS5_IJS1P_SO_EEES1V_EEEENS4_39AutoVectorizingCopyWithAssumedAlignmentILi128EEENS4_14SM90_TMA_STOREES2W_S2Y_S2Y_EEEvvEEEEvNT_6ParamsE,"aw",@nobits
	.sectionflags	@""
	.align	16
	.zero		1024


//--------------------- .nv.shared.reserved.0     --------------------------
	.section	.nv.shared.reserved.0,"aw",@nobits
	.weak		__nv_reservedSMEM_offset_0_alias
	.size		__nv_reservedSMEM_offset_0_alias, 0, 64
	.other		__nv_reservedSMEM_offset_0_alias,@"STO_CUDA_RESERVED_SHARED STV_DEFAULT"
__nv_reservedSMEM_offset_0_alias:
	.zero		0
.nv.shared.reserved.0:
	.zero		64
	.weak		__nv_reservedSMEM_tcgen05_partition
	.type		__nv_reservedSMEM_tcgen05_partition,@object
	.size		__nv_reservedSMEM_tcgen05_partition,(.L_0 - __nv_reservedSMEM_tcgen05_partition)
__nv_reservedSMEM_tcgen05_partition:
	.zero		32
.L_0:


//--------------------- .nv.global                --------------------------
	.section	.nv.global,"aw",@nobits
.nv.global:
	.type		_ZN40_INTERNAL_afcbfca4_4_k_cu_f2f33d06_153234cute1_E,@object
	.size		_ZN40_INTERNAL_afcbfca4_4_k_cu_f2f33d06_153234cute1_E,(_ZN40_INTERNAL_afcbfca4_4_k_cu_f2f33d06_153234cuda3std3__45__cpo6cbeginE - _ZN40_INTERNAL_afcbfca4_4_k_cu_f2f33d06_153234cute1_E)
_ZN40_INTERNAL_afcbfca4_4_k_cu_f2f33d06_153234cute1_E:
	.zero		1
	.type		_ZN40_INTERNAL_afcbfca4_4_k_cu_f2f33d06_153234cuda3std3__45__cpo6cbeginE,@object
	.size		_ZN40_INTERNAL_afcbfca4_4_k_cu_f2f33d06_153234cuda3std3__45__cpo6cbeginE,(_ZN40_INTERNAL_afcbfca4_4_k_cu_f2f33d06_153234cuda3std3__48in_placeE - _ZN40_INTERNAL_afcbfca4_4_k_cu_f2f33d06_153234cuda3std3__45__cpo6cbeginE)
_ZN40_INTERNAL_afcbfca4_4_k_cu_f2f33d06_153234cuda3std3__45__cpo6cbeginE:
	.zero		1
	.type		_ZN40_INTERNAL_afcbfca4_4_k_cu_f2f33d06_153234cuda3std3__48in_placeE,@object
	.size		_ZN40_INTERNAL_afcbfca4_4_k_cu_f2f33d06_153234cuda3std3__48in_placeE,(_ZN40_INTERNAL_afcbfca4_4_k_cu_f2f33d06_153234cuda3std6ranges3__45__cpo9iter_moveE - _ZN40_INTERNAL_afcbfca4_4_k_cu_f2f33d06_153234cuda3std3__48in_placeE)
_ZN40_INTERNAL_afcbfca4_4_k_cu_f2f33d06_153234cuda3std3__48in_placeE:
	.zero		1
	.type		_ZN40_INTERNAL_afcbfca4_4_k_cu_f2f33d06_153234cuda3std6ranges3__45__cpo9iter_moveE,@object
	.size		_ZN40_INTERNAL_afcbfca4_4_k_cu_f2f33d06_153234cuda3std6ranges3__45__cpo9iter_moveE,(_ZN40_INTERNAL_afcbfca4_4_k_cu_f2f33d06_153234cuda3std3__45__cpo5beginE - _ZN40_INTERNAL_afcbfca4_4_k_cu_f2f33d06_153234cuda3std6ranges3__45__cpo9iter_moveE)
_ZN40_INTERNAL_afcbfca4_4_k_cu_f2f33d06_153234cuda3std6ranges3__45__cpo9iter_moveE:
	.zero		1
	.type		_ZN40_INTERNAL_afcbfca4_4_k_cu_f2f33d06_153234cuda3std3__45__cpo5beginE,@object
	.size		_ZN40_INTERNAL_afcbfca4_4_k_cu_f2f33d06_153234cuda3std3__45__cpo5beginE,(_ZN40_INTERNAL_afcbfca4_4_k_cu_f2f33d06_153234cuda3std3__442_GLOBAL__N__afcbfca4_4_k_cu_f2f33d06_153236ignoreE - _ZN40_INTERNAL_afcbfca4_4_k_cu_f2f33d06_153234cuda3std3__45__cpo5beginE)
_ZN40_INTERNAL_afcbfca4_4_k_cu_f2f33d06_153234cuda3std3__45__cpo5beginE:
	.zero		1
	.type		_ZN40_INTERNAL_afcbfca4_4_k_cu_f2f33d06_153234cuda3std3__442_GLOBAL__N__afcbfca4_4_k_cu_f2f33d06_153236ignoreE,@object
	.size		_ZN40_INTERNAL_afcbfca4_4_k_cu_f2f33d06_153234cuda3std3__442_GLOBAL__N__afcbfca4_4_k_cu_f2f33d06_153236ignoreE,(_ZN40_INTERNAL_afcbfca4_4_k_cu_f2f33d06_153234cute7productE - _ZN40_INTERNAL_afcbfca4_4_k_cu_f2f33d06_153234cuda3std3__442_GLOBAL__N__afcbfca4_4_k_cu_f2f33d06_153236ignoreE)
_ZN40_INTERNAL_afcbfca4_4_k_cu_f2f33d06_153234cuda3std3__442_GLOBAL__N__afcbfca4_4_k_cu_f2f33d06_153236ignoreE:
	.zero		1
	.type		_ZN40_INTERNAL_afcbfca4_4_k_cu_f2f33d06_153234cute7productE,@object
	.size		_ZN40_INTERNAL_afcbfca4_4_k_cu_f2f33d06_153234cute7productE,(_ZN40_INTERNAL_afcbfca4_4_k_cu_f2f33d06_153234cuda3std3__45__cpo3endE - _ZN40_INTERNAL_afcbfca4_4_k_cu_f2f33d06_153234cute7productE)
_ZN40_INTERNAL_afcbfca4_4_k_cu_f2f33d06_153234cute7productE:
	.zero		1
	.type		_ZN40_INTERNAL_afcbfca4_4_k_cu_f2f33d06_153234cuda3std3__45__cpo3endE,@object
	.size		_ZN40_INTERNAL_afcbfca4_4_k_cu_f2f33d06_153234cuda3std3__45__cpo3endE,(_ZN40_INTERNAL_afcbfca4_4_k_cu_f2f33d06_153234cuda3std3__419piecewise_constructE - _ZN40_INTERNAL_afcbfca4_4_k_cu_f2f33d06_153234cuda3std3__45__cpo3endE)
_ZN40_INTERNAL_afcbfca4_4_k_cu_f2f33d06_153234cuda3std3__45__cpo3endE:
	.zero		1
	.type		_ZN40_INTERNAL_afcbfca4_4_k_cu_f2f33d06_153234cuda3std3__419piecewise_constructE,@object
	.size		_ZN40_INTERNAL_afcbfca4_4_k_cu_f2f33d06_153234cuda3std3__419piecewise_constructE,(_ZN40_INTERNAL_afcbfca4_4_k_cu_f2f33d06_153234cuda3std3__45__cpo4cendE - _ZN40_INTERNAL_afcbfca4_4_k_cu_f2f33d06_153234cuda3std3__419piecewise_constructE)
_ZN40_INTERNAL_afcbfca4_4_k_cu_f2f33d06_153234cuda3std3__419piecewise_constructE:
	.zero		1
	.type		_ZN40_INTERNAL_afcbfca4_4_k_cu_f2f33d06_153234cuda3std3__45__cpo4cendE,@object
	.size		_ZN40_INTERNAL_afcbfca4_4_k_cu_f2f33d06_153234cuda3std3__45__cpo4cendE,(_ZN40_INTERNAL_afcbfca4_4_k_cu_f2f33d06_153234cuda3std6ranges3__45__cpo4swapE - _ZN40_INTERNAL_afcbfca4_4_k_cu_f2f33d06_153234cuda3std3__45__cpo4cendE)
_ZN40_INTERNAL_afcbfca4_4_k_cu_f2f33d06_153234cuda3std3__45__cpo4cendE:
	.zero		1
	.type		_ZN40_INTERNAL_afcbfca4_4_k_cu_f2f33d06_153234cuda3std6ranges3__45__cpo4swapE,@object
	.size		_ZN40_INTERNAL_afcbfca4_4_k_cu_f2f33d06_153234cuda3std6ranges3__45__cpo4swapE,(.L_10 - _ZN40_INTERNAL_afcbfca4_4_k_cu_f2f33d06_153234cuda3std6ranges3__45__cpo4swapE)
_ZN40_INTERNAL_afcbfca4_4_k_cu_f2f33d06_153234cuda3std6ranges3__45__cpo4swapE:
	.zero		1
.L_10:


//--------------------- .nv.constant0._ZN7cutlass13device_kernelINS_4gemm6kernel13GemmUniversalIN4cute5tupleIJiiiiEEENS1_10collective13CollectiveMmaINS1_46MainloopSm100TmaUmmaWarpSpecializedBlockScaledILi7ELi2ELi2ENS5_IJNS4_1CILi4EEENSA_ILi2EEENSA_ILi1EEEEEEEENS5_IJNSA_ILi256EEENSA_ILi128EEESH_EEENS5_IJNS_12float_e5m2_tENS_13float_ue8m0_tEEEENS5_IJNS5_IJlSD_lEEENS4_6LayoutINS5_IJNS5_IJNS5_IJNSA_ILi32EEESB_EEEiEEESQ_NS5_IJSD_iEEEEEENS5_IJNS5_IJNS5_IJNSA_ILi16EEESB_EEEiEEENS5_IJNS5_IJNSA_ILi0EEESD_EEENSA_ILi512EEEEEENS5_IJSW_iEEEEEEEEEEESL_S13_NS4_8TiledMMAINS4_8MMA_AtomIJNS4_27SM100_MMA_MXF8F6F4_2x1SM_SSISJ_SJ_fSK_Li256ELi128ELNS4_4UMMA5MajorE0ELS18_0ELNS17_7ScaleInE0ELS19_0EEEEEENSN_INS5_IJSD_SD_SD_EEENS5_IJSW_SW_SW_EEEEENS5_IJNS4_10UnderscoreES1F_S1F_EEEEENS5_IJNS4_28SM100_TMA_2SM_LOAD_MULTICASTES1I_EEENS5_IJNS4_14ComposedLayoutINS4_7SwizzleILi3ELi4ELi3EEENS4_18smem_ptr_flag_bitsILi8EEENSN_INS5_IJNSA_ILi8EEESH_EEENS5_IJSH_SD_EEEEEEENSN_INS5_IJNS5_IJNS5_IJSP_SD_EEENS5_IJSO_SD_EEEEEESD_NS5_IJSB_SD_EEEEEENS5_IJNS5_IJNS5_IJSU_SY_EEESX_EEESW_NS5_IJSD_SY_EEEEEEEEEEEvNS4_8identityES1J_S24_vS25_EENS_8epilogue10collective18CollectiveEpilogueINS27_23Sm100TmaWarpSpecializedILi4ELi2ELi32ELb1ELb0EEEJNS5_IJSH_SH_SH_EEENS5_IJNSN_ISH_SD_EENSN_ISO_SD_EEEEENS_10bfloat16_tESM_S2G_SM_NS27_6fusion15FusionCallbacksIS2B_NS2H_17LinearCombinationIS2G_fS2G_fLNS_15FloatRoundStyleE2EEES2C_S2F_JEEENS4_5SM1004TMEM4LOAD26SM100_TMEM_LOAD_32dp32b32xENS4_13SM90_TMA_LOADENS1K_INS1L_ILi2ELi4ELi3EEENS1N_ILi16EEENSN_INS5_IJS1P_SO_EEES1V_EEEENS4_39AutoVectorizingCopyWithAssumedAlignmentILi128EEENS4_14SM90_TMA_STOREES2W_S2Y_S2Y_EEEvvEEEEvNT_6ParamsE --------------------------
	.section	.nv.constant0._ZN7cutlass13device_kernelINS_4gemm6kernel13GemmUniversalIN4cute5tupleIJiiiiEEENS1_10collective13CollectiveMmaINS1_46MainloopSm100TmaUmmaWarpSpecializedBlockScaledILi7ELi2ELi2ENS5_IJNS4_1CILi4EEENSA_ILi2EEENSA_ILi1EEEEEEEENS5_IJNSA_ILi256EEENSA_ILi128EEESH_EEENS5_IJNS_12float_e5m2_tENS_13float_ue8m0_tEEEENS5_IJNS5_IJlSD_lEEENS4_6LayoutINS5_IJNS5_IJNS5_IJNSA_ILi32EEESB_EEEiEEESQ_NS5_IJSD_iEEEEEENS5_IJNS5_IJNS5_IJNSA_ILi16EEESB_EEEiEEENS5_IJNS5_IJNSA_ILi0EEESD_EEENSA_ILi512EEEEEENS5_IJSW_iEEEEEEEEEEESL_S13_NS4_8TiledMMAINS4_8MMA_AtomIJNS4_27SM100_MMA_MXF8F6F4_2x1SM_SSISJ_SJ_fSK_Li256ELi128ELNS4_4UMMA5MajorE0ELS18_0ELNS17_7ScaleInE0ELS19_0EEEEEENSN_INS5_IJSD_SD_SD_EEENS5_IJSW_SW_SW_EEEEENS5_IJNS4_10UnderscoreES1F_S1F_EEEEENS5_IJNS4_28SM100_TMA_2SM_LOAD_MULTICASTES1I_EEENS5_IJNS4_14ComposedLayoutINS4_7SwizzleILi3ELi4ELi3EEENS4_18smem_ptr_flag_bitsILi8EEENSN_INS5_IJNSA_ILi8EEESH_EEENS5_IJSH_SD_EEEEEEENSN_INS5_IJNS5_IJNS5_IJSP_SD_EEENS5_IJSO_SD_EEEEEESD_NS5_IJSB_SD_EEEEEENS5_IJNS5_IJNS5_IJSU_SY_EEESX_EEESW_NS5_IJSD_SY_EEEEEEEEEEEvNS4_8identityES1J_S24_vS25_EENS_8epilogue10collective18CollectiveEpilogueINS27_23Sm100TmaWarpSpecializedILi4ELi2ELi32ELb1ELb0EEEJNS5_IJSH_SH_SH_EEENS5_IJNSN_ISH_SD_EENSN_ISO_SD_EEEEENS_10bfloat16_tESM_S2G_SM_NS27_6fusion15FusionCallbacksIS2B_NS2H_17LinearCombinationIS2G_fS2G_fLNS_15FloatRoundStyleE2EEES2C_S2F_JEEENS4_5SM1004TMEM4LOAD26SM100_TMEM_LOAD_32dp32b32xENS4_13SM90_TMA_LOADENS1K_INS1L_ILi2ELi4ELi3EEENS1N_ILi16EEENSN_INS5_IJS1P_SO_EEES1V_EEEENS4_39AutoVectorizingCopyWithAssumedAlignmentILi128EEENS4_14SM90_TMA_STOREES2W_S2Y_S2Y_EEEvvEEEEvNT_6ParamsE,"a",@progbits
	.sectionflags	@""
	.align	4
.nv.constant0._ZN7cutlass13device_kernelINS_4gemm6kernel13GemmUniversalIN4cute5tupleIJiiiiEEENS1_10collective13CollectiveMmaINS1_46MainloopSm100TmaUmmaWarpSpecializedBlockScaledILi7ELi2ELi2ENS5_IJNS4_1CILi4EEENSA_ILi2EEENSA_ILi1EEEEEEEENS5_IJNSA_ILi256EEENSA_ILi128EEESH_EEENS5_IJNS_12float_e5m2_tENS_13float_ue8m0_tEEEENS5_IJNS5_IJlSD_lEEENS4_6LayoutINS5_IJNS5_IJNS5_IJNSA_ILi32EEESB_EEEiEEESQ_NS5_IJSD_iEEEEEENS5_IJNS5_IJNS5_IJNSA_ILi16EEESB_EEEiEEENS5_IJNS5_IJNSA_ILi0EEESD_EEENSA_ILi512EEEEEENS5_IJSW_iEEEEEEEEEEESL_S13_NS4_8TiledMMAINS4_8MMA_AtomIJNS4_27SM100_MMA_MXF8F6F4_2x1SM_SSISJ_SJ_fSK_Li256ELi128ELNS4_4UMMA5MajorE0ELS18_0ELNS17_7ScaleInE0ELS19_0EEEEEENSN_INS5_IJSD_SD_SD_EEENS5_IJSW_SW_SW_EEEEENS5_IJNS4_10UnderscoreES1F_S1F_EEEEENS5_IJNS4_28SM100_TMA_2SM_LOAD_MULTICASTES1I_EEENS5_IJNS4_14ComposedLayoutINS4_7SwizzleILi3ELi4ELi3EEENS4_18smem_ptr_flag_bitsILi8EEENSN_INS5_IJNSA_ILi8EEESH_EEENS5_IJSH_SD_EEEEEEENSN_INS5_IJNS5_IJNS5_IJSP_SD_EEENS5_IJSO_SD_EEEEEESD_NS5_IJSB_SD_EEEEEENS5_IJNS5_IJNS5_IJSU_SY_EEESX_EEESW_NS5_IJSD_SY_EEEEEEEEEEEvNS4_8identityES1J_S24_vS25_EENS_8epilogue10collective18CollectiveEpilogueINS27_23Sm100TmaWarpSpecializedILi4ELi2ELi32ELb1ELb0EEEJNS5_IJSH_SH_SH_EEENS5_IJNSN_ISH_SD_EENSN_ISO_SD_EEEEENS_10bfloat16_tESM_S2G_SM_NS27_6fusion15FusionCallbacksIS2B_NS2H_17LinearCombinationIS2G_fS2G_fLNS_15FloatRoundStyleE2EEES2C_S2F_JEEENS4_5SM1004TMEM4LOAD26SM100_TMEM_LOAD_32dp32b32xENS4_13SM90_TMA_LOADENS1K_INS1L_ILi2ELi4ELi3EEENS1N_ILi16EEENSN_INS5_IJS1P_SO_EEES1V_EEEENS4_39AutoVectorizingCopyWithAssumedAlignmentILi128EEENS4_14SM90_TMA_STOREES2W_S2Y_S2Y_EEEvvEEEEvNT_6ParamsE:
	.zero		3968


//--------------------- SYMBOLS --------------------------

	.type		.nv.reservedSmem.offset0,@object
	.size		.nv.reservedSmem.offset0,0x4
	.type		.nv.reservedSmem.cap,@object
	.size		.nv.reservedSmem.cap,0x4
	.type		__assertfail,@function
